// auto-generated by cutlass_sweep.fmha — config: {"arch": "sm_90", "direction": "fwd", "dtype": "bf16", "head_dim": 160, "mask": "residual", "schedule": "tma", "tile_kv": 256, "tile_q": 64}
#include "cutlass/cutlass.h"
#include "cute/tensor.hpp"
#include "cutlass/device_kernel.h"
#include "cutlass/kernel_hardware_info.h"
#include "88_hopper_fmha/collective/fmha_fusion.hpp"
#include "88_hopper_fmha/kernel/fmha_kernel_builder.hpp"

using namespace cute;
using Element = cutlass::bfloat16_t;
using TileShape = Shape<_64, _256, _160>;
using StrideQ = cute::tuple<int, _1, cute::tuple<int, int>>;
using StrideK = cute::tuple<int, _1, cute::tuple<int, int>>;
using StrideV = cute::tuple<int, cute::_1, cute::tuple<int, int>>;

using Kernel = typename cutlass::fmha::kernel::FmhaBuilder<
    Element, float, float,
    TileShape, StrideQ, StrideK, StrideV,
    cutlass::fmha::collective::ResidualFusion,
    cutlass::gemm::KernelTma
  >::Kernel;

auto* _anchor = &cutlass::device_kernel<Kernel>;


// ===== COMPILED SASS (sm_90a) =====

	.target	sm_90a

	.elftype	@"ET_EXEC"


//--------------------- .note.nv.tkinfo           --------------------------
	.section	.note.nv.tkinfo,"",@"SHT_NOTE"
	.sectionflags	@"SHF_NOTE_NV_TKINFO"
	.tkinfo
        /*0018*/ 	.word	0x00000002
        /*0030*/ 	.string	""
        /*0030*/ 	.string	"ptxas"
        /*0030*/ 	.string	"Cuda compilation tools, release 13.0, V13.0.88"
        /*0030*/ 	.string	"Build cuda_13.0.r13.0/compiler.36424714_0"
        /*0030*/ 	.string	"-arch sm_90a -m 64 "



//--------------------- .note.nv.cuinfo           --------------------------
	.section	.note.nv.cuinfo,"",@"SHT_NOTE"
	.sectionflags	@"SHF_NOTE_NV_CUINFO"
        /*0018*/ 	.short	0x0002
        /*001a*/ 	.short	0x005a
        /*001c*/ 	.short	0x0082
	.zero		2


//--------------------- .nv.info                  --------------------------
	.section	.nv.info,"",@"SHT_CUDA_INFO"
	.align	4


	//----- nvinfo : EIATTR_REGCOUNT
	.align		4
        /*0000*/ 	.byte	0x04, 0x2f
        /*0002*/ 	.short	(.L_16 - .L_15)
	.align		4
.L_15:
        /*0004*/ 	.word	index@(_ZN7cutlass13device_kernelINS_4fmha6kernel13FmhaKernelTmaINS1_10collective15FmhaMainloopTmaINS_10bfloat16_tEfN4cute5tupleIJNS7_1CILi64EEENS9_ILi256EEENS9_ILi160EEEEEENS4_14ResidualFusionEJEEENS4_15FmhaFwdEpilogueIS6_fNS8_IJSA_SC_SB_EEEEEJEEEEEvNT_6ParamsE)
        /*0008*/ 	.word	0x000000ff


	//----- nvinfo : EIATTR_FRAME_SIZE
	.align		4
.L_16:
        /*000c*/ 	.byte	0x04, 0x11
        /*000e*/ 	.short	(.L_18 - .L_17)
	.align		4
.L_17:
        /*0010*/ 	.word	index@($__internal_0_$__cuda_sm20_rcp_rn_f32_slowpath)
        /*0014*/ 	.word	0x00000000


	//----- nvinfo : EIATTR_FRAME_SIZE
	.align		4
.L_18:
        /*0018*/ 	.byte	0x04, 0x11
        /*001a*/ 	.short	(.L_20 - .L_19)
	.align		4
.L_19:
        /*001c*/ 	.word	index@(_ZN7cutlass13device_kernelINS_4fmha6kernel13FmhaKernelTmaINS1_10collective15FmhaMainloopTmaINS_10bfloat16_tEfN4cute5tupleIJNS7_1CILi64EEENS9_ILi256EEENS9_ILi160EEEEEENS4_14ResidualFusionEJEEENS4_15FmhaFwdEpilogueIS6_fNS8_IJSA_SC_SB_EEEEEJEEEEEvNT_6ParamsE)
        /*0020*/ 	.word	0x00000000


	//----- nvinfo : EIATTR_MIN_STACK_SIZE
	.align		4
.L_20:
        /*0024*/ 	.byte	0x04, 0x12
        /*0026*/ 	.short	(.L_22 - .L_21)
	.align		4
.L_21:
        /*0028*/ 	.word	index@(_ZN7cutlass13device_kernelINS_4fmha6kernel13FmhaKernelTmaINS1_10collective15FmhaMainloopTmaINS_10bfloat16_tEfN4cute5tupleIJNS7_1CILi64EEENS9_ILi256EEENS9_ILi160EEEEEENS4_14ResidualFusionEJEEENS4_15FmhaFwdEpilogueIS6_fNS8_IJSA_SC_SB_EEEEEJEEEEEvNT_6ParamsE)
        /*002c*/ 	.word	0x00000000
.L_22:


//--------------------- .nv.compat                --------------------------
	.section	.nv.compat,"",@"SHT_CUDA_COMPAT_INFO"
	.align	4
        /*0000*/ 	.byte	0x02, 0x09, 0x01, 0x00, 0x02, 0x02, 0x04, 0x00, 0x02, 0x05, 0x05, 0x00, 0x03, 0x07, 0x01, 0x01
        /*0010*/ 	.byte	0x02, 0x03, 0x01, 0x00, 0x02, 0x06, 0x01, 0x00, 0x04, 0x0b, 0x08, 0x00, 0x00, 0x00, 0x00, 0x00
        /*0020*/ 	.byte	0x00, 0x00, 0x00, 0x00


//--------------------- .nv.info._ZN7cutlass13device_kernelINS_4fmha6kernel13FmhaKernelTmaINS1_10collective15FmhaMainloopTmaINS_10bfloat16_tEfN4cute5tupleIJNS7_1CILi64EEENS9_ILi256EEENS9_ILi160EEEEEENS4_14ResidualFusionEJEEENS4_15FmhaFwdEpilogueIS6_fNS8_IJSA_SC_SB_EEEEEJEEEEEvNT_6ParamsE --------------------------
	.section	.nv.info._ZN7cutlass13device_kernelINS_4fmha6kernel13FmhaKernelTmaINS1_10collective15FmhaMainloopTmaINS_10bfloat16_tEfN4cute5tupleIJNS7_1CILi64EEENS9_ILi256EEENS9_ILi160EEEEEENS4_14ResidualFusionEJEEENS4_15FmhaFwdEpilogueIS6_fNS8_IJSA_SC_SB_EEEEEJEEEEEvNT_6ParamsE,"",@"SHT_CUDA_INFO"
	.sectionflags	@""
	.align	4


	//----- nvinfo : EIATTR_CUDA_API_VERSION
	.align		4
        /*0000*/ 	.byte	0x04, 0x37
        /*0002*/ 	.short	(.L_24 - .L_23)
.L_23:
        /*0004*/ 	.word	0x00000082


	//----- nvinfo : EIATTR_KPARAM_INFO
	.align		4
.L_24:
        /*0008*/ 	.byte	0x04, 0x17
        /*000a*/ 	.short	(.L_26 - .L_25)
.L_25:
        /*000c*/ 	.word	0x00000000
        /*0010*/ 	.short	0x0000
        /*0012*/ 	.short	0x0070
        /*0014*/ 	.byte	0x00, 0xf0, 0x01, 0x20


	//----- nvinfo : EIATTR_SPARSE_MMA_MASK
	.align		4
.L_26:
        /*0018*/ 	.byte	0x03, 0x50
        /*001a*/ 	.short	0x0000


	//----- nvinfo : EIATTR_MAXREG_COUNT
	.align		4
        /*001c*/ 	.byte	0x03, 0x1b
        /*001e*/ 	.short	0x00ff


	//----- nvinfo : EIATTR_NUM_BARRIERS
	.align		4
        /*0020*/ 	.byte	0x02, 0x4c
        /*0022*/ 	.byte	0x02
	.zero		1


	//----- nvinfo : EIATTR_EXTERNS
	.align		4
        /*0024*/ 	.byte	0x04, 0x0f
        /*0026*/ 	.short	(.L_28 - .L_27)


	//   ....[0]....
	.align		4
.L_27:
        /*0028*/ 	.word	index@(__assertfail)


	//----- nvinfo : EIATTR_MERCURY_ISA_VERSION
	.align		4
.L_28:
        /*002c*/ 	.byte	0x03, 0x5f
        /*002e*/ 	.short	0x0101


	//----- nvinfo : EIATTR_COOP_GROUP_MASK_REGIDS
	.align		4
        /*0030*/ 	.byte	0x04, 0x29
        /*0032*/ 	.short	(.L_30 - .L_29)


	//   ....[0]....
.L_29:
        /*0034*/ 	.word	0xffffffff


	//   ....[1]....
        /*0038*/ 	.word	0xffffffff


	//   ....[2]....
        /*003c*/ 	.word	0xffffffff


	//   ....[3]....
        /*0040*/ 	.word	0xffffffff


	//   ....[4]....
        /*0044*/ 	.word	0xffffffff


	//   ....[5]....
        /*0048*/ 	.word	0xffffffff


	//   ....[6]....
        /*004c*/ 	.word	0xffffffff


	//   ....[7]....
        /*0050*/ 	.word	0xffffffff


	//   ....[8]....
        /*0054*/ 	.word	0xffffffff


	//   ....[9]....
        /*0058*/ 	.word	0xffffffff


	//   ....[10]....
        /*005c*/ 	.word	0xffffffff


	//   ....[11]....
        /*0060*/ 	.word	0xffffffff


	//   ....[12]....
        /*0064*/ 	.word	0xffffffff


	//   ....[13]....
        /*0068*/ 	.word	0xffffffff


	//   ....[14]....
        /*006c*/ 	.word	0xffffffff


	//   ....[15]....
        /*0070*/ 	.word	0xffffffff


	//   ....[16]....
        /*0074*/ 	.word	0xffffffff


	//   ....[17]....
        /*0078*/ 	.word	0xffffffff


	//   ....[18]....
        /*007c*/ 	.word	0xffffffff


	//   ....[19]....
        /*0080*/ 	.word	0xffffffff


	//   ....[20]....
        /*0084*/ 	.word	0xffffffff


	//----- nvinfo : EIATTR_COOP_GROUP_INSTR_OFFSETS
	.align		4
.L_30:
        /*0088*/ 	.byte	0x04, 0x28
        /*008a*/ 	.short	(.L_32 - .L_31)


	//   ....[0]....
.L_31:
        /*008c*/ 	.word	0x00000050


	//   ....[1]....
        /*0090*/ 	.word	0x00000140


	//   ....[2]....
        /*0094*/ 	.word	0x00000270


	//   ....[3]....
        /*0098*/ 	.word	0x00000410


	//   ....[4]....
        /*009c*/ 	.word	0x000005b0


	//   ....[5]....
        /*00a0*/ 	.word	0x00003fb0


	//   ....[6]....
        /*00a4*/ 	.word	0x00003fc0


	//   ....[7]....
        /*00a8*/ 	.word	0x00003ff0


	//   ....[8]....
        /*00ac*/ 	.word	0x00004000


	//   ....[9]....
        /*00b0*/ 	.word	0x0000a8b0


	//   ....[10]....
        /*00b4*/ 	.word	0x0000a8e0


	//   ....[11]....
        /*00b8*/ 	.word	0x0000a900


	//   ....[12]....
        /*00bc*/ 	.word	0x0000a930


	//   ....[13]....
        /*00c0*/ 	.word	0x00012770


	//   ....[14]....
        /*00c4*/ 	.word	0x000127d0


	//   ....[15]....
        /*00c8*/ 	.word	0x000127f0


	//   ....[16]....
        /*00cc*/ 	.word	0x00012820


	//   ....[17]....
        /*00d0*/ 	.word	0x00018b30


	//   ....[18]....
        /*00d4*/ 	.word	0x00018b70


	//   ....[19]....
        /*00d8*/ 	.word	0x00018bc0


	//   ....[20]....
        /*00dc*/ 	.word	0x00018bd0


	//----- nvinfo : EIATTR_SYSCALL_OFFSETS
	.align		4
.L_32:
        /*00e0*/ 	.byte	0x04, 0x46
        /*00e2*/ 	.short	(.L_34 - .L_33)


	//   ....[0]....
.L_33:
        /*00e4*/ 	.word	0x00019810


	//   ....[1]....
        /*00e8*/ 	.word	0x00019930


	//----- nvinfo : EIATTR_MBARRIER_INSTR_OFFSETS
	.align		4
.L_34:
        /*00ec*/ 	.byte	0x04, 0x39
        /*00ee*/ 	.short	(.L_36 - .L_35)


	//   ....[0]....
.L_35:
        /*00f0*/ 	.word	0x00000240
        /*00f4*/ 	.word	0x000000ff
        /*00f8*/ 	.word	0x00055040
        /*00fc*/ 	.short	0x0100
        /*00fe*/ 	.byte	0x08
	.zero		1


	//   ....[1]....
        /*0100*/ 	.word	0x00000250
        /*0104*/ 	.word	0x000000ff
        /*0108*/ 	.word	0x00055048
        /*010c*/ 	.short	0x0100
        /*010e*/ 	.byte	0x08
	.zero		1


	//   ....[2]....
        /*0110*/ 	.word	0x00000380
        /*0114*/ 	.word	0x000000ff
        /*0118*/ 	.word	0x00055000
        /*011c*/ 	.short	0x0100
        /*011e*/ 	.byte	0x08
	.zero		1


	//   ....[3]....
        /*0120*/ 	.word	0x00000390
        /*0124*/ 	.word	0x000000ff
        /*0128*/ 	.word	0x00055020
        /*012c*/ 	.short	0x0100
        /*012e*/ 	.byte	0x08
	.zero		1


	//   ....[4]....
        /*0130*/ 	.word	0x000003a0
        /*0134*/ 	.word	0x000000ff
        /*0138*/ 	.word	0x00055008
        /*013c*/ 	.short	0x0100
        /*013e*/ 	.byte	0x08
	.zero		1


	//   ....[5]....
        /*0140*/ 	.word	0x000003b0
        /*0144*/ 	.word	0x000000ff
        /*0148*/ 	.word	0x00055028
        /*014c*/ 	.short	0x0100
        /*014e*/ 	.byte	0x08
	.zero		1


	//   ....[6]....
        /*0150*/ 	.word	0x000003c0
        /*0154*/ 	.word	0x000000ff
        /*0158*/ 	.word	0x00055010
        /*015c*/ 	.short	0x0100
        /*015e*/ 	.byte	0x08
	.zero		1


	//   ....[7]....
        /*0160*/ 	.word	0x000003d0
        /*0164*/ 	.word	0x000000ff
        /*0168*/ 	.word	0x00055030
        /*016c*/ 	.short	0x0100
        /*016e*/ 	.byte	0x08
	.zero		1


	//   ....[8]....
        /*0170*/ 	.word	0x000003e0
        /*0174*/ 	.word	0x000000ff
        /*0178*/ 	.word	0x00055018
        /*017c*/ 	.short	0x0100
        /*017e*/ 	.byte	0x08
	.zero		1


	//   ....[9]....
        /*0180*/ 	.word	0x000003f0
        /*0184*/ 	.word	0x000000ff
        /*0188*/ 	.word	0x00055038
        /*018c*/ 	.short	0x0100
        /*018e*/ 	.byte	0x08
	.zero		1


	//   ....[10]....
        /*0190*/ 	.word	0x00000520
        /*0194*/ 	.word	0x000000ff
        /*0198*/ 	.word	0x00055050
        /*019c*/ 	.short	0x0100
        /*019e*/ 	.byte	0x08
	.zero		1


	//   ....[11]....
        /*01a0*/ 	.word	0x00000530
        /*01a4*/ 	.word	0x000000ff
        /*01a8*/ 	.word	0x00055070
        /*01ac*/ 	.short	0x0100
        /*01ae*/ 	.byte	0x08
	.zero		1


	//   ....[12]....
        /*01b0*/ 	.word	0x00000540
        /*01b4*/ 	.word	0x000000ff
        /*01b8*/ 	.word	0x00055058
        /*01bc*/ 	.short	0x0100
        /*01be*/ 	.byte	0x08
	.zero		1


	//   ....[13]....
        /*01c0*/ 	.word	0x00000550
        /*01c4*/ 	.word	0x000000ff
        /*01c8*/ 	.word	0x00055078
        /*01cc*/ 	.short	0x0100
        /*01ce*/ 	.byte	0x08
	.zero		1


	//   ....[14]....
        /*01d0*/ 	.word	0x00000560
        /*01d4*/ 	.word	0x000000ff
        /*01d8*/ 	.word	0x00055060
        /*01dc*/ 	.short	0x0100
        /*01de*/ 	.byte	0x08
	.zero		1


	//   ....[15]....
        /*01e0*/ 	.word	0x00000570
        /*01e4*/ 	.word	0x000000ff
        /*01e8*/ 	.word	0x00055080
        /*01ec*/ 	.short	0x0100
        /*01ee*/ 	.byte	0x08
	.zero		1


	//   ....[16]....
        /*01f0*/ 	.word	0x00000580
        /*01f4*/ 	.word	0x000000ff
        /*01f8*/ 	.word	0x00055068
        /*01fc*/ 	.short	0x0100
        /*01fe*/ 	.byte	0x08
	.zero		1


	//   ....[17]....
        /*0200*/ 	.word	0x00000590
        /*0204*/ 	.word	0x000000ff
        /*0208*/ 	.word	0x00055088
        /*020c*/ 	.short	0x0100
        /*020e*/ 	.byte	0x08
	.zero		1


	//   ....[18]....
        /*0210*/ 	.word	0x000006f0
        /*0214*/ 	.word	0x00000003
        /*0218*/ 	.word	0x00055048
        /*021c*/ 	.short	0x010a
        /*021e*/ 	.byte	0x3f
	.zero		1


	//   ....[19]....
        /*0220*/ 	.word	0x00000b60
        /*0224*/ 	.word	0x00000007
        /*0228*/ 	.word	0x00055020
        /*022c*/ 	.short	0x010a
        /*022e*/ 	.byte	0x3f
	.zero		1


	//   ....[20]....
        /*0230*/ 	.word	0x00000e90
        /*0234*/ 	.word	0x00000002
        /*0238*/ 	.word	0x00055020
        /*023c*/ 	.short	0x010a
        /*023e*/ 	.byte	0x3f
	.zero		1


	//   ....[21]....
        /*0240*/ 	.word	0x00001270
        /*0244*/ 	.word	0x00000004
        /*0248*/ 	.word	0x00055020
        /*024c*/ 	.short	0x010a
        /*024e*/ 	.byte	0x3f
	.zero		1


	//   ....[22]....
        /*0250*/ 	.word	0x00001600
        /*0254*/ 	.word	0x00000009
        /*0258*/ 	.word	0x00055020
        /*025c*/ 	.short	0x010a
        /*025e*/ 	.byte	0x3f
	.zero		1


	//   ....[23]....
        /*0260*/ 	.word	0x000019f0
        /*0264*/ 	.word	0x00000002
        /*0268*/ 	.word	0x00055040
        /*026c*/ 	.short	0x010a
        /*026e*/ 	.byte	0x3f
	.zero		1


	//   ....[24]....
        /*0270*/ 	.word	0x00001a10
        /*0274*/ 	.word	0x00000002
        /*0278*/ 	.word	0x00055000
        /*027c*/ 	.short	0x010a
        /*027e*/ 	.byte	0x3f
	.zero		1


	//   ....[25]....
        /*0280*/ 	.word	0x000055e0
        /*0284*/ 	.word	0x00000002
        /*0288*/ 	.word	0x00055008
        /*028c*/ 	.short	0x010a
        /*028e*/ 	.byte	0x3f
	.zero		1


	//   ....[26]....
        /*0290*/ 	.word	0x00009620
        /*0294*/ 	.word	0x0000000d
        /*0298*/ 	.word	0x00000000
        /*029c*/ 	.short	0x0101
        /*029e*/ 	.byte	0x3f
	.zero		1


	//   ....[27]....
        /*02a0*/ 	.word	0x000096f0
        /*02a4*/ 	.word	0x00000018
        /*02a8*/ 	.word	0x00055000
        /*02ac*/ 	.short	0x010a
        /*02ae*/ 	.byte	0x3f
	.zero		1


	//   ....[28]....
        /*02b0*/ 	.word	0x00009cc0
        /*02b4*/ 	.word	0x0000000f
        /*02b8*/ 	.word	0x00055020
        /*02bc*/ 	.short	0x010a
        /*02be*/ 	.byte	0x3f
	.zero		1


	//   ....[29]....
        /*02c0*/ 	.word	0x0000a8d0
        /*02c4*/ 	.word	0x000000f6
        /*02c8*/ 	.word	0x00000000
        /*02cc*/ 	.short	0x0101
        /*02ce*/ 	.byte	0x3f
	.zero		1


	//   ....[30]....
        /*02d0*/ 	.word	0x0000a9a0
        /*02d4*/ 	.word	0x000000f5
        /*02d8*/ 	.word	0x00055000
        /*02dc*/ 	.short	0x010a
        /*02de*/ 	.byte	0x3f
	.zero		1


	//   ....[31]....
        /*02e0*/ 	.word	0x00010030
        /*02e4*/ 	.word	0x00000005
        /*02e8*/ 	.word	0x00000000
        /*02ec*/ 	.short	0x0101
        /*02ee*/ 	.byte	0x3f
	.zero		1


	//   ....[32]....
        /*02f0*/ 	.word	0x00010110
        /*02f4*/ 	.word	0x00000018
        /*02f8*/ 	.word	0x00055020
        /*02fc*/ 	.short	0x010a
        /*02fe*/ 	.byte	0x3f
	.zero		1


	//   ....[33]....
        /*0300*/ 	.word	0x00010570
        /*0304*/ 	.word	0x00000018
        /*0308*/ 	.word	0x00055000
        /*030c*/ 	.short	0x010a
        /*030e*/ 	.byte	0x3f
	.zero		1


	//   ....[34]....
        /*0310*/ 	.word	0x00010bc0
        /*0314*/ 	.word	0x0000000f
        /*0318*/ 	.word	0x00055020
        /*031c*/ 	.short	0x010a
        /*031e*/ 	.byte	0x3f
	.zero		1


	//   ....[35]....
        /*0320*/ 	.word	0x00012840
        /*0324*/ 	.word	0x000000f9
        /*0328*/ 	.word	0x00000000
        /*032c*/ 	.short	0x0101
        /*032e*/ 	.byte	0x3f
	.zero		1


	//   ....[36]....
        /*0330*/ 	.word	0x00012860
        /*0334*/ 	.word	0x000000f3
        /*0338*/ 	.word	0x00055000
        /*033c*/ 	.short	0x010a
        /*033e*/ 	.byte	0x3f
	.zero		1


	//   ....[37]....
        /*0340*/ 	.word	0x00018610
        /*0344*/ 	.word	0x00000005
        /*0348*/ 	.word	0x00000000
        /*034c*/ 	.short	0x0101
        /*034e*/ 	.byte	0x3f
	.zero		1


	//   ....[38]....
        /*0350*/ 	.word	0x00018690
        /*0354*/ 	.word	0x00000005
        /*0358*/ 	.word	0x00055020
        /*035c*/ 	.short	0x010a
        /*035e*/ 	.byte	0x3f
	.zero		1


	//   ....[39]....
        /*0360*/ 	.word	0x0001aa60
        /*0364*/ 	.word	0x00000003
        /*0368*/ 	.word	0x00055048
        /*036c*/ 	.short	0x010a
        /*036e*/ 	.byte	0x3f
	.zero		1


	//   ....[40]....
        /*0370*/ 	.word	0x0001aab0
        /*0374*/ 	.word	0x00000007
        /*0378*/ 	.word	0x00055020
        /*037c*/ 	.short	0x010a
        /*037e*/ 	.byte	0x3f
	.zero		1


	//   ....[41]....
        /*0380*/ 	.word	0x0001ab00
        /*0384*/ 	.word	0x00000002
        /*0388*/ 	.word	0x00055020
        /*038c*/ 	.short	0x010a
        /*038e*/ 	.byte	0x3f
	.zero		1


	//   ....[42]....
        /*0390*/ 	.word	0x0001ab50
        /*0394*/ 	.word	0x00000004
        /*0398*/ 	.word	0x00055020
        /*039c*/ 	.short	0x010a
        /*039e*/ 	.byte	0x3f
	.zero		1


	//   ....[43]....
        /*03a0*/ 	.word	0x0001aba0
        /*03a4*/ 	.word	0x00000009
        /*03a8*/ 	.word	0x00055020
        /*03ac*/ 	.short	0x010a
        /*03ae*/ 	.byte	0x3f
	.zero		1


	//   ....[44]....
        /*03b0*/ 	.word	0x0001abf0
        /*03b4*/ 	.word	0x00000002
        /*03b8*/ 	.word	0x00055040
        /*03bc*/ 	.short	0x010a
        /*03be*/ 	.byte	0x3f
	.zero		1


	//   ....[45]....
        /*03c0*/ 	.word	0x0001ac40
        /*03c4*/ 	.word	0x00000002
        /*03c8*/ 	.word	0x00055000
        /*03cc*/ 	.short	0x010a
        /*03ce*/ 	.byte	0x3f
	.zero		1


	//   ....[46]....
        /*03d0*/ 	.word	0x0001ac90
        /*03d4*/ 	.word	0x00000002
        /*03d8*/ 	.word	0x00055008
        /*03dc*/ 	.short	0x010a
        /*03de*/ 	.byte	0x3f
	.zero		1


	//   ....[47]....
        /*03e0*/ 	.word	0x0001ace0
        /*03e4*/ 	.word	0x00000018
        /*03e8*/ 	.word	0x00055000
        /*03ec*/ 	.short	0x010a
        /*03ee*/ 	.byte	0x3f
	.zero		1


	//   ....[48]....
        /*03f0*/ 	.word	0x0001ad30
        /*03f4*/ 	.word	0x0000000f
        /*03f8*/ 	.word	0x00055020
        /*03fc*/ 	.short	0x010a
        /*03fe*/ 	.byte	0x3f
	.zero		1


	//   ....[49]....
        /*0400*/ 	.word	0x0001ad80
        /*0404*/ 	.word	0x000000f5
        /*0408*/ 	.word	0x00055000
        /*040c*/ 	.short	0x010a
        /*040e*/ 	.byte	0x3f
	.zero		1


	//   ....[50]....
        /*0410*/ 	.word	0x0001add0
        /*0414*/ 	.word	0x00000018
        /*0418*/ 	.word	0x00055020
        /*041c*/ 	.short	0x010a
        /*041e*/ 	.byte	0x3f
	.zero		1


	//   ....[51]....
        /*0420*/ 	.word	0x0001ae20
        /*0424*/ 	.word	0x00000018
        /*0428*/ 	.word	0x00055000
        /*042c*/ 	.short	0x010a
        /*042e*/ 	.byte	0x3f
	.zero		1


	//   ....[52]....
        /*0430*/ 	.word	0x0001ae70
        /*0434*/ 	.word	0x0000000f
        /*0438*/ 	.word	0x00055020
        /*043c*/ 	.short	0x010a
        /*043e*/ 	.byte	0x3f
	.zero		1


	//   ....[53]....
        /*0440*/ 	.word	0x0001aec0
        /*0444*/ 	.word	0x000000f3
        /*0448*/ 	.word	0x00055000
        /*044c*/ 	.short	0x010a
        /*044e*/ 	.byte	0x3f
	.zero		1


	//   ....[54]....
        /*0450*/ 	.word	0x0001af10
        /*0454*/ 	.word	0x00000005
        /*0458*/ 	.word	0x00055020
        /*045c*/ 	.short	0x010a
        /*045e*/ 	.byte	0x3f
	.zero		1


	//----- nvinfo : EIATTR_NUM_MBARRIERS
	.align		4
.L_36:
        /*0460*/ 	.byte	0x03, 0x38
        /*0462*/ 	.short	0x0012


	//----- nvinfo : EIATTR_EXIT_INSTR_OFFSETS
	.align		4
        /*0464*/ 	.byte	0x04, 0x1c
        /*0466*/ 	.short	(.L_38 - .L_37)


	//   ....[0]....
.L_37:
        /*0468*/ 	.word	0x0001aa50


	//----- nvinfo : EIATTR_MAX_THREADS
	.align		4
.L_38:
        /*046c*/ 	.byte	0x04, 0x05
        /*046e*/ 	.short	(.L_40 - .L_39)
.L_39:
        /*0470*/ 	.word	0x00000080
        /*0474*/ 	.word	0x00000001
        /*0478*/ 	.word	0x00000001


	//----- nvinfo : EIATTR_CRS_STACK_SIZE
	.align		4
.L_40:
        /*047c*/ 	.byte	0x04, 0x1e
        /*047e*/ 	.short	(.L_42 - .L_41)
.L_41:
        /*0480*/ 	.word	0x00000000


	//----- nvinfo : EIATTR_CBANK_PARAM_SIZE
	.align		4
.L_42:
        /*0484*/ 	.byte	0x03, 0x19
        /*0486*/ 	.short	0x0870


	//----- nvinfo : EIATTR_PARAM_CBANK
	.align		4
        /*0488*/ 	.byte	0x04, 0x0a
        /*048a*/ 	.short	(.L_44 - .L_43)
	.align		4
.L_43:
        /*048c*/ 	.word	index@(.nv.constant0._ZN7cutlass13device_kernelINS_4fmha6kernel13FmhaKernelTmaINS1_10collective15FmhaMainloopTmaINS_10bfloat16_tEfN4cute5tupleIJNS7_1CILi64EEENS9_ILi256EEENS9_ILi160EEEEEENS4_14ResidualFusionEJEEENS4_15FmhaFwdEpilogueIS6_fNS8_IJSA_SC_SB_EEEEEJEEEEEvNT_6ParamsE)
        /*0490*/ 	.short	0x0210
        /*0492*/ 	.short	0x0870


	//----- nvinfo : EIATTR_SW_WAR
	.align		4
.L_44:
        /*0494*/ 	.byte	0x04, 0x36
        /*0496*/ 	.short	(.L_46 - .L_45)
.L_45:
        /*0498*/ 	.word	0x00000008
.L_46:


//--------------------- .nv.callgraph             --------------------------
	.section	.nv.callgraph,"",@"SHT_CUDA_CALLGRAPH"
	.align	4
	.sectionentsize	8
	.align		4
        /*0000*/ 	.word	0x00000000
	.align		4
        /*0004*/ 	.word	0xffffffff
	.align		4
        /*0008*/ 	.word	index@(_ZN7cutlass13device_kernelINS_4fmha6kernel13FmhaKernelTmaINS1_10collective15FmhaMainloopTmaINS_10bfloat16_tEfN4cute5tupleIJNS7_1CILi64EEENS9_ILi256EEENS9_ILi160EEEEEENS4_14ResidualFusionEJEEENS4_15FmhaFwdEpilogueIS6_fNS8_IJSA_SC_SB_EEEEEJEEEEEvNT_6ParamsE)
	.align		4
        /*000c*/ 	.word	index@(__assertfail)
	.align		4
        /*0010*/ 	.word	0x00000000
	.align		4
        /*0014*/ 	.word	0xfffffffe
	.align		4
        /*0018*/ 	.word	0x00000000
	.align		4
        /*001c*/ 	.word	0xfffffffd
	.align		4
        /*0020*/ 	.word	0x00000000
	.align		4
        /*0024*/ 	.word	0xfffffffc


//--------------------- .nv.constant4             --------------------------
	.section	.nv.constant4,"a",@progbits
	.align	8
	.align		8
.nv.constant4:
        /*0000*/ 	.dword	__assertfail
	.align		8
        /*0008*/ 	.dword	__unnamed_1
	.align		8
        /*0010*/ 	.dword	__unnamed_2
	.align		8
        /*0018*/ 	.dword	_ZN39_INTERNAL_c59e5c67_4_k_cu_341ce15d_29574cuda3std3__45__cpo5beginE
	.align		8
        /*0020*/ 	.dword	_ZN39_INTERNAL_c59e5c67_4_k_cu_341ce15d_29574cuda3std3__45__cpo3endE
	.align		8
        /*0028*/ 	.dword	_ZN39_INTERNAL_c59e5c67_4_k_cu_341ce15d_29574cuda3std3__45__cpo6cbeginE
	.align		8
        /*0030*/ 	.dword	_ZN39_INTERNAL_c59e5c67_4_k_cu_341ce15d_29574cuda3std3__45__cpo4cendE
	.align		8
        /*0038*/ 	.dword	_ZN39_INTERNAL_c59e5c67_4_k_cu_341ce15d_29574cuda3std3__441_GLOBAL__N__c59e5c67_4_k_cu_341ce15d_29576ignoreE
	.align		8
        /*0040*/ 	.dword	_ZN39_INTERNAL_c59e5c67_4_k_cu_341ce15d_29574cuda3std3__419piecewise_constructE
	.align		8
        /*0048*/ 	.dword	_ZN39_INTERNAL_c59e5c67_4_k_cu_341ce15d_29574cuda3std3__48in_placeE
	.align		8
        /*0050*/ 	.dword	_ZN39_INTERNAL_c59e5c67_4_k_cu_341ce15d_29574cuda3std6ranges3__45__cpo4swapE
	.align		8
        /*0058*/ 	.dword	_ZN39_INTERNAL_c59e5c67_4_k_cu_341ce15d_29574cuda3std6ranges3__45__cpo9iter_moveE
	.align		8
        /*0060*/ 	.dword	_ZN39_INTERNAL_c59e5c67_4_k_cu_341ce15d_29574cute7productE
	.align		8
        /*0068*/ 	.dword	_ZN39_INTERNAL_c59e5c67_4_k_cu_341ce15d_29574cute1_E
	.align		8
        /*0070*/ 	.dword	$str$23
	.align		8
        /*0078*/ 	.dword	$str$24


//--------------------- .text._ZN7cutlass13device_kernelINS_4fmha6kernel13FmhaKernelTmaINS1_10collective15FmhaMainloopTmaINS_10bfloat16_tEfN4cute5tupleIJNS7_1CILi64EEENS9_ILi256EEENS9_ILi160EEEEEENS4_14ResidualFusionEJEEENS4_15FmhaFwdEpilogueIS6_fNS8_IJSA_SC_SB_EEEEEJEEEEEvNT_6ParamsE --------------------------
	.section	.text._ZN7cutlass13device_kernelINS_4fmha6kernel13FmhaKernelTmaINS1_10collective15FmhaMainloopTmaINS_10bfloat16_tEfN4cute5tupleIJNS7_1CILi64EEENS9_ILi256EEENS9_ILi160EEEEEENS4_14ResidualFusionEJEEENS4_15FmhaFwdEpilogueIS6_fNS8_IJSA_SC_SB_EEEEEJEEEEEvNT_6ParamsE,"ax",@progbits
	.align	128
.text._ZN7cutlass13device_kernelINS_4fmha6kernel13FmhaKernelTmaINS1_10collective15FmhaMainloopTmaINS_10bfloat16_tEfN4cute5tupleIJNS7_1CILi64EEENS9_ILi256EEENS9_ILi160EEEEEENS4_14ResidualFusionEJEEENS4_15FmhaFwdEpilogueIS6_fNS8_IJSA_SC_SB_EEEEEJEEEEEvNT_6ParamsE:
        .type           _ZN7cutlass13device_kernelINS_4fmha6kernel13FmhaKernelTmaINS1_10collective15FmhaMainloopTmaINS_10bfloat16_tEfN4cute5tupleIJNS7_1CILi64EEENS9_ILi256EEENS9_ILi160EEEEEENS4_14ResidualFusionEJEEENS4_15FmhaFwdEpilogueIS6_fNS8_IJSA_SC_SB_EEEEEJEEEEEvNT_6ParamsE,@function
        .size           _ZN7cutlass13device_kernelINS_4fmha6kernel13FmhaKernelTmaINS1_10collective15FmhaMainloopTmaINS_10bfloat16_tEfN4cute5tupleIJNS7_1CILi64EEENS9_ILi256EEENS9_ILi160EEEEEENS4_14ResidualFusionEJEEENS4_15FmhaFwdEpilogueIS6_fNS8_IJSA_SC_SB_EEEEEJEEEEEvNT_6ParamsE,(.L_x_98 - _ZN7cutlass13device_kernelINS_4fmha6kernel13FmhaKernelTmaINS1_10collective15FmhaMainloopTmaINS_10bfloat16_tEfN4cute5tupleIJNS7_1CILi64EEENS9_ILi256EEENS9_ILi160EEEEEENS4_14ResidualFusionEJEEENS4_15FmhaFwdEpilogueIS6_fNS8_IJSA_SC_SB_EEEEEJEEEEEvNT_6ParamsE)
        .other          _ZN7cutlass13device_kernelINS_4fmha6kernel13FmhaKernelTmaINS1_10collective15FmhaMainloopTmaINS_10bfloat16_tEfN4cute5tupleIJNS7_1CILi64EEENS9_ILi256EEENS9_ILi160EEEEEENS4_14ResidualFusionEJEEENS4_15FmhaFwdEpilogueIS6_fNS8_IJSA_SC_SB_EEEEEJEEEEEvNT_6ParamsE,@"STO_CUDA_ENTRY STV_DEFAULT"
_ZN7cutlass13device_kernelINS_4fmha6kernel13FmhaKernelTmaINS1_10collective15FmhaMainloopTmaINS_10bfloat16_tEfN4cute5tupleIJNS7_1CILi64EEENS9_ILi256EEENS9_ILi160EEEEEENS4_14ResidualFusionEJEEENS4_15FmhaFwdEpilogueIS6_fNS8_IJSA_SC_SB_EEEEEJEEEEEvNT_6ParamsE:
[----:B------:R-:W1:Y:S01]  /*0000*/  LDC R1, c[0x0][0x28] ;  /* 0x00000a00ff017b82 */ /* 0x000e620000000800 */
[----:B------:R-:W2:Y:S01]  /*0010*/  S2R R16, SR_TID.X ;  /* 0x0000000000107919 */ /* 0x000ea20000002100 */
[----:B------:R-:W-:Y:S01]  /*0020*/  ELECT P0, URZ, PT ;  /* 0x00000000003f782f */ /* 0x000fe20003800000 */
[----:B------:R-:W-:Y:S01]  /*0030*/  BSSY B0, `(.L_x_0) ;  /* 0x0000010000007945 */ /* 0x000fe20003800000 */
[----:B--2---:R-:W-:-:S05]  /*0040*/  SHF.R.U32.HI R8, RZ, 0x5, R16 ;  /* 0x00000005ff087819 */ /* 0x004fca0000011610 */
[----:B------:R-:W2:Y:S02]  /*0050*/  SHFL.IDX PT, R0, R8, RZ, 0x1f ;  /* 0x00001fff08007589 */ /* 0x000ea400000e0000 */
[----:B--2---:R-:W-:-:S13]  /*0060*/  ISETP.NE.OR P0, PT, R0, RZ, !P0 ;  /* 0x000000ff0000720c */ /* 0x004fda0004705670 */
[----:B-1----:R-:W-:Y:S05]  /*0070*/  @P0 BRA `(.L_x_1) ;  /* 0x00000000002c0947 */ /* 0x002fea0003800000 */
[----:B------:R-:W-:Y:S02]  /*0080*/  ULDC.64 UR4, c[0x0][0x198] ;  /* 0x0000660000047ab9 */ /* 0x000fe40000000a00 */
[----:B------:R-:W-:Y:S02]  /*0090*/  UIADD3 UR6, UP0, UR4, 0xf0, URZ ;  /* 0x000000f004067890 */ /* 0x000fe4000ff1e03f */
[----:B------:R-:W-:Y:S02]  /*00a0*/  UIADD3 UR8, UP1, UR4, 0x1f0, URZ ;  /* 0x000001f004087890 */ /* 0x000fe4000ff3e03f */
[----:B------:R-:W-:Y:S02]  /*00b0*/  UIADD3 UR4, UP2, UR4, 0x2f0, URZ ;  /* 0x000002f004047890 */ /* 0x000fe4000ff5e03f */
[----:B------:R-:W-:Y:S02]  /*00c0*/  UIADD3.X UR7, URZ, UR5, URZ, UP0, !UPT ;  /* 0x000000053f077290 */ /* 0x000fe400087fe43f */
[----:B------:R-:W-:-:S02]  /*00d0*/  UIADD3.X UR9, URZ, UR5, URZ, UP1, !UPT ;  /* 0x000000053f097290 */ /* 0x000fc40008ffe43f */
[----:B------:R-:W-:-:S05]  /*00e0*/  UIADD3.X UR5, URZ, UR5, URZ, UP2, !UPT ;  /* 0x000000053f057290 */ /* 0x000fca00097fe43f */
[----:B------:R1:W-:Y:S02]  /*00f0*/  UTMACCTL.PF [UR6] ;  /* 0x00000000060079b9 */ /* 0x0003e40008040000 */
[----:B------:R1:W-:Y:S02]  /*0100*/  UTMACCTL.PF [UR8] ;  /* 0x00000000080079b9 */ /* 0x0003e40008040000 */
[----:B------:R1:W-:Y:S02]  /*0110*/  UTMACCTL.PF [UR4] ;  /* 0x00000000040079b9 */ /* 0x0003e40008040000 */
[----:B-1----:R-:W-:Y:S01]  /*0120*/  NOP ;  /* 0x0000000000007918 */ /* 0x002fe20000000000 */
.L_x_1:
[----:B------:R-:W-:Y:S05]  /*0130*/  BSYNC B0 ;  /* 0x0000000000007941 */ /* 0x000fea0003800000 */
.L_x_0:
[----:B------:R-:W1:Y:S02]  /*0140*/  SHFL.IDX PT, R0, R8, RZ, 0x1f ;  /* 0x00001fff08007589 */ /* 0x000e6400000e0000 */
[----:B-1----:R-:W-:-:S13]  /*0150*/  ISETP.NE.AND P0, PT, R0, RZ, PT ;  /* 0x000000ff0000720c */ /* 0x002fda0003f05270 */
[----:B------:R-:W-:Y:S05]  /*0160*/  @P0 BRA `(.L_x_2) ;  /* 0x0000000000400947 */ /* 0x000fea0003800000 */
[----:B------:R-:W1:Y:S01]  /*0170*/  S2UR UR8, SR_CgaCtaId ;  /* 0x00000000000879c3 */ /* 0x000e620000008800 */
[----:B------:R-:W-:Y:S01]  /*0180*/  UMOV UR4, 0x400 ;  /* 0x0000040000047882 */ /* 0x000fe20000000000 */
[----:B------:R-:W-:Y:S01]  /*0190*/  UMOV UR5, 0x1 ;  /* 0x0000000100057882 */ /* 0x000fe20000000000 */
[----:B------:R-:W-:Y:S01]  /*01a0*/  UMOV UR6, 0x80 ;  /* 0x0000008000067882 */ /* 0x000fe20000000000 */
[----:B------:R-:W-:Y:S01]  /*01b0*/  ELECT P0, URZ, PT ;  /* 0x00000000003f782f */ /* 0x000fe20003800000 */
[----:B------:R-:W-:-:S04]  /*01c0*/  UIADD3 UR6, -UR6, 0x100000, URZ ;  /* 0x0010000006067890 */ /* 0x000fc8000fffe13f */
[----:B------:R-:W-:Y:S02]  /*01d0*/  USHF.L.U32 UR7, UR6, 0xb, URZ ;  /* 0x0000000b06077899 */ /* 0x000fe4000800063f */
[----:B------:R-:W-:Y:S02]  /*01e0*/  USHF.L.U32 UR6, UR6, 0x1, URZ ;  /* 0x0000000106067899 */ /* 0x000fe4000800063f */
[----:B-1----:R-:W-:Y:S02]  /*01f0*/  ULEA UR8, UR8, UR4, 0x18 ;  /* 0x0000000408087291 */ /* 0x002fe4000f8ec03f */
[----:B------:R-:W-:-:S04]  /*0200*/  UIADD3 UR4, -UR5, 0x100000, URZ ;  /* 0x0010000005047890 */ /* 0x000fc8000fffe13f */
[----:B------:R-:W-:Y:S02]  /*0210*/  USHF.L.U32 UR5, UR4, 0xb, URZ ;  /* 0x0000000b04057899 */ /* 0x000fe4000800063f */
[----:B------:R-:W-:Y:S01]  /*0220*/  USHF.L.U32 UR4, UR4, 0x1, URZ ;  /* 0x0000000104047899 */ /* 0x000fe2000800063f */
[----:B------:R-:W1:Y:S11]  /*0230*/  FENCE.VIEW.ASYNC.S ;  /* 0x00000000000073c6 */ /* 0x000e760000000000 */
[----:B-1----:R1:W2:Y:S01]  /*0240*/  SYNCS.EXCH.64 URZ, [UR8+0x55040], UR4 ;  /* 0x05504004083f75b2 */ /* 0x0022a20008000100 */
[----:B------:R1:W3:Y:S01]  /*0250*/  SYNCS.EXCH.64 URZ, [UR8+0x55048], UR6 ;  /* 0x05504806083f75b2 */ /* 0x0002e20008000100 */
[----:B------:R-:W-:Y:S01]  /*0260*/  NOP ;  /* 0x0000000000007918 */ /* 0x000fe20000000000 */
.L_x_2:
[----:B------:R-:W4:Y:S01]  /*0270*/  SHFL.IDX PT, R0, R8, RZ, 0x1f ;  /* 0x00001fff08007589 */ /* 0x000f2200000e0000 */
[----:B------:R-:W-:Y:S01]  /*0280*/  NOP ;  /* 0x0000000000007918 */ /* 0x000fe20000000000 */
[----:B----4-:R-:W-:-:S13]  /*0290*/  ISETP.NE.AND P0, PT, R0, RZ, PT ;  /* 0x000000ff0000720c */ /* 0x010fda0003f05270 */
[----:B------:R-:W-:Y:S05]  /*02a0*/  @P0 BRA `(.L_x_3) ;  /* 0x0000000000580947 */ /* 0x000fea0003800000 */
[----:B-1----:R-:W1:Y:S01]  /*02b0*/  S2UR UR5, SR_CgaCtaId ;  /* 0x00000000000579c3 */ /* 0x002e620000008800 */
[----:B------:R-:W-:Y:S01]  /*02c0*/  UMOV UR4, 0x400 ;  /* 0x0000040000047882 */ /* 0x000fe20000000000 */
[----:B------:R-:W-:Y:S01]  /*02d0*/  UMOV UR6, 0x1 ;  /* 0x0000000100067882 */ /* 0x000fe20000000000 */
[----:B------:R-:W-:Y:S01]  /*02e0*/  UMOV UR7, 0x80 ;  /* 0x0000008000077882 */ /* 0x000fe20000000000 */
[----:B------:R-:W-:Y:S01]  /*02f0*/  ELECT P0, URZ, PT ;  /* 0x00000000003f782f */ /* 0x000fe20003800000 */
[----:B-1----:R-:W-:Y:S02]  /*0300*/  ULEA UR8, UR5, UR4, 0x18 ;  /* 0x0000000405087291 */ /* 0x002fe4000f8ec03f */
[----:B------:R-:W-:-:S04]  /*0310*/  UIADD3 UR4, -UR6, 0x100000, URZ ;  /* 0x0010000006047890 */ /* 0x000fc8000fffe13f */
[----:B------:R-:W-:Y:S02]  /*0320*/  USHF.L.U32 UR5, UR4, 0xb, URZ ;  /* 0x0000000b04057899 */ /* 0x000fe4000800063f */
[----:B------:R-:W-:Y:S02]  /*0330*/  USHF.L.U32 UR4, UR4, 0x1, URZ ;  /* 0x0000000104047899 */ /* 0x000fe4000800063f */
[----:B------:R-:W-:-:S04]  /*0340*/  UIADD3 UR6, -UR7, 0x100000, URZ ;  /* 0x0010000007067890 */ /* 0x000fc8000fffe13f */
[----:B------:R-:W-:Y:S02]  /*0350*/  USHF.L.U32 UR7, UR6, 0xb, URZ ;  /* 0x0000000b06077899 */ /* 0x000fe4000800063f */
[----:B------:R-:W-:Y:S01]  /*0360*/  USHF.L.U32 UR6, UR6, 0x1, URZ ;  /* 0x0000000106067899 */ /* 0x000fe2000800063f */
[----:B------:R-:W1:Y:S03]  /*0370*/  FENCE.VIEW.ASYNC.S ;  /* 0x00000000000073c6 */ /* 0x000e660000000000 */
[----:B-1----:R4:W1:Y:S08]  /*0380*/  SYNCS.EXCH.64 URZ, [UR8+0x55000], UR4 ;  /* 0x05500004083f75b2 */ /* 0x0028700008000100 */
[----:B------:R4:W1:Y:S01]  /*0390*/  SYNCS.EXCH.64 URZ, [UR8+0x55020], UR6 ;  /* 0x05502006083f75b2 */ /* 0x0008620008000100 */
[----:B------:R4:W1:Y:S01]  /*03a0*/  SYNCS.EXCH.64 URZ, [UR8+0x55008], UR4 ;  /* 0x05500804083f75b2 */ /* 0x0008620008000100 */
[----:B------:R4:W1:Y:S01]  /*03b0*/  SYNCS.EXCH.64 URZ, [UR8+0x55028], UR6 ;  /* 0x05502806083f75b2 */ /* 0x0008620008000100 */
[----:B------:R4:W1:Y:S01]  /*03c0*/  SYNCS.EXCH.64 URZ, [UR8+0x55010], UR4 ;  /* 0x05501004083f75b2 */ /* 0x0008620008000100 */
[----:B------:R4:W1:Y:S01]  /*03d0*/  SYNCS.EXCH.64 URZ, [UR8+0x55030], UR6 ;  /* 0x05503006083f75b2 */ /* 0x0008620008000100 */
[----:B------:R4:W1:Y:S01]  /*03e0*/  SYNCS.EXCH.64 URZ, [UR8+0x55018], UR4 ;  /* 0x05501804083f75b2 */ /* 0x0008620008000100 */
[----:B------:R4:W1:Y:S02]  /*03f0*/  SYNCS.EXCH.64 URZ, [UR8+0x55038], UR6 ;  /* 0x05503806083f75b2 */ /* 0x0008640008000100 */
[----:B----4-:R-:W-:Y:S01]  /*0400*/  NOP ;  /* 0x0000000000007918 */ /* 0x010fe20000000000 */
.L_x_3:
        /* <DEDUP_REMOVED lines=26> */
.L_x_4:
[----:B------:R-:W4:Y:S01]  /*05b0*/  SHFL.IDX PT, R8, R8, RZ, 0x1f ;  /* 0x00001fff08087589 */ /* 0x000f2200000e0000 */
[----:B------:R-:W-:Y:S02]  /*05c0*/  ELECT P0, URZ, PT ;  /* 0x00000000003f782f */ /* 0x000fe40003800000 */
[----:B------:R-:W-:Y:S01]  /*05d0*/  SHF.R.S32.HI R3, RZ, 0x1f, R16 ;  /* 0x0000001fff037819 */ /* 0x000fe20000011410 */
[----:B------:R-:W-:Y:S01]  /*05e0*/  NOP ;  /* 0x0000000000007918 */ /* 0x000fe20000000000 */
[----:B------:R-:W4:Y:S01]  /*05f0*/  S2UR UR44, SR_CTAID.Y ;  /* 0x00000000002c79c3 */ /* 0x000f220000002600 */
[----:B------:R-:W-:Y:S01]  /*0600*/  BSSY B0, `(.L_x_5) ;  /* 0x000003f000007945 */ /* 0x000fe20003800000 */
[----:B------:R-:W-:Y:S02]  /*0610*/  LEA.HI R3, R3, R16, RZ, 0x7 ;  /* 0x0000001003037211 */ /* 0x000fe400078f38ff */
[----:B------:R-:W-:Y:S02]  /*0620*/  MOV R7, RZ ;  /* 0x000000ff00077202 */ /* 0x000fe40000000f00 */
[----:B------:R-:W-:-:S02]  /*0630*/  LOP3.LUT R3, R3, 0xffffff80, RZ, 0xc0, !PT ;  /* 0xffffff8003037812 */ /* 0x000fc400078ec0ff */
[----:B------:R-:W4:Y:S03]  /*0640*/  S2UR UR45, SR_CTAID.Z ;  /* 0x00000000002d79c3 */ /* 0x000f260000002700 */
[----:B------:R-:W-:-:S05]  /*0650*/  IMAD.IADD R0, R16, 0x1, -R3 ;  /* 0x0000000110007824 */ /* 0x000fca00078e0a03 */
[----:B-123--:R-:W-:Y:S01]  /*0660*/  BAR.SYNC.DEFER_BLOCKING 0x0 ;  /* 0x0000000000007b1d */ /* 0x00efe20000010000 */
[----:B----4-:R-:W-:-:S13]  /*0670*/  ISETP.EQ.AND P1, PT, R8, RZ, P0 ;  /* 0x000000ff0800720c */ /* 0x010fda0000722270 */
[----:B------:R-:W-:Y:S05]  /*0680*/  @!P1 BRA `(.L_x_6) ;  /* 0x0000000000d89947 */ /* 0x000fea0003800000 */
[----:B------:R-:W1:Y:S01]  /*0690*/  S2R R3, SR_CgaCtaId ;  /* 0x0000000000037919 */ /* 0x000e620000008800 */
[----:B------:R-:W-:Y:S02]  /*06a0*/  MOV R2, 0x400 ;  /* 0x0000040000027802 */ /* 0x000fe40000000f00 */
[----:B------:R-:W-:Y:S02]  /*06b0*/  MOV R4, 0x1 ;  /* 0x0000000100047802 */ /* 0x000fe40000000f00 */
[----:B------:R-:W-:Y:S02]  /*06c0*/  ISETP.NE.AND P3, PT, R0, RZ, PT ;  /* 0x000000ff0000720c */ /* 0x000fe40003f65270 */
[----:B-1----:R-:W-:Y:S02]  /*06d0*/  LEA R3, R3, R2, 0x18 ;  /* 0x0000000203037211 */ /* 0x002fe400078ec0ff */
[----:B------:R-:W-:-:S04]  /*06e0*/  SHF.L.U32 R2, R4, 0x1f, RZ ;  /* 0x0000001f04027819 */ /* 0x000fc800000006ff */
[----:B------:R-:W1:Y:S02]  /*06f0*/  SYNCS.PHASECHK.TRANS64.TRYWAIT P2, [R3+URZ+0x55048], R2 ;  /* 0x05504802030075a7 */ /* 0x000e64000804017f */
[----:B-1----:R-:W-:Y:S05]  /*0700*/  @!P2 BRA `(.L_x_7) ;  /* 0x000001a000d4a947 */ /* 0x002fea0003800000 */
.L_x_77:
[----:B------:R-:W-:Y:S05]  /*0710*/  @P3 BRA `(.L_x_8) ;  /* 0x0000000000143947 */ /* 0x000fea0003800000 */
[----:B------:R-:W-:Y:S01]  /*0720*/  LOP3.LUT P2, RZ, R16, 0x1f, RZ, 0xc0, !PT ;  /* 0x0000001f10ff7812 */ /* 0x000fe2000784c0ff */
[----:B-1----:R-:W-:-:S04]  /*0730*/  IMAD.MOV.U32 R2, RZ, RZ, 0x5000 ;  /* 0x00005000ff027424 */ /* 0x002fc800078e00ff */
[----:B------:R2:W-:Y:S08]  /*0740*/  SYNCS.ARRIVE.TRANS64 RZ, [R3+URZ+0x55040], R2 ;  /* 0x0550400203ff79a7 */ /* 0x0005f0000800003f */
[----:B------:R-:W-:Y:S05]  /*0750*/  @!P2 BRA `(.L_x_8) ;  /* 0x000000000004a947 */ /* 0x000fea0003800000 */
[----:B------:R-:W-:Y:S01]  /*0760*/  BPT.TRAP 0x1 ;  /* 0x000000040000795c */ /* 0x000fe20000300000 */
.L_x_8:
[----:B------:R-:W3:Y:S01]  /*0770*/  S2UR UR11, SR_CTAID.X ;  /* 0x00000000000b79c3 */ /* 0x000ee20000002500 */
[----:B------:R-:W-:Y:S01]  /*0780*/  R2UR UR8, R3 ;  /* 0x00000000030872ca */ /* 0x000fe200000e0000 */
[----:B------:R-:W-:Y:S01]  /*0790*/  ULDC.64 UR4, c[0x0][0x198] ;  /* 0x0000660000047ab9 */ /* 0x000fe20000000a00 */
[----:B------:R-:W-:Y:S01]  /*07a0*/  UMOV UR6, 0x0 ;  /* 0x0000000000067882 */ /* 0x000fe20000000000 */
[----:B------:R-:W-:Y:S01]  /*07b0*/  UIADD3 UR4, UP0, UR4, 0xf0, URZ ;  /* 0x000000f004047890 */ /* 0x000fe2000ff1e03f */
[----:B------:R-:W-:Y:S01]  /*07c0*/  UMOV UR7, 0x10000000 ;  /* 0x1000000000077882 */ /* 0x000fe20000000000 */
[----:B------:R-:W-:Y:S02]  /*07d0*/  UMOV UR10, URZ ;  /* 0x0000003f000a7c82 */ /* 0x000fe40008000000 */
[----:B------:R-:W-:Y:S01]  /*07e0*/  UIADD3.X UR5, URZ, UR5, URZ, UP0, !UPT ;  /* 0x000000053f057290 */ /* 0x000fe200087fe43f */
[----:B------:R-:W-:Y:S01]  /*07f0*/  UMOV UR12, UR44 ;  /* 0x0000002c000c7c82 */ /* 0x000fe20008000000 */
[----:B------:R-:W-:Y:S01]  /*0800*/  UMOV UR13, UR45 ;  /* 0x0000002d000d7c82 */ /* 0x000fe20008000000 */
[----:B------:R-:W-:Y:S01]  /*0810*/  UMOV UR34, 0x20 ;  /* 0x0000002000227882 */ /* 0x000fe20000000000 */
[----:B------:R-:W-:-:S02]  /*0820*/  UMOV UR36, UR44 ;  /* 0x0000002c00247c82 */ /* 0x000fc40008000000 */
[----:B------:R-:W-:Y:S02]  /*0830*/  UIADD3 UR9, UR8, 0x55040, URZ ;  /* 0x0005504008097890 */ /* 0x000fe4000fffe03f */
[----:B------:R-:W-:Y:S02]  /*0840*/  UIADD3 UR32, UR8, 0x1000, URZ ;  /* 0x0000100008207890 */ /* 0x000fe4000fffe03f */
[----:B------:R-:W-:Y:S02]  /*0850*/  UIADD3 UR24, UR8, 0x2000, URZ ;  /* 0x0000200008187890 */ /* 0x000fe4000fffe03f */
[----:B------:R-:W-:Y:S02]  /*0860*/  UIADD3 UR16, UR8, 0x3000, URZ ;  /* 0x0000300008107890 */ /* 0x000fe4000fffe03f */
[----:B------:R-:W-:Y:S02]  /*0870*/  UIADD3 UR40, UR8, 0x4000, URZ ;  /* 0x0000400008287890 */ /* 0x000fe4000fffe03f */
[----:B---3--:R-:W-:Y:S01]  /*0880*/  USHF.L.U32 UR11, UR11, 0x6, URZ ;  /* 0x000000060b0b7899 */ /* 0x008fe2000800063f */
[----:B------:R-:W-:Y:S01]  /*0890*/  UMOV UR37, UR45 ;  /* 0x0000002d00257c82 */ /* 0x000fe20008000000 */
[----:B------:R-:W-:Y:S01]  /*08a0*/  UMOV UR33, UR9 ;  /* 0x0000000900217c82 */ /* 0x000fe20008000000 */
[----:B------:R-:W-:Y:S01]  /*08b0*/  UMOV UR26, 0x40 ;  /* 0x00000040001a7882 */ /* 0x000fe20000000000 */
[----:B------:R-:W-:Y:S01]  /*08c0*/  UMOV UR28, UR44 ;  /* 0x0000002c001c7c82 */ /* 0x000fe20008000000 */
[----:B------:R-:W-:-:S02]  /*08d0*/  UMOV UR29, UR45 ;  /* 0x0000002d001d7c82 */ /* 0x000fc40008000000 */
[----:B------:R-:W-:Y:S01]  /*08e0*/  UMOV UR35, UR11 ;  /* 0x0000000b00237c82 */ /* 0x000fe20008000000 */
[----:B------:R-:W-:Y:S01]  /*08f0*/  UMOV UR25, UR9 ;  /* 0x0000000900197c82 */ /* 0x000fe20008000000 */
[----:B------:R-:W-:Y:S01]  /*0900*/  UMOV UR27, UR11 ;  /* 0x0000000b001b7c82 */ /* 0x000fe20008000000 */
[----:B------:R3:W-:Y:S01]  /*0910*/  UTMALDG.4D [UR8], [UR4], desc[UR6] ;  /* 0x00000608040075b4 */ /* 0x0007e20008019000 */
[----:B------:R-:W-:Y:S01]  /*0920*/  UMOV UR18, 0x60 ;  /* 0x0000006000127882 */ /* 0x000fe20000000000 */
[----:B------:R-:W-:Y:S01]  /*0930*/  UMOV UR20, UR44 ;  /* 0x0000002c00147c82 */ /* 0x000fe20008000000 */
[----:B------:R-:W-:Y:S01]  /*0940*/  UMOV UR21, UR45 ;  /* 0x0000002d00157c82 */ /* 0x000fe20008000000 */
[----:B------:R-:W-:Y:S01]  /*0950*/  UMOV UR17, UR9 ;  /* 0x0000000900117c82 */ /* 0x000fe20008000000 */
[----:B------:R-:W-:Y:S01]  /*0960*/  UMOV UR19, UR11 ;  /* 0x0000000b00137c82 */ /* 0x000fe20008000000 */
[----:B------:R-:W-:Y:S01]  /*0970*/  UMOV UR42, 0x80 ;  /* 0x00000080002a7882 */ /* 0x000fe20000000000 */
[----:B------:R-:W-:Y:S01]  /*0980*/  UMOV UR41, UR9 ;  /* 0x0000000900297c82 */ /* 0x000fe20008000000 */
[----:B------:R3:W-:Y:S01]  /*0990*/  UTMALDG.4D [UR32], [UR4], desc[UR6] ;  /* 0x00000620040075b4 */ /* 0x0007e20008019000 */
[----:B------:R-:W-:Y:S01]  /*09a0*/  UMOV UR43, UR11 ;  /* 0x0000000b002b7c82 */ /* 0x000fe20008000000 */
[----:B------:R3:W-:Y:S01]  /*09b0*/  UTMALDG.4D [UR24], [UR4], desc[UR6] ;  /* 0x00000618040075b4 */ /* 0x0007e20008019000 */
[----:B------:R3:W-:Y:S01]  /*09c0*/  UTMALDG.4D [UR16], [UR4], desc[UR6] ;  /* 0x00000610040075b4 */ /* 0x0007e20008019000 */
[----:B------:R3:W-:Y:S02]  /*09d0*/  UTMALDG.4D [UR40], [UR4], desc[UR6] ;  /* 0x00000628040075b4 */ /* 0x0007e40008019000 */
[----:B---3--:R-:W-:Y:S01]  /*09e0*/  NOP ;  /* 0x0000000000007918 */ /* 0x008fe20000000000 */
.L_x_6:
[----:B------:R-:W-:Y:S05]  /*09f0*/  BSYNC B0 ;  /* 0x0000000000007941 */ /* 0x000fea0003800000 */
.L_x_5:
[----:B------:R-:W3:Y:S01]  /*0a00*/  LDC R10, c[0x0][0x28c] ;  /* 0x0000a300ff0a7b82 */ /* 0x000ee20000000800 */
[----:B------:R-:W-:Y:S01]  /*0a10*/  BSSY B0, `(.L_x_9) ;  /* 0x00000f9000007945 */ /* 0x000fe20003800000 */
[----:B------:R-:W-:Y:S01]  /*0a20*/  IMAD.MOV.U32 R5, RZ, RZ, 0x1 ;  /* 0x00000001ff057424 */ /* 0x000fe200078e00ff */
[----:B------:R-:W-:Y:S01]  /*0a30*/  MOV R4, 0x1 ;  /* 0x0000000100047802 */ /* 0x000fe20000000f00 */
[----:B-12---:R-:W-:Y:S01]  /*0a40*/  IMAD.MOV.U32 R3, RZ, RZ, RZ ;  /* 0x000000ffff037224 */ /* 0x006fe200078e00ff */
[----:B---3--:R-:W-:-:S04]  /*0a50*/  IADD3 R241, R10, 0xff, RZ ;  /* 0x000000ff0af17810 */ /* 0x008fc80007ffe0ff */
[----:B------:R-:W-:-:S04]  /*0a60*/  SHF.R.S32.HI R2, RZ, 0x1f, R241 ;  /* 0x0000001fff027819 */ /* 0x000fc800000114f1 */
[----:B------:R-:W-:-:S04]  /*0a70*/  LEA.HI R241, R2, R241, RZ, 0x8 ;  /* 0x000000f102f17211 */ /* 0x000fc800078f40ff */
[----:B------:R-:W-:-:S04]  /*0a80*/  SHF.R.S32.HI R6, RZ, 0x8, R241 ;  /* 0x00000008ff067819 */ /* 0x000fc800000114f1 */
[----:B------:R-:W-:Y:S01]  /*0a90*/  SHF.L.U32 R6, R6, 0x1, RZ ;  /* 0x0000000106067819 */ /* 0x000fe200000006ff */
[----:B------:R-:W-:Y:S06]  /*0aa0*/  @!P1 BRA `(.L_x_10) ;  /* 0x0000000c00bc9947 */ /* 0x000fec0003800000 */
[----:B------:R-:W-:Y:S01]  /*0ab0*/  ISETP.GE.AND P1, PT, R10, 0x1, PT ;  /* 0x000000010a00780c */ /* 0x000fe20003f26270 */
[----:B------:R-:W-:Y:S01]  /*0ac0*/  IMAD.MOV.U32 R7, RZ, RZ, RZ ;  /* 0x000000ffff077224 */ /* 0x000fe200078e00ff */
[----:B------:R-:W-:Y:S02]  /*0ad0*/  LOP3.LUT R11, R16, 0x1f, RZ, 0xc0, !PT ;  /* 0x0000001f100b7812 */ /* 0x000fe400078ec0ff */
[----:B------:R-:W-:-:S09]  /*0ae0*/  MOV R3, RZ ;  /* 0x000000ff00037202 */ /* 0x000fd20000000f00 */
[----:B------:R-:W-:Y:S05]  /*0af0*/  @!P1 BRA `(.L_x_11) ;  /* 0x0000000400b49947 */ /* 0x000fea0003800000 */
[----:B------:R-:W1:Y:S01]  /*0b00*/  S2R R3, SR_CgaCtaId ;  /* 0x0000000000037919 */ /* 0x000e620000008800 */
[----:B------:R-:W-:Y:S01]  /*0b10*/  MOV R2, 0x400 ;  /* 0x0000040000027802 */ /* 0x000fe20000000f00 */
[----:B------:R-:W-:Y:S01]  /*0b20*/  IMAD.MOV.U32 R4, RZ, RZ, 0x1 ;  /* 0x00000001ff047424 */ /* 0x000fe200078e00ff */
[----:B------:R-:W-:Y:S02]  /*0b30*/  ISETP.NE.AND P2, PT, R0, RZ, PT ;  /* 0x000000ff0000720c */ /* 0x000fe40003f45270 */
[----:B-1----:R-:W-:Y:S02]  /*0b40*/  LEA R7, R3, R2, 0x18 ;  /* 0x0000000203077211 */ /* 0x002fe400078ec0ff */
[----:B------:R-:W-:-:S04]  /*0b50*/  SHF.L.U32 R2, R4, 0x1f, RZ ;  /* 0x0000001f04027819 */ /* 0x000fc800000006ff */
[----:B------:R-:W1:Y:S02]  /*0b60*/  SYNCS.PHASECHK.TRANS64.TRYWAIT P1, [R7+URZ+0x55020], R2 ;  /* 0x05502002070075a7 */ /* 0x000e64000802017f */
[----:B-1----:R-:W-:Y:S05]  /*0b70*/  @!P1 BRA `(.L_x_12) ;  /* 0x0000019c00cc9947 */ /* 0x002fea0003800000 */
.L_x_78:
[----:B------:R-:W-:Y:S01]  /*0b80*/  MOV R3, 0x1 ;  /* 0x0000000100037802 */ /* 0x000fe20000000f00 */
[----:B------:R-:W-:Y:S06]  /*0b90*/  @P2 BRA `(.L_x_13) ;  /* 0x0000000000142947 */ /* 0x000fec0003800000 */
[----:B------:R-:W-:Y:S01]  /*0ba0*/  ISETP.NE.AND P1, PT, R11, RZ, PT ;  /* 0x000000ff0b00720c */ /* 0x000fe20003f25270 */
[----:B-1----:R-:W-:-:S04]  /*0bb0*/  IMAD.MOV.U32 R2, RZ, RZ, 0x14000 ;  /* 0x00014000ff027424 */ /* 0x002fc800078e00ff */
[----:B------:R2:W-:Y:S08]  /*0bc0*/  SYNCS.ARRIVE.TRANS64 RZ, [R7+URZ+0x55000], R2 ;  /* 0x0550000207ff79a7 */ /* 0x0005f0000800003f */
[----:B------:R-:W-:Y:S05]  /*0bd0*/  @!P1 BRA `(.L_x_13) ;  /* 0x0000000000049947 */ /* 0x000fea0003800000 */
[----:B------:R-:W-:Y:S01]  /*0be0*/  BPT.TRAP 0x1 ;  /* 0x000000040000795c */ /* 0x000fe20000300000 */
.L_x_13:
[----:B------:R-:W3:Y:S01]  /*0bf0*/  S2R R9, SR_CgaCtaId ;  /* 0x0000000000097919 */ /* 0x000ee20000008800 */
[----:B------:R-:W-:Y:S01]  /*0c00*/  R2UR UR9, R7 ;  /* 0x00000000070972ca */ /* 0x000fe200000e0000 */
[----:B------:R-:W-:Y:S01]  /*0c10*/  ULDC.64 UR4, c[0x0][0x198] ;  /* 0x0000660000047ab9 */ /* 0x000fe20000000a00 */
[----:B------:R-:W-:Y:S01]  /*0c20*/  UMOV UR6, 0x0 ;  /* 0x0000000000067882 */ /* 0x000fe20000000000 */
[----:B------:R-:W-:Y:S01]  /*0c30*/  UIADD3 UR4, UP0, UR4, 0x1f0, URZ ;  /* 0x000001f004047890 */ /* 0x000fe2000ff1e03f */
[----:B-12---:R-:W-:Y:S01]  /*0c40*/  MOV R2, 0x400 ;  /* 0x0000040000027802 */ /* 0x006fe20000000f00 */
[----:B------:R-:W-:Y:S01]  /*0c50*/  UMOV UR7, 0x10000000 ;  /* 0x1000000000077882 */ /* 0x000fe20000000000 */
[----:B------:R-:W-:Y:S01]  /*0c60*/  UMOV UR42, URZ ;  /* 0x0000003f002a7c82 */ /* 0x000fe20008000000 */
[----:B------:R-:W-:Y:S01]  /*0c70*/  UIADD3.X UR5, URZ, UR5, URZ, UP0, !UPT ;  /* 0x000000053f057290 */ /* 0x000fe200087fe43f */
[----:B------:R-:W-:Y:S01]  /*0c80*/  MOV R7, 0x1 ;  /* 0x0000000100077802 */ /* 0x000fe20000000f00 */
[----:B------:R-:W-:Y:S01]  /*0c90*/  UMOV UR43, URZ ;  /* 0x0000003f002b7c82 */ /* 0x000fe20008000000 */
[----:B------:R-:W-:Y:S01]  /*0ca0*/  UMOV UR26, 0x20 ;  /* 0x00000020001a7882 */ /* 0x000fe20000000000 */
[----:B------:R-:W-:Y:S01]  /*0cb0*/  UMOV UR28, UR44 ;  /* 0x0000002c001c7c82 */ /* 0x000fe20008000000 */
[----:B------:R-:W-:Y:S01]  /*0cc0*/  UMOV UR29, UR45 ;  /* 0x0000002d001d7c82 */ /* 0x000fe20008000000 */
[----:B------:R-:W-:Y:S01]  /*0cd0*/  UIADD3 UR40, UR9, 0x5000, URZ ;  /* 0x0000500009287890 */ /* 0x000fe2000fffe03f */
[----:B------:R-:W-:Y:S01]  /*0ce0*/  SHF.L.U32 R7, R7, 0x1f, RZ ;  /* 0x0000001f07077819 */ /* 0x000fe200000006ff */
[----:B------:R-:W-:Y:S01]  /*0cf0*/  UIADD3 UR41, UR9, 0x55000, URZ ;  /* 0x0005500009297890 */ /* 0x000fe2000fffe03f */
[----:B------:R-:W-:Y:S01]  /*0d00*/  ISETP.NE.AND P2, PT, R0, RZ, PT ;  /* 0x000000ff0000720c */ /* 0x000fe20003f45270 */
[----:B------:R-:W-:-:S02]  /*0d10*/  UIADD3 UR24, UR9, 0x9000, URZ ;  /* 0x0000900009187890 */ /* 0x000fc4000fffe03f */
[----:B------:R-:W-:Y:S02]  /*0d20*/  UIADD3 UR16, UR9, 0xd000, URZ ;  /* 0x0000d00009107890 */ /* 0x000fe4000fffe03f */
[----:B------:R-:W-:Y:S01]  /*0d30*/  UIADD3 UR8, UR9, 0x11000, URZ ;  /* 0x0001100009087890 */ /* 0x000fe2000fffe03f */
[----:B------:R-:W-:Y:S02]  /*0d40*/  UMOV UR27, UR43 ;  /* 0x0000002b001b7c82 */ /* 0x000fe40008000000 */
[----:B------:R1:W-:Y:S01]  /*0d50*/  UTMALDG.4D [UR40], [UR4], desc[UR6] ;  /* 0x00000628040075b4 */ /* 0x0003e20008019000 */
[----:B------:R-:W-:Y:S01]  /*0d60*/  UMOV UR25, UR41 ;  /* 0x0000002900197c82 */ /* 0x000fe20008000000 */
[----:B------:R-:W-:Y:S01]  /*0d70*/  UMOV UR18, 0x40 ;  /* 0x0000004000127882 */ /* 0x000fe20000000000 */
[----:B------:R-:W-:Y:S01]  /*0d80*/  UMOV UR20, UR44 ;  /* 0x0000002c00147c82 */ /* 0x000fe20008000000 */
[----:B------:R-:W-:Y:S01]  /*0d90*/  UMOV UR21, UR45 ;  /* 0x0000002d00157c82 */ /* 0x000fe20008000000 */
[----:B------:R-:W-:Y:S01]  /*0da0*/  UMOV UR19, UR43 ;  /* 0x0000002b00137c82 */ /* 0x000fe20008000000 */
[----:B------:R-:W-:Y:S01]  /*0db0*/  UMOV UR17, UR41 ;  /* 0x0000002900117c82 */ /* 0x000fe20008000000 */
[----:B---3--:R-:W-:Y:S01]  /*0dc0*/  LEA R4, R9, R2, 0x18 ;  /* 0x0000000209047211 */ /* 0x008fe200078ec0ff */
[----:B------:R-:W-:Y:S01]  /*0dd0*/  UMOV UR10, 0x60 ;  /* 0x00000060000a7882 */ /* 0x000fe20000000000 */
[----:B------:R2:W-:Y:S01]  /*0de0*/  UTMALDG.4D [UR24], [UR4], desc[UR6] ;  /* 0x00000618040075b4 */ /* 0x0005e20008019000 */
[----:B------:R-:W-:Y:S01]  /*0df0*/  UMOV UR12, UR44 ;  /* 0x0000002c000c7c82 */ /* 0x000fe20008000000 */
[----:B------:R-:W-:Y:S01]  /*0e00*/  UMOV UR13, UR45 ;  /* 0x0000002d000d7c82 */ /* 0x000fe20008000000 */
[----:B------:R-:W-:Y:S01]  /*0e10*/  UMOV UR11, UR43 ;  /* 0x0000002b000b7c82 */ /* 0x000fe20008000000 */
[----:B------:R-:W-:Y:S01]  /*0e20*/  IMAD R2, R3, 0x8, R4 ;  /* 0x0000000803027824 */ /* 0x000fe200078e0204 */
[----:B------:R2:W-:Y:S01]  /*0e30*/  UTMALDG.4D [UR16], [UR4], desc[UR6] ;  /* 0x00000610040075b4 */ /* 0x0005e20008019000 */
[----:B-1----:R-:W-:Y:S01]  /*0e40*/  UIADD3 UR40, UR9, 0x15000, URZ ;  /* 0x0001500009287890 */ /* 0x002fe2000fffe03f */
[----:B------:R-:W-:-:S02]  /*0e50*/  UMOV UR42, 0x80 ;  /* 0x00000080002a7882 */ /* 0x000fc40000000000 */
[----:B------:R-:W-:Y:S02]  /*0e60*/  UMOV UR9, UR41 ;  /* 0x0000002900097c82 */ /* 0x000fe40008000000 */
[----:B------:R2:W-:Y:S04]  /*0e70*/  UTMALDG.4D [UR8], [UR4], desc[UR6] ;  /* 0x00000608040075b4 */ /* 0x0005e80008019000 */
[----:B------:R2:W-:Y:S01]  /*0e80*/  UTMALDG.4D [UR40], [UR4], desc[UR6] ;  /* 0x00000628040075b4 */ /* 0x0005e20008019000 */
[----:B------:R-:W1:Y:S02]  /*0e90*/  SYNCS.PHASECHK.TRANS64.TRYWAIT P1, [R2+URZ+0x55020], R7 ;  /* 0x05502007020075a7 */ /* 0x000e64000802017f */
[----:B-12---:R-:W-:Y:S05]  /*0ea0*/  @!P1 BRA `(.L_x_14) ;  /* 0x0000019c00149947 */ /* 0x006fea0003800000 */
.L_x_79:
[----:B-1----:R-:W-:Y:S01]  /*0eb0*/  MOV R7, 0x1 ;  /* 0x0000000100077802 */ /* 0x002fe20000000f00 */
[----:B------:R-:W-:Y:S06]  /*0ec0*/  @P2 BRA `(.L_x_15) ;  /* 0x0000000000142947 */ /* 0x000fec0003800000 */
[----:B------:R-:W-:Y:S01]  /*0ed0*/  ISETP.NE.AND P1, PT, R11, RZ, PT ;  /* 0x000000ff0b00720c */ /* 0x000fe20003f25270 */
[----:B------:R-:W-:-:S04]  /*0ee0*/  IMAD.MOV.U32 R9, RZ, RZ, 0x14000 ;  /* 0x00014000ff097424 */ /* 0x000fc800078e00ff */
[----:B------:R1:W-:Y:S08]  /*0ef0*/  SYNCS.ARRIVE.TRANS64 RZ, [R2+URZ+0x55000], R9 ;  /* 0x0550000902ff79a7 */ /* 0x0003f0000800003f */
[----:B------:R-:W-:Y:S05]  /*0f00*/  @!P1 BRA `(.L_x_15) ;  /* 0x0000000000049947 */ /* 0x000fea0003800000 */
[----:B------:R-:W-:Y:S01]  /*0f10*/  BPT.TRAP 0x1 ;  /* 0x000000040000795c */ /* 0x000fe20000300000 */
.L_x_15:
[C---:B------:R-:W-:Y:S01]  /*0f20*/  IMAD R4, R3.reuse, 0x14000, R4 ;  /* 0x0001400003047824 */ /* 0x040fe200078e0204 */
[----:B------:R-:W-:Y:S01]  /*0f30*/  R2UR UR33, R2 ;  /* 0x00000000022172ca */ /* 0x000fe200000e0000 */
[----:B------:R-:W-:Y:S01]  /*0f40*/  ULDC.64 UR4, c[0x0][0x198] ;  /* 0x0000660000047ab9 */ /* 0x000fe20000000a00 */
[----:B------:R-:W-:Y:S01]  /*0f50*/  UMOV UR35, URZ ;  /* 0x0000003f00237c82 */ /* 0x000fe20008000000 */
[----:B------:R-:W-:Y:S01]  /*0f60*/  UIADD3 UR4, UP0, UR4, 0x2f0, URZ ;  /* 0x000002f004047890 */ /* 0x000fe2000ff1e03f */
[----:B------:R-:W-:Y:S01]  /*0f70*/  R2UR UR40, R4 ;  /* 0x00000000042872ca */ /* 0x000fe200000e0000 */
[----:B------:R-:W-:Y:S01]  /*0f80*/  UMOV UR6, 0x0 ;  /* 0x0000000000067882 */ /* 0x000fe20000000000 */
[----:B------:R-:W-:Y:S01]  /*0f90*/  UMOV UR7, 0x10000000 ;  /* 0x1000000000077882 */ /* 0x000fe20000000000 */
[----:B------:R-:W-:Y:S01]  /*0fa0*/  UIADD3.X UR5, URZ, UR5, URZ, UP0, !UPT ;  /* 0x000000053f057290 */ /* 0x000fe200087fe43f */
[----:B------:R-:W-:Y:S01]  /*0fb0*/  IADD3 R3, R3, 0x1, RZ ;  /* 0x0000000103037810 */ /* 0x000fe20007ffe0ff */
[----:B------:R-:W-:Y:S01]  /*0fc0*/  UMOV UR34, URZ ;  /* 0x0000003f00227c82 */ /* 0x000fe20008000000 */
[----:B------:R-:W-:Y:S01]  /*0fd0*/  UMOV UR36, UR44 ;  /* 0x0000002c00247c82 */ /* 0x000fe20008000000 */
[----:B------:R-:W-:Y:S01]  /*0fe0*/  UMOV UR37, UR45 ;  /* 0x0000002d00257c82 */ /* 0x000fe20008000000 */
[----:B------:R-:W-:Y:S01]  /*0ff0*/  UMOV UR26, 0x20 ;  /* 0x00000020001a7882 */ /* 0x000fe20000000000 */
[----:B------:R-:W-:Y:S01]  /*1000*/  UIADD3 UR33, UR33, 0x55000, URZ ;  /* 0x0005500021217890 */ /* 0x000fe2000fffe03f */
[----:B------:R-:W-:Y:S01]  /*1010*/  UMOV UR28, UR44 ;  /* 0x0000002c001c7c82 */ /* 0x000fe20008000000 */
[----:B------:R-:W-:-:S02]  /*1020*/  UMOV UR29, UR45 ;  /* 0x0000002d001d7c82 */ /* 0x000fc40008000000 */
[----:B------:R-:W-:Y:S02]  /*1030*/  UIADD3 UR32, UR40, 0x5000, URZ ;  /* 0x0000500028207890 */ /* 0x000fe4000fffe03f */
[----:B------:R-:W-:Y:S02]  /*1040*/  UIADD3 UR24, UR40, 0x9000, URZ ;  /* 0x0000900028187890 */ /* 0x000fe4000fffe03f */
[----:B------:R-:W-:Y:S02]  /*1050*/  UIADD3 UR16, UR40, 0xd000, URZ ;  /* 0x0000d00028107890 */ /* 0x000fe4000fffe03f */
[----:B------:R-:W-:Y:S02]  /*1060*/  UIADD3 UR8, UR40, 0x11000, URZ ;  /* 0x0001100028087890 */ /* 0x000fe4000fffe03f */
[----:B------:R-:W-:Y:S01]  /*1070*/  UIADD3 UR40, UR40, 0x15000, URZ ;  /* 0x0001500028287890 */ /* 0x000fe2000fffe03f */
[----:B------:R2:W-:Y:S01]  /*1080*/  UTMALDG.4D [UR32], [UR4], desc[UR6] ;  /* 0x00000620040075b4 */ /* 0x0005e20008019000 */
[----:B------:R-:W-:Y:S01]  /*1090*/  UMOV UR27, UR35 ;  /* 0x00000023001b7c82 */ /* 0x000fe20008000000 */
[----:B------:R-:W-:Y:S01]  /*10a0*/  UMOV UR25, UR33 ;  /* 0x0000002100197c82 */ /* 0x000fe20008000000 */
[----:B------:R-:W-:Y:S01]  /*10b0*/  UMOV UR18, 0x40 ;  /* 0x0000004000127882 */ /* 0x000fe20000000000 */
[----:B------:R-:W-:Y:S01]  /*10c0*/  UMOV UR20, UR44 ;  /* 0x0000002c00147c82 */ /* 0x000fe20008000000 */
[----:B------:R-:W-:Y:S01]  /*10d0*/  UMOV UR21, UR45 ;  /* 0x0000002d00157c82 */ /* 0x000fe20008000000 */
[----:B------:R-:W-:Y:S01]  /*10e0*/  UMOV UR19, UR35 ;  /* 0x0000002300137c82 */ /* 0x000fe20008000000 */
[----:B------:R-:W-:Y:S01]  /*10f0*/  UMOV UR17, UR33 ;  /* 0x0000002100117c82 */ /* 0x000fe20008000000 */
[----:B------:R-:W-:Y:S01]  /*1100*/  UMOV UR10, 0x60 ;  /* 0x00000060000a7882 */ /* 0x000fe20000000000 */
[----:B------:R-:W-:Y:S01]  /*1110*/  UMOV UR12, UR44 ;  /* 0x0000002c000c7c82 */ /* 0x000fe20008000000 */
[----:B------:R-:W-:Y:S01]  /*1120*/  UMOV UR13, UR45 ;  /* 0x0000002d000d7c82 */ /* 0x000fe20008000000 */
[----:B------:R2:W-:Y:S01]  /*1130*/  UTMALDG.4D [UR24], [UR4], desc[UR6] ;  /* 0x00000618040075b4 */ /* 0x0005e20008019000 */
[----:B------:R-:W-:Y:S01]  /*1140*/  UMOV UR11, UR35 ;  /* 0x00000023000b7c82 */ /* 0x000fe20008000000 */
[----:B------:R-:W-:Y:S01]  /*1150*/  UMOV UR9, UR33 ;  /* 0x0000002100097c82 */ /* 0x000fe20008000000 */
[----:B------:R-:W-:Y:S01]  /*1160*/  UMOV UR42, 0x80 ;  /* 0x00000080002a7882 */ /* 0x000fe20000000000 */
[----:B------:R-:W-:Y:S01]  /*1170*/  UMOV UR43, UR35 ;  /* 0x00000023002b7c82 */ /* 0x000fe20008000000 */
[----:B------:R-:W-:Y:S01]  /*1180*/  UMOV UR41, UR33 ;  /* 0x0000002100297c82 */ /* 0x000fe20008000000 */
[----:B------:R2:W-:Y:S01]  /*1190*/  UTMALDG.4D [UR16], [UR4], desc[UR6] ;  /* 0x00000610040075b4 */ /* 0x0005e20008019000 */
[----:B------:R2:W-:Y:S01]  /*11a0*/  UTMALDG.4D [UR8], [UR4], desc[UR6] ;  /* 0x00000608040075b4 */ /* 0x0005e20008019000 */
[----:B------:R2:W-:Y:S02]  /*11b0*/  UTMALDG.4D [UR40], [UR4], desc[UR6] ;  /* 0x00000628040075b4 */ /* 0x0005e40008019000 */
[----:B--2---:R-:W-:Y:S01]  /*11c0*/  NOP ;  /* 0x0000000000007918 */ /* 0x004fe20000000000 */
.L_x_11:
[----:B------:R-:W-:Y:S01]  /*11d0*/  ISETP.GE.AND P1, PT, R10, 0x101, PT ;  /* 0x000001010a00780c */ /* 0x000fe20003f26270 */
[----:B------:R-:W-:-:S12]  /*11e0*/  IMAD.MOV.U32 R4, RZ, RZ, 0x1 ;  /* 0x00000001ff047424 */ /* 0x000fd800078e00ff */
[----:B------:R-:W-:Y:S05]  /*11f0*/  @!P1 BRA `(.L_x_16) ;  /* 0x0000000400e49947 */ /* 0x000fea0003800000 */
[----:B-1----:R-:W1:Y:S01]  /*1200*/  S2R R9, SR_CgaCtaId ;  /* 0x0000000000097919 */ /* 0x002e620000008800 */
[----:B------:R-:W-:Y:S02]  /*1210*/  MOV R2, 0x400 ;  /* 0x0000040000027802 */ /* 0x000fe40000000f00 */
[----:B------:R-:W-:Y:S02]  /*1220*/  MOV R4, 0x1 ;  /* 0x0000000100047802 */ /* 0x000fe40000000f00 */
[----:B------:R-:W-:Y:S02]  /*1230*/  ISETP.NE.AND P2, PT, R0, RZ, PT ;  /* 0x000000ff0000720c */ /* 0x000fe40003f45270 */
[----:B-1----:R-:W-:Y:S02]  /*1240*/  LEA R2, R9, R2, 0x18 ;  /* 0x0000000209027211 */ /* 0x002fe400078ec0ff */
[----:B------:R-:W-:-:S03]  /*1250*/  SHF.L.U32 R9, R4, 0x1f, RZ ;  /* 0x0000001f04097819 */ /* 0x000fc600000006ff */
[----:B------:R-:W-:-:S04]  /*1260*/  IMAD R4, R3, 0x8, R2 ;  /* 0x0000000803047824 */ /* 0x000fc800078e0202 */
[----:B------:R-:W1:Y:S02]  /*1270*/  SYNCS.PHASECHK.TRANS64.TRYWAIT P1, [R4+URZ+0x55020], R9 ;  /* 0x05502009040075a7 */ /* 0x000e64000802017f */
[----:B-1----:R-:W-:Y:S05]  /*1280*/  @!P1 BRA `(.L_x_17) ;  /* 0x0000019800309947 */ /* 0x002fea0003800000 */
.L_x_80:
[----:B------:R-:W-:Y:S05]  /*1290*/  @P2 BRA `(.L_x_18) ;  /* 0x0000000000142947 */ /* 0x000fea0003800000 */
[----:B------:R-:W-:Y:S02]  /*12a0*/  ISETP.NE.AND P1, PT, R11, RZ, PT ;  /* 0x000000ff0b00720c */ /* 0x000fe40003f25270 */
[----:B-1----:R-:W-:-:S04]  /*12b0*/  MOV R9, 0x14000 ;  /* 0x0001400000097802 */ /* 0x002fc80000000f00 */
[----:B------:R2:W-:Y:S07]  /*12c0*/  SYNCS.ARRIVE.TRANS64 RZ, [R4+URZ+0x55000], R9 ;  /* 0x0550000904ff79a7 */ /* 0x0005ee000800003f */
[----:B------:R-:W-:Y:S05]  /*12d0*/  @!P1 BRA `(.L_x_18) ;  /* 0x0000000000049947 */ /* 0x000fea0003800000 */
[----:B------:R-:W-:Y:S01]  /*12e0*/  BPT.TRAP 0x1 ;  /* 0x000000040000795c */ /* 0x000fe20000300000 */
.L_x_18:
[----:B-12---:R-:W1:Y:S01]  /*12f0*/  S2R R9, SR_CgaCtaId ;  /* 0x0000000000097919 */ /* 0x006e620000008800 */
[----:B------:R-:W-:Y:S01]  /*1300*/  IMAD R2, R3, 0x14000, R2 ;  /* 0x0001400003027824 */ /* 0x000fe200078e0202 */
[----:B------:R-:W-:Y:S01]  /*1310*/  R2UR UR27, R7 ;  /* 0x00000000071b72ca */ /* 0x000fe200000e0000 */
[----:B------:R-:W-:Y:S01]  /*1320*/  ULDC.64 UR4, c[0x0][0x198] ;  /* 0x0000660000047ab9 */ /* 0x000fe20000000a00 */
[----:B------:R-:W-:Y:S01]  /*1330*/  R2UR UR25, R4 ;  /* 0x00000000041972ca */ /* 0x000fe200000e0000 */
[----:B------:R-:W-:Y:S01]  /*1340*/  UIADD3 UR4, UP0, UR4, 0x1f0, URZ ;  /* 0x000001f004047890 */ /* 0x000fe2000ff1e03f */
[----:B------:R-:W-:Y:S01]  /*1350*/  R2UR UR9, R2 ;  /* 0x00000000020972ca */ /* 0x000fe200000e0000 */
[----:B------:R-:W-:Y:S01]  /*1360*/  VIADD R3, R3, 0x1 ;  /* 0x0000000103037836 */ /* 0x000fe20000000000 */
[----:B------:R-:W-:Y:S01]  /*1370*/  UMOV UR6, 0x0 ;  /* 0x0000000000067882 */ /* 0x000fe20000000000 */
[----:B------:R-:W-:Y:S01]  /*1380*/  UIADD3.X UR5, URZ, UR5, URZ, UP0, !UPT ;  /* 0x000000053f057290 */ /* 0x000fe200087fe43f */
[----:B------:R-:W-:Y:S01]  /*1390*/  MOV R2, 0x400 ;  /* 0x0000040000027802 */ /* 0x000fe20000000f00 */
[----:B------:R-:W-:Y:S01]  /*13a0*/  UMOV UR7, 0x10000000 ;  /* 0x1000000000077882 */ /* 0x000fe20000000000 */
[----:B------:R-:W-:Y:S01]  /*13b0*/  UMOV UR26, URZ ;  /* 0x0000003f001a7c82 */ /* 0x000fe20008000000 */
[----:B------:R-:W-:Y:S01]  /*13c0*/  UMOV UR28, UR44 ;  /* 0x0000002c001c7c82 */ /* 0x000fe20008000000 */
[----:B------:R-:W-:Y:S01]  /*13d0*/  UMOV UR29, UR45 ;  /* 0x0000002d001d7c82 */ /* 0x000fe20008000000 */
[----:B------:R-:W-:Y:S01]  /*13e0*/  USHF.L.U32 UR27, UR27, 0x8, URZ ;  /* 0x000000081b1b7899 */ /* 0x000fe2000800063f */
[C---:B------:R-:W-:Y:S01]  /*13f0*/  ISETP.NE.AND P2, PT, R3.reuse, 0x4, PT ;  /* 0x000000040300780c */ /* 0x040fe20003f45270 */
[----:B------:R-:W-:Y:S01]  /*1400*/  UIADD3 UR25, UR25, 0x55000, URZ ;  /* 0x0005500019197890 */ /* 0x000fe2000fffe03f */
[C---:B------:R-:W-:Y:S01]  /*1410*/  ISETP.NE.AND P1, PT, R3.reuse, 0x4, PT ;  /* 0x000000040300780c */ /* 0x040fe20003f25270 */
[----:B------:R-:W-:Y:S01]  /*1420*/  UIADD3 UR24, UR9, 0x5000, URZ ;  /* 0x0000500009187890 */ /* 0x000fe2000fffe03f */
[----:B------:R-:W-:Y:S01]  /*1430*/  SEL R3, R3, RZ, P2 ;  /* 0x000000ff03037207 */ /* 0x000fe20001000000 */
[----:B------:R-:W-:Y:S01]  /*1440*/  UIADD3 UR40, UR9, 0x9000, URZ ;  /* 0x0000900009287890 */ /* 0x000fe2000fffe03f */
[----:B------:R-:W-:Y:S01]  /*1450*/  SEL R4, RZ, 0x1, !P1 ;  /* 0x00000001ff047807 */ /* 0x000fe20004800000 */
[----:B------:R-:W-:Y:S01]  /*1460*/  UMOV UR42, 0x20 ;  /* 0x00000020002a7882 */ /* 0x000fe20000000000 */
[----:B------:R-:W-:Y:S01]  /*1470*/  UMOV UR41, UR25 ;  /* 0x0000001900297c82 */ /* 0x000fe20008000000 */
[----:B------:R-:W-:Y:S01]  /*1480*/  UMOV UR43, UR27 ;  /* 0x0000001b002b7c82 */ /* 0x000fe20008000000 */
[----:B------:R-:W-:Y:S01]  /*1490*/  UIADD3 UR16, UR9, 0xd000, URZ ;  /* 0x0000d00009107890 */ /* 0x000fe2000fffe03f */
[----:B------:R-:W-:Y:S01]  /*14a0*/  ISETP.NE.AND P2, PT, R0, RZ, PT ;  /* 0x000000ff0000720c */ /* 0x000fe20003f45270 */
[----:B------:R-:W-:Y:S01]  /*14b0*/  UTMALDG.4D [UR24], [UR4], desc[UR6] ;  /* 0x00000618040075b4 */ /* 0x000fe20008019000 */
[----:B------:R-:W-:Y:S01]  /*14c0*/  UIADD3 UR8, UR9, 0x11000, URZ ;  /* 0x0001100009087890 */ /* 0x000fe2000fffe03f */
[----:B------:R-:W-:Y:S01]  /*14d0*/  UMOV UR18, 0x40 ;  /* 0x0000004000127882 */ /* 0x000fe20000000000 */
[----:B-1----:R-:W-:Y:S01]  /*14e0*/  LEA R10, R9, R2, 0x18 ;  /* 0x00000002090a7211 */ /* 0x002fe200078ec0ff */
[----:B------:R-:W-:Y:S01]  /*14f0*/  UMOV UR20, UR44 ;  /* 0x0000002c00147c82 */ /* 0x000fe20008000000 */
[----:B------:R-:W-:Y:S01]  /*1500*/  UMOV UR21, UR45 ;  /* 0x0000002d00157c82 */ /* 0x000fe20008000000 */
[----:B------:R-:W-:Y:S01]  /*1510*/  UMOV UR17, UR25 ;  /* 0x0000001900117c82 */ /* 0x000fe20008000000 */
[----:B------:R1:W-:Y:S01]  /*1520*/  UTMALDG.4D [UR40], [UR4], desc[UR6] ;  /* 0x00000628040075b4 */ /* 0x0003e20008019000 */
[----:B------:R-:W-:Y:S01]  /*1530*/  UMOV UR19, UR27 ;  /* 0x0000001b00137c82 */ /* 0x000fe20008000000 */
[----:B------:R-:W-:Y:S01]  /*1540*/  UMOV UR10, 0x60 ;  /* 0x00000060000a7882 */ /* 0x000fe20000000000 */
[----:B------:R-:W-:Y:S01]  /*1550*/  UMOV UR12, UR44 ;  /* 0x0000002c000c7c82 */ /* 0x000fe20008000000 */
[----:B------:R-:W-:Y:S01]  /*1560*/  UMOV UR13, UR45 ;  /* 0x0000002d000d7c82 */ /* 0x000fe20008000000 */
[----:B------:R-:W-:Y:S01]  /*1570*/  UMOV UR11, UR27 ;  /* 0x0000001b000b7c82 */ /* 0x000fe20008000000 */
[----:B------:R-:W-:-:S02]  /*1580*/  LEA R9, R3, R10, 0x3 ;  /* 0x0000000a03097211 */ /* 0x000fc400078e18ff */
[----:B------:R-:W-:Y:S01]  /*1590*/  SHF.L.U32 R2, R4, 0x1f, RZ ;  /* 0x0000001f04027819 */ /* 0x000fe200000006ff */
[----:B------:R2:W-:Y:S01]  /*15a0*/  UTMALDG.4D [UR16], [UR4], desc[UR6] ;  /* 0x00000610040075b4 */ /* 0x0005e20008019000 */
[----:B-1----:R-:W-:Y:S01]  /*15b0*/  UIADD3 UR40, UR9, 0x15000, URZ ;  /* 0x0001500009287890 */ /* 0x002fe2000fffe03f */
[----:B------:R-:W-:Y:S02]  /*15c0*/  UMOV UR42, 0x80 ;  /* 0x00000080002a7882 */ /* 0x000fe40000000000 */
[----:B------:R-:W-:Y:S02]  /*15d0*/  UMOV UR9, UR25 ;  /* 0x0000001900097c82 */ /* 0x000fe40008000000 */
[----:B------:R2:W-:Y:S04]  /*15e0*/  UTMALDG.4D [UR8], [UR4], desc[UR6] ;  /* 0x00000608040075b4 */ /* 0x0005e80008019000 */
[----:B------:R2:W-:Y:S01]  /*15f0*/  UTMALDG.4D [UR40], [UR4], desc[UR6] ;  /* 0x00000628040075b4 */ /* 0x0005e20008019000 */
[----:B------:R-:W1:Y:S02]  /*1600*/  SYNCS.PHASECHK.TRANS64.TRYWAIT P1, [R9+URZ+0x55020], R2 ;  /* 0x05502002090075a7 */ /* 0x000e64000802017f */
[----:B-12---:R-:W-:Y:S05]  /*1610*/  @!P1 BRA `(.L_x_19) ;  /* 0x0000019400609947 */ /* 0x006fea0003800000 */
.L_x_81:
[----:B------:R-:W-:Y:S05]  /*1620*/  @P2 BRA `(.L_x_20) ;  /* 0x0000000000142947 */ /* 0x000fea0003800000 */
[----:B------:R-:W-:Y:S01]  /*1630*/  ISETP.NE.AND P1, PT, R11, RZ, PT ;  /* 0x000000ff0b00720c */ /* 0x000fe20003f25270 */
[----:B-1----:R-:W-:-:S04]  /*1640*/  IMAD.MOV.U32 R2, RZ, RZ, 0x14000 ;  /* 0x00014000ff027424 */ /* 0x002fc800078e00ff */
[----:B------:R2:W-:Y:S08]  /*1650*/  SYNCS.ARRIVE.TRANS64 RZ, [R9+URZ+0x55000], R2 ;  /* 0x0550000209ff79a7 */ /* 0x0005f0000800003f */
[----:B------:R-:W-:Y:S05]  /*1660*/  @!P1 BRA `(.L_x_20) ;  /* 0x0000000000049947 */ /* 0x000fea0003800000 */
[----:B------:R-:W-:Y:S01]  /*1670*/  BPT.TRAP 0x1 ;  /* 0x000000040000795c */ /* 0x000fe20000300000 */
.L_x_20:
[----:B------:R-:W-:Y:S01]  /*1680*/  IMAD R10, R3, 0x14000, R10 ;  /* 0x00014000030a7824 */ /* 0x000fe200078e020a */
[----:B------:R-:W-:Y:S01]  /*1690*/  R2UR UR33, R9 ;  /* 0x00000000092172ca */ /* 0x000fe200000e0000 */
[----:B------:R-:W-:Y:S01]  /*16a0*/  ULDC.64 UR4, c[0x0][0x198] ;  /* 0x0000660000047ab9 */ /* 0x000fe20000000a00 */
[----:B------:R-:W-:Y:S01]  /*16b0*/  R2UR UR35, R7 ;  /* 0x00000000072372ca */ /* 0x000fe200000e0000 */
[----:B------:R-:W-:Y:S01]  /*16c0*/  UIADD3 UR4, UP0, UR4, 0x2f0, URZ ;  /* 0x000002f004047890 */ /* 0x000fe2000ff1e03f */
[----:B------:R-:W-:Y:S01]  /*16d0*/  R2UR UR40, R10 ;  /* 0x000000000a2872ca */ /* 0x000fe200000e0000 */
[----:B------:R-:W-:Y:S01]  /*16e0*/  UMOV UR6, 0x0 ;  /* 0x0000000000067882 */ /* 0x000fe20000000000 */
[----:B------:R-:W-:Y:S01]  /*16f0*/  UMOV UR7, 0x10000000 ;  /* 0x1000000000077882 */ /* 0x000fe20000000000 */
[----:B------:R-:W-:Y:S01]  /*1700*/  UIADD3.X UR5, URZ, UR5, URZ, UP0, !UPT ;  /* 0x000000053f057290 */ /* 0x000fe200087fe43f */
[----:B-12---:R-:W-:Y:S01]  /*1710*/  IADD3 R2, R3, 0x1, RZ ;  /* 0x0000000103027810 */ /* 0x006fe20007ffe0ff */
[----:B------:R-:W-:Y:S01]  /*1720*/  UMOV UR34, URZ ;  /* 0x0000003f00227c82 */ /* 0x000fe20008000000 */
[----:B------:R-:W-:Y:S01]  /*1730*/  UMOV UR36, UR44 ;  /* 0x0000002c00247c82 */ /* 0x000fe20008000000 */
[----:B------:R-:W-:Y:S01]  /*1740*/  UMOV UR37, UR45 ;  /* 0x0000002d00257c82 */ /* 0x000fe20008000000 */
[----:B------:R-:W-:Y:S01]  /*1750*/  UMOV UR26, 0x20 ;  /* 0x00000020001a7882 */ /* 0x000fe20000000000 */
[----:B------:R-:W-:Y:S01]  /*1760*/  UIADD3 UR33, UR33, 0x55000, URZ ;  /* 0x0005500021217890 */ /* 0x000fe2000fffe03f */
[----:B------:R-:W-:Y:S01]  /*1770*/  ISETP.NE.AND P1, PT, R2, 0x4, PT ;  /* 0x000000040200780c */ /* 0x000fe20003f25270 */
[----:B------:R-:W-:Y:S01]  /*1780*/  USHF.L.U32 UR35, UR35, 0x8, URZ ;  /* 0x0000000823237899 */ /* 0x000fe2000800063f */
[----:B------:R-:W-:Y:S01]  /*1790*/  VIADD R7, R7, 0x1 ;  /* 0x0000000107077836 */ /* 0x000fe20000000000 */
[----:B------:R-:W-:Y:S01]  /*17a0*/  UIADD3 UR32, UR40, 0x5000, URZ ;  /* 0x0000500028207890 */ /* 0x000fe2000fffe03f */
[----:B------:R-:W-:Y:S01]  /*17b0*/  SEL R3, RZ, 0x1, P1 ;  /* 0x00000001ff037807 */ /* 0x000fe20000800000 */
[----:B------:R-:W-:-:S02]  /*17c0*/  UIADD3 UR24, UR40, 0x9000, URZ ;  /* 0x0000900028187890 */ /* 0x000fc4000fffe03f */
[----:B------:R-:W-:Y:S01]  /*17d0*/  UIADD3 UR16, UR40, 0xd000, URZ ;  /* 0x0000d00028107890 */ /* 0x000fe2000fffe03f */
[----:B------:R-:W-:Y:S01]  /*17e0*/  LOP3.LUT R4, R4, R3, RZ, 0x3c, !PT ;  /* 0x0000000304047212 */ /* 0x000fe200078e3cff */
[----:B------:R-:W-:Y:S01]  /*17f0*/  UIADD3 UR8, UR40, 0x11000, URZ ;  /* 0x0001100028087890 */ /* 0x000fe2000fffe03f */
[----:B------:R-:W-:Y:S01]  /*1800*/  SEL R3, R2, RZ, P1 ;  /* 0x000000ff02037207 */ /* 0x000fe20000800000 */
[----:B------:R-:W-:Y:S01]  /*1810*/  UIADD3 UR40, UR40, 0x15000, URZ ;  /* 0x0001500028287890 */ /* 0x000fe2000fffe03f */
[----:B------:R2:W-:Y:S01]  /*1820*/  UTMALDG.4D [UR32], [UR4], desc[UR6] ;  /* 0x00000620040075b4 */ /* 0x0005e20008019000 */
[----:B------:R-:W-:Y:S01]  /*1830*/  UMOV UR28, UR44 ;  /* 0x0000002c001c7c82 */ /* 0x000fe20008000000 */
[----:B------:R-:W-:Y:S01]  /*1840*/  UMOV UR29, UR45 ;  /* 0x0000002d001d7c82 */ /* 0x000fe20008000000 */
        /* <DEDUP_REMOVED lines=20> */
.L_x_16:
[----:B------:R-:W-:-:S07]  /*1990*/  IADD3 R6, R6, -0x4, RZ ;  /* 0xfffffffc06067810 */ /* 0x000fce0007ffe0ff */
.L_x_10:
[----:B------:R-:W-:Y:S05]  /*19a0*/  BSYNC B0 ;  /* 0x0000000000007941 */ /* 0x000fea0003800000 */
.L_x_9:
[----:B-1----:R-:W1:Y:S01]  /*19b0*/  S2R R9, SR_CgaCtaId ;  /* 0x0000000000097919 */ /* 0x002e620000008800 */
[----:B------:R-:W-:Y:S02]  /*19c0*/  MOV R2, 0x400 ;  /* 0x0000040000027802 */ /* 0x000fe40000000f00 */
[----:B------:R-:W-:Y:S02]  /*19d0*/  SHF.L.U32 R152, RZ, 0x1f, RZ ;  /* 0x0000001fff987819 */ /* 0x000fe400000006ff */
[----:B-1----:R-:W-:-:S04]  /*19e0*/  LEA R2, R9, R2, 0x18 ;  /* 0x0000000209027211 */ /* 0x002fc800078ec0ff */
[----:B------:R-:W1:Y:S02]  /*19f0*/  SYNCS.PHASECHK.TRANS64.TRYWAIT P1, [R2+URZ+0x55040], R152 ;  /* 0x05504098020075a7 */ /* 0x000e64000802017f */
[----:B-1----:R-:W-:Y:S05]  /*1a00*/  @!P1 BRA `(.L_x_21) ;  /* 0x0000019000789947 */ /* 0x002fea0003800000 */
.L_x_82:
[----:B------:R-:W2:Y:S01]  /*1a10*/  SYNCS.PHASECHK.TRANS64.TRYWAIT P1, [R2+URZ+0x55000], R152 ;  /* 0x05500098020075a7 */ /* 0x000ea2000802017f */
[----:B------:R-:W-:-:S04]  /*1a20*/  SHF.R.S32.HI R9, RZ, 0x1f, R0 ;  /* 0x0000001fff097819 */ /* 0x000fc80000011400 */
[----:B------:R-:W-:-:S04]  /*1a30*/  LEA.HI R9, R9, R0, RZ, 0x2 ;  /* 0x0000000009097211 */ /* 0x000fc800078f10ff */
[----:B------:R-:W-:-:S05]  /*1a40*/  LOP3.LUT R9, R9, 0x7ffffffc, RZ, 0xc0, !PT ;  /* 0x7ffffffc09097812 */ /* 0x000fca00078ec0ff */
[----:B------:R-:W-:Y:S01]  /*1a50*/  IMAD.IADD R10, R0, 0x1, -R9 ;  /* 0x00000001000a7824 */ /* 0x000fe200078e0a09 */
[----:B------:R-:W-:-:S03]  /*1a60*/  MOV R9, RZ ;  /* 0x000000ff00097202 */ /* 0x000fc60000000f00 */
[----:B------:R-:W-:Y:S01]  /*1a70*/  IMAD.SHL.U32 R10, R10, 0x2, RZ ;  /* 0x000000020a0a7824 */ /* 0x000fe200078e00ff */
[----:B--2---:R-:W-:Y:S06]  /*1a80*/  @!P1 BRA `(.L_x_22) ;  /* 0x00000190006c9947 */ /* 0x004fec0003800000 */
.L_x_83:
[----:B------:R-:W-:Y:S05]  /*1a90*/  WARPSYNC.ALL ;  /* 0x0000000000007948 */ /* 0x000fea0003800000 */
[C---:B------:R-:W-:Y:S01]  /*1aa0*/  R2UR UR23, R2.reuse ;  /* 0x00000000021772ca */ /* 0x040fe200000e0000 */
[----:B------:R-:W-:Y:S01]  /*1ab0*/  WARPGROUP.ARRIVE ;  /* 0x00000000000079c5 */ /* 0x000fe20000000000 */
[----:B------:R-:W-:Y:S01]  /*1ac0*/  R2UR UR4, R2 ;  /* 0x00000000020472ca */ /* 0x000fe200000e0000 */
[----:B------:R-:W-:Y:S01]  /*1ad0*/  UMOV UR7, 0x80000020 ;  /* 0x8000002000077882 */ /* 0x000fe20000000000 */
[----:B------:R-:W-:Y:S01]  /*1ae0*/  UMOV UR31, 0x80000020 ;  /* 0x80000020001f7882 */ /* 0x000fe20000000000 */
[----:B------:R-:W-:Y:S01]  /*1af0*/  UMOV UR29, UR7 ;  /* 0x00000007001d7c82 */ /* 0x000fe20008000000 */
[----:B------:R-:W-:Y:S01]  /*1b00*/  IMAD.U32 R237, RZ, RZ, UR7 ;  /* 0x00000007ffed7e24 */ /* 0x000fe2000f8e00ff */
[----:B------:R-:W-:Y:S01]  /*1b10*/  UMOV UR7, 0x80000020 ;  /* 0x8000002000077882 */ /* 0x000fe20000000000 */
[----:B------:R-:W-:Y:S01]  /*1b20*/  UMOV UR11, 0x80000020 ;  /* 0x80000020000b7882 */ /* 0x000fe20000000000 */
[----:B------:R-:W-:Y:S01]  /*1b30*/  UMOV UR9, UR7 ;  /* 0x0000000700097c82 */ /* 0x000fe20008000000 */
[----:B------:R-:W-:Y:S01]  /*1b40*/  IMAD.U32 R235, RZ, RZ, UR7 ;  /* 0x00000007ffeb7e24 */ /* 0x000fe2000f8e00ff */
[----:B------:R-:W-:Y:S01]  /*1b50*/  UMOV UR7, 0x80000020 ;  /* 0x8000002000077882 */ /* 0x000fe20000000000 */
[----:B------:R-:W-:Y:S01]  /*1b60*/  UMOV UR57, 0x80000020 ;  /* 0x8000002000397882 */ /* 0x000fe20000000000 */
[----:B------:R-:W-:Y:S01]  /*1b70*/  UIADD3 UR23, UR23, 0x5000, URZ ;  /* 0x0000500017177890 */ /* 0x000fe2000fffe03f */
[----:B------:R-:W-:Y:S01]  /*1b80*/  IMAD.U32 R233, RZ, RZ, UR7 ;  /* 0x00000007ffe97e24 */ /* 0x000fe2000f8e00ff */
[----:B------:R-:W-:Y:S01]  /*1b90*/  USHF.R.U32.HI UR4, URZ, 0x4, UR4 ;  /* 0x000000043f047899 */ /* 0x000fe20008011604 */
[C---:B------:R-:W-:Y:S01]  /*1ba0*/  IADD3 R11, R10.reuse, 0x1, RZ ;  /* 0x000000010a0b7810 */ /* 0x040fe20007ffe0ff */
[----:B------:R-:W-:Y:S01]  /*1bb0*/  USHF.R.U32.HI UR23, URZ, 0x4, UR23 ;  /* 0x000000043f177899 */ /* 0x000fe20008011617 */
[C---:B------:R-:W-:Y:S01]  /*1bc0*/  VIADD R12, R10.reuse, 0x8 ;  /* 0x000000080a0c7836 */ /* 0x040fe20000000000 */
[----:B------:R-:W-:Y:S01]  /*1bd0*/  ULOP3.LUT UR4, UR4, 0x3fff, URZ, 0xc0, !UPT ;  /* 0x00003fff04047892 */ /* 0x000fe2000f8ec03f */
[----:B------:R-:W-:Y:S01]  /*1be0*/  IADD3 R15, R10, 0xa1, RZ ;  /* 0x000000a10a0f7810 */ /* 0x000fe20007ffe0ff */
[----:B------:R-:W-:-:S02]  /*1bf0*/  ULOP3.LUT UR23, UR23, 0x3fff, URZ, 0xc0, !UPT ;  /* 0x00003fff17177892 */ /* 0x000fc4000f8ec03f */
[----:B------:R-:W-:Y:S02]  /*1c00*/  ULOP3.LUT UR4, UR4, 0x10000, URZ, 0xfc, !UPT ;  /* 0x0001000004047892 */ /* 0x000fe4000f8efc3f */
[----:B------:R-:W-:Y:S02]  /*1c10*/  ULOP3.LUT UR30, UR23, 0x10000, URZ, 0xfc, !UPT ;  /* 0x00010000171e7892 */ /* 0x000fe4000f8efc3f */
[----:B------:R-:W-:Y:S02]  /*1c20*/  UIADD3 UR5, UR4, 0x2, URZ ;  /* 0x0000000204057890 */ /* 0x000fe4000fffe03f */
[----:B------:R-:W-:Y:S01]  /*1c30*/  UIADD3 UR10, UR30, 0x2, URZ ;  /* 0x000000021e0a7890 */ /* 0x000fe2000fffe03f */
[----:B------:R-:W-:Y:S01]  /*1c40*/  UMOV UR6, UR4 ;  /* 0x0000000400067c82 */ /* 0x000fe20008000000 */
[----:B------:R-:W-:Y:S01]  /*1c50*/  UIADD3 UR56, UR4, 0x300, URZ ;  /* 0x0000030004387890 */ /* 0x000fe2000fffe03f */
[----:B------:R-:W-:Y:S01]  /*1c60*/  MOV R236, UR6 ;  /* 0x0000000600ec7c02 */ /* 0x000fe20008000f00 */
[----:B------:R-:W-:Y:S01]  /*1c70*/  UMOV UR28, UR6 ;  /* 0x00000006001c7c82 */ /* 0x000fe20008000000 */
[----:B------:R-:W-:Y:S01]  /*1c80*/  UMOV UR6, UR5 ;  /* 0x0000000500067c82 */ /* 0x000fe20008000000 */
[----:B------:R-:W-:Y:S01]  /*1c90*/  HGMMA.64x256x16.F32.BF16 R24, gdesc[UR28], RZ, !UPT, gsb0 ;  /* 0x03e000001c1879f0 */ /* 0x000fe2000c0018ff */
[----:B------:R-:W-:Y:S01]  /*1ca0*/  UMOV UR8, UR6 ;  /* 0x0000000600087c82 */ /* 0x000fe20008000000 */
[----:B------:R-:W-:Y:S01]  /*1cb0*/  UIADD3 UR5, UR4, 0x100, URZ ;  /* 0x0000010004057890 */ /* 0x000fe2000fffe03f */
[----:B------:R-:W-:Y:S01]  /*1cc0*/  MOV R234, UR6 ;  /* 0x0000000600ea7c02 */ /* 0x000fe20008000f00 */
[----:B------:R-:W-:Y:S01]  /*1cd0*/  UIADD3 UR58, UR30, 0xc00, URZ ;  /* 0x00000c001e3a7890 */ /* 0x000fe2000fffe03f */
[----:B------:R-:W-:Y:S01]  /*1ce0*/  UMOV UR59, 0x80000020 ;  /* 0x80000020003b7882 */ /* 0x000fe20000000000 */
[----:B------:R-:W-:-:S03]  /*1cf0*/  UIADD3 UR52, UR4, 0x302, URZ ;  /* 0x0000030204347890 */ /* 0x000fc6000fffe03f */
[----:B------:R-:W-:Y:S01]  /*1d00*/  UMOV UR6, UR5 ;  /* 0x0000000500067c82 */ /* 0x000fe20008000000 */
[----:B------:R-:W-:Y:S01]  /*1d10*/  UIADD3 UR5, UR4, 0x102, URZ ;  /* 0x0000010204057890 */ /* 0x000fe2000fffe03f */
[----:B------:R-:W-:Y:S01]  /*1d20*/  MOV R232, UR6 ;  /* 0x0000000600e87c02 */ /* 0x000fe20008000f00 */
[----:B------:R-:W-:Y:S01]  /*1d30*/  UIADD3 UR54, UR30, 0xc02, URZ ;  /* 0x00000c021e367890 */ /* 0x000fe2000fffe03f */
[----:B------:R-:W-:Y:S01]  /*1d40*/  UMOV UR53, 0x80000020 ;  /* 0x8000002000357882 */ /* 0x000fe20000000000 */
[----:B------:R-:W-:Y:S01]  /*1d50*/  UMOV UR55, 0x80000020 ;  /* 0x8000002000377882 */ /* 0x000fe20000000000 */
[----:B------:R-:W-:Y:S02]  /*1d60*/  UIADD3 UR48, UR4, 0x400, URZ ;  /* 0x0000040004307890 */ /* 0x000fe4000fffe03f */
[----:B------:R-:W-:Y:S01]  /*1d70*/  UIADD3 UR50, UR30, 0x1000, URZ ;  /* 0x000010001e327890 */ /* 0x000fe2000fffe03f */
[----:B------:R-:W-:Y:S01]  /*1d80*/  UMOV UR49, 0x80000020 ;  /* 0x8000002000317882 */ /* 0x000fe20000000000 */
[----:B------:R-:W-:Y:S01]  /*1d90*/  UMOV UR51, 0x80000020 ;  /* 0x8000002000337882 */ /* 0x000fe20000000000 */
[----:B------:R-:W-:Y:S01]  /*1da0*/  ULDC UR35, c[0x0][0x604] ;  /* 0x0001810000237ab9 */ /* 0x000fe20000000800 */
        /* <DEDUP_REMOVED lines=27> */
[----:B------:R-:W-:-:S02]  /*1f60*/  WARPGROUP.DEPBAR.LE gsb0, 0x0 ;  /* 0x00008000000079c5 */ /* 0x000fc40000010000 */
[----:B------:R-:W-:-:S06]  /*1f70*/  WARPGROUP.ARRIVE ;  /* 0x00000000000079c5 */ /* 0x000fcc0000000000 */
[----:B------:R-:W-:Y:S01]  /*1f80*/  HGMMA.64x256x16.F32.BF16 R24, gdesc[UR8], R24, gsb0 ;  /* 0x03e00000081879f0 */ /* 0x000fe20008001818 */
[----:B------:R-:W-:Y:S01]  /*1f90*/  UIADD3 UR10, UR30, 0x400, URZ ;  /* 0x000004001e0a7890 */ /* 0x000fe2000fffe03f */
[----:B------:R-:W-:Y:S01]  /*1fa0*/  UMOV UR8, UR6 ;  /* 0x0000000600087c82 */ /* 0x000fe20008000000 */
[----:B------:R-:W-:Y:S01]  /*1fb0*/  UMOV UR9, UR7 ;  /* 0x0000000700097c82 */ /* 0x000fe20008000000 */
[----:B------:R-:W-:Y:S01]  /*1fc0*/  UMOV UR11, 0x80000020 ;  /* 0x80000020000b7882 */ /* 0x000fe20000000000 */
[----:B------:R-:W-:Y:S01]  /*1fd0*/  UMOV UR6, UR5 ;  /* 0x0000000500067c82 */ /* 0x000fe20008000000 */
[----:B------:R-:W-:Y:S01]  /*1fe0*/  UMOV UR7, 0x80000020 ;  /* 0x8000002000077882 */ /* 0x000fe20000000000 */
[----:B------:R-:W-:Y:S01]  /*1ff0*/  UIADD3 UR5, UR4, 0x200, URZ ;  /* 0x0000020004057890 */ /* 0x000fe2000fffe03f */
[----:B------:R-:W-:Y:S01]  /*2000*/  MOV R22, UR6 ;  /* 0x0000000600167c02 */ /* 0x000fe20008000f00 */
[----:B------:R-:W-:Y:S01]  /*2010*/  IMAD.U32 R23, RZ, RZ, UR7 ;  /* 0x00000007ff177e24 */ /* 0x000fe2000f8e00ff */
[----:B------:R-:W-:-:S02]  /*2020*/  WARPGROUP.DEPBAR.LE gsb0, 0x0 ;  /* 0x00008000000079c5 */ /* 0x000fc40000010000 */
[----:B------:R-:W-:-:S15]  /*2030*/  WARPGROUP.ARRIVE ;  /* 0x00000000000079c5 */ /* 0x000fde0000000000 */
[----:B------:R-:W-:-:S01]  /*2040*/  NOP ;  /* 0x0000000000007918 */ /* 0x000fc20000000000 */
        /* <DEDUP_REMOVED lines=10> */
[----:B------:R-:W-:Y:S01]  /*20f0*/  UIADD3 UR4, UR4, 0x402, URZ ;  /* 0x0000040204047890 */ /* 0x000fe2000fffe03f */
[----:B------:R-:W-:-:S02]  /*2100*/  WARPGROUP.DEPBAR.LE gsb0, 0x0 ;  /* 0x00008000000079c5 */ /* 0x000fc40000010000 */
[----:B------:R-:W-:-:S15]  /*2110*/  WARPGROUP.ARRIVE ;  /* 0x00000000000079c5 */ /* 0x000fde0000000000 */
[----:B------:R-:W-:Y:S01]  /*2120*/  HGMMA.64x256x16.F32.BF16 R24, gdesc[UR8], R24, gsb0 ;  /* 0x03e00000081879f0 */ /* 0x000fe20008001818 */
[----:B------:R-:W-:Y:S01]  /*2130*/  UIADD3 UR10, UR30, 0x800, URZ ;  /* 0x000008001e0a7890 */ /* 0x000fe2000fffe03f */
[----:B------:R-:W-:Y:S01]  /*2140*/  UMOV UR8, UR6 ;  /* 0x0000000600087c82 */ /* 0x000fe20008000000 */
[----:B------:R-:W-:Y:S01]  /*2150*/  UMOV UR9, UR7 ;  /* 0x0000000700097c82 */ /* 0x000fe20008000000 */
[----:B------:R-:W-:Y:S01]  /*2160*/  UMOV UR11, 0x80000020 ;  /* 0x80000020000b7882 */ /* 0x000fe20000000000 */
[----:B------:R-:W-:Y:S01]  /*2170*/  UMOV UR6, UR5 ;  /* 0x0000000500067c82 */ /* 0x000fe20008000000 */
[----:B------:R-:W-:Y:S01]  /*2180*/  UMOV UR7, 0x80000020 ;  /* 0x8000002000077882 */ /* 0x000fe20000000000 */
[----:B------:R-:W-:Y:S01]  /*2190*/  MOV R18, UR6 ;  /* 0x0000000600127c02 */ /* 0x000fe20008000f00 */
[----:B------:R-:W-:Y:S01]  /*21a0*/  IMAD.U32 R19, RZ, RZ, UR7 ;  /* 0x00000007ff137e24 */ /* 0x000fe2000f8e00ff */
[----:B------:R-:W-:Y:S01]  /*21b0*/  UMOV UR5, 0x80000020 ;  /* 0x8000002000057882 */ /* 0x000fe20000000000 */
        /* <DEDUP_REMOVED lines=8> */
[----:B------:R-:W-:Y:S01]  /*2240*/  UIADD3 UR6, UR30, 0x1002, URZ ;  /* 0x000010021e067890 */ /* 0x000fe2000fffe03f */
[----:B------:R-:W-:Y:S01]  /*2250*/  UMOV UR7, 0x80000020 ;  /* 0x8000002000077882 */ /* 0x000fe20000000000 */
[----:B------:R-:W-:Y:S02]  /*2260*/  WARPGROUP.DEPBAR.LE gsb0, 0x0 ;  /* 0x00008000000079c5 */ /* 0x000fe40000010000 */
[----:B------:R-:W-:-:S15]  /*2270*/  WARPGROUP.ARRIVE ;  /* 0x00000000000079c5 */ /* 0x000fde0000000000 */
[----:B------:R-:W-:-:S04]  /*2280*/  NOP ;  /* 0x0000000000007918 */ /* 0x000fc80000000000 */
[----:B------:R-:W-:Y:S01]  /*2290*/  HGMMA.64x256x16.F32.BF16 R24, gdesc[UR8], R24, gsb0 ;  /* 0x03e00000081879f0 */ /* 0x000fe20008001818 */
[----:B------:R-:W-:Y:S01]  /*22a0*/  ULDC UR8, c[0x0][0x28c] ;  /* 0x0000a30000087ab9 */ /* 0x000fe20000000800 */
[----:B------:R-:W-:Y:S01]  /*22b0*/  ULDC UR10, c[0x0][0x604] ;  /* 0x00018100000a7ab9 */ /* 0x000fe20000000800 */
[----:B------:R-:W-:Y:S01]  /*22c0*/  ULDC UR9, c[0x0][0x604] ;  /* 0x0001810000097ab9 */ /* 0x000fe20000000800 */
[----:B------:R-:W-:Y:S01]  /*22d0*/  ULDC UR11, c[0x0][0x604] ;  /* 0x00018100000b7ab9 */ /* 0x000fe20000000800 */
[----:B------:R-:W-:Y:S02]  /*22e0*/  WARPGROUP.DEPBAR.LE gsb0, 0x0 ;  /* 0x00008000000079c5 */ /* 0x000fe40000010000 */
[----:B------:R-:W-:-:S15]  /*22f0*/  WARPGROUP.ARRIVE ;  /* 0x00000000000079c5 */ /* 0x000fde0000000000 */
[----:B------:R-:W-:-:S06]  /*2300*/  NOP ;  /* 0x0000000000007918 */ /* 0x000fcc0000000000 */
[----:B------:R-:W-:Y:S03]  /*2310*/  HGMMA.64x256x16.F32.BF16 R24, gdesc[UR56], R24, gsb0 ;  /* 0x03e00000381879f0 */ /* 0x000fe60008001818 */
[----:B------:R-:W-:Y:S02]  /*2320*/  WARPGROUP.DEPBAR.LE gsb0, 0x0 ;  /* 0x00008000000079c5 */ /* 0x000fe40000010000 */
[----:B------:R-:W-:-:S15]  /*2330*/  WARPGROUP.ARRIVE ;  /* 0x00000000000079c5 */ /* 0x000fde0000000000 */
[----:B------:R-:W-:-:S08]  /*2340*/  NOP ;  /* 0x0000000000007918 */ /* 0x000fd00000000000 */
        /* <DEDUP_REMOVED lines=8> */
[----:B------:R-:W-:Y:S01]  /*23d0*/  HGMMA.64x256x16.F32.BF16 R24, gdesc[UR4], R24, gsb0 ;  /* 0x03e00000041879f0 */ /* 0x000fe20008001818 */
[----:B------:R-:W-:Y:S01]  /*23e0*/  ULDC UR6, c[0x0][0x28c] ;  /* 0x0000a30000067ab9 */ /* 0x000fe20000000800 */
[----:B------:R-:W-:Y:S01]  /*23f0*/  ULDC UR7, c[0x0][0x28c] ;  /* 0x0000a30000077ab9 */ /* 0x000fe20000000800 */
[----:B------:R-:W-:Y:S01]  /*2400*/  ISETP.GE.AND P3, PT, R11, UR6, PT ;  /* 0x000000060b007c0c */ /* 0x000fe2000bf66270 */
[----:B------:R-:W-:Y:S01]  /*2410*/  ULDC UR6, c[0x0][0x28c] ;  /* 0x0000a30000067ab9 */ /* 0x000fe20000000800 */
[----:B------:R-:W-:Y:S02]  /*2420*/  IADD3 R11, R10, 0x9, RZ ;  /* 0x000000090a0b7810 */ /* 0x000fe40007ffe0ff */
[----:B------:R-:W-:Y:S01]  /*2430*/  ISETP.GE.AND P4, PT, R12, UR7, PT ;  /* 0x000000070c007c0c */ /* 0x000fe2000bf86270 */
[C---:B------:R-:W-:Y:S01]  /*2440*/  VIADD R12, R10.reuse, 0x10 ;  /* 0x000000100a0c7836 */ /* 0x040fe20000000000 */
[----:B------:R-:W-:Y:S01]  /*2450*/  ISETP.GE.AND P5, PT, R11, UR6, PT ;  /* 0x000000060b007c0c */ /* 0x000fe2000bfa6270 */
[----:B------:R-:W-:Y:S01]  /*2460*/  ULDC UR6, c[0x0][0x28c] ;  /* 0x0000a30000067ab9 */ /* 0x000fe20000000800 */
[----:B------:R-:W-:Y:S01]  /*2470*/  IADD3 R11, R10, 0x11, RZ ;  /* 0x000000110a0b7810 */ /* 0x000fe20007ffe0ff */
[----:B------:R-:W-:-:S02]  /*2480*/  ULDC UR7, c[0x0][0x28c] ;  /* 0x0000a30000077ab9 */ /* 0x000fc40000000800 */
[----:B------:R-:W-:Y:S01]  /*2490*/  ISETP.GE.AND P6, PT, R12, UR7, PT ;  /* 0x000000070c007c0c */ /* 0x000fe2000bfc6270 */
[C---:B------:R-:W-:Y:S01]  /*24a0*/  VIADD R12, R10.reuse, 0x18 ;  /* 0x000000180a0c7836 */ /* 0x040fe20000000000 */
[----:B------:R-:W-:Y:S01]  /*24b0*/  ISETP.GE.AND P1, PT, R11, UR6, PT ;  /* 0x000000060b007c0c */ /* 0x000fe2000bf26270 */
[----:B------:R-:W-:Y:S01]  /*24c0*/  ULDC UR6, c[0x0][0x28c] ;  /* 0x0000a30000067ab9 */ /* 0x000fe20000000800 */
[----:B------:R-:W-:Y:S01]  /*24d0*/  IADD3 R11, R10, 0x19, RZ ;  /* 0x000000190a0b7810 */ /* 0x000fe20007ffe0ff */
[----:B------:R-:W-:Y:S02]  /*24e0*/  ULDC UR7, c[0x0][0x28c] ;  /* 0x0000a30000077ab9 */ /* 0x000fe40000000800 */
[----:B------:R-:W-:Y:S01]  /*24f0*/  ISETP.GE.AND P2, PT, R12, UR7, PT ;  /* 0x000000070c007c0c */ /* 0x000fe2000bf46270 */
[----:B------:R-:W-:Y:S01]  /*2500*/  ULDC UR7, c[0x0][0x28c] ;  /* 0x0000a30000077ab9 */ /* 0x000fe20000000800 */
[----:B------:R-:W-:Y:S01]  /*2510*/  IADD3 R12, R10, 0x99, RZ ;  /* 0x000000990a0c7810 */ /* 0x000fe20007ffe0ff */
[----:B------:R-:W-:-:S02]  /*2520*/  WARPGROUP.DEPBAR.LE gsb0, 0x0 ;  /* 0x00008000000079c5 */ /* 0x000fc40000010000 */
[----:B------:R-:W-:Y:S02]  /*2530*/  FSEL R167, R25, -INF , !P3 ;  /* 0xff80000019a77808 */ /* 0x000fe40005800000 */
[----:B------:R-:W-:Y:S02]  /*2540*/  FSEL R155, R27, -INF , !P3 ;  /* 0xff8000001b9b7808 */ /* 0x000fe40005800000 */
[----:B------:R-:W-:Y:S01]  /*2550*/  ISETP.GE.AND P3, PT, R11, UR6, PT ;  /* 0x000000060b007c0c */ /* 0x000fe2000bf66270 */
[----:B------:R-:W-:Y:S01]  /*2560*/  VIADD R11, R10, 0x20 ;  /* 0x000000200a0b7836 */ /* 0x000fe20000000000 */
[----:B------:R-:W-:Y:S01]  /*2570*/  ULDC UR6, c[0x0][0x28c] ;  /* 0x0000a30000067ab9 */ /* 0x000fe20000000800 */
[----:B------:R-:W-:Y:S02]  /*2580*/  FSEL R168, R28, -INF , !P4 ;  /* 0xff8000001ca87808 */ /* 0x000fe40006000000 */
[----:B------:R-:W-:Y:S02]  /*2590*/  FSEL R156, R30, -INF , !P4 ;  /* 0xff8000001e9c7808 */ /* 0x000fe40006000000 */
[----:B------:R-:W-:Y:S01]  /*25a0*/  ISETP.GE.AND P4, PT, R11, UR6, PT ;  /* 0x000000060b007c0c */ /* 0x000fe2000bf86270 */
[----:B------:R-:W-:Y:S01]  /*25b0*/  ULDC UR6, c[0x0][0x28c] ;  /* 0x0000a30000067ab9 */ /* 0x000fe20000000800 */
[----:B------:R-:W-:-:S02]  /*25c0*/  IADD3 R11, R10, 0x21, RZ ;  /* 0x000000210a0b7810 */ /* 0x000fc40007ffe0ff */
        /* <DEDUP_REMOVED lines=16> */
[----:B------:R-:W-:Y:S01]  /*26d0*/  FSEL R30, R38, -INF , !P2 ;  /* 0xff800000261e7808 */ /* 0x000fe20005000000 */
[C---:B------:R-:W-:Y:S01]  /*26e0*/  VIADD R38, R10.reuse, 0xa8 ;  /* 0x000000a80a267836 */ /* 0x040fe20000000000 */
        /* <DEDUP_REMOVED lines=13> */
[----:B------:R-:W-:Y:S01]  /*27c0*/  FSEL R175, R41, -INF , !P5 ;  /* 0xff80000029af7808 */ /* 0x000fe20006800000 */
[C---:B------:R-:W-:Y:S01]  /*27d0*/  VIADD R41, R10.reuse, 0xb8 ;  /* 0x000000b80a297836 */ /* 0x040fe20000000000 */
        /* <DEDUP_REMOVED lines=31> */
[----:B------:R-:W-:Y:S01]  /*29d0*/  FSEL R32, R55, -INF , !P5 ;  /* 0xff80000037207808 */ /* 0x000fe20006800000 */
[C---:B------:R-:W-:Y:S01]  /*29e0*/  VIADD R55, R10.reuse, 0xc8 ;  /* 0x000000c80a377836 */ /* 0x040fe20000000000 */
        /* <DEDUP_REMOVED lines=43> */
[----:B------:R-:W-:Y:S01]  /*2ca0*/  FSEL R70, R72, -INF , !P2 ;  /* 0xff80000048467808 */ /* 0x000fe20005000000 */
[----:B------:R-:W-:Y:S01]  /*2cb0*/  VIADD R72, R10, 0xd0 ;  /* 0x000000d00a487836 */ /* 0x000fe20000000000 */
        /* <DEDUP_REMOVED lines=45> */
[----:B------:R-:W-:-:S02]  /*2f90*/  FSEL R87, R89, -INF , !P5 ;  /* 0xff80000059577808 */ /* 0x000fc40006800000 */
[----:B------:R-:W-:Y:S02]  /*2fa0*/  FSEL R11, R91, -INF , !P5 ;  /* 0xff8000005b0b7808 */ /* 0x000fe40006800000 */
[----:B------:R-:W-:Y:S01]  /*2fb0*/  ISETP.GE.AND P5, PT, R12, UR6, PT ;  /* 0x000000060c007c0c */ /* 0x000fe2000bfa6270 */
[----:B------:R-:W-:Y:S01]  /*2fc0*/  ULDC UR6, c[0x0][0x28c] ;  /* 0x0000a30000067ab9 */ /* 0x000fe20000000800 */
[----:B------:R-:W-:Y:S01]  /*2fd0*/  FSEL R185, R92, -INF , !P6 ;  /* 0xff8000005cb97808 */ /* 0x000fe20007000000 */
[----:B------:R-:W-:Y:S01]  /*2fe0*/  VIADD R12, R10, 0xa0 ;  /* 0x000000a00a0c7836 */ /* 0x000fe20000000000 */
[----:B------:R-:W-:Y:S02]  /*2ff0*/  FSEL R35, R94, -INF , !P6 ;  /* 0xff8000005e237808 */ /* 0x000fe40007000000 */
[----:B------:R-:W-:Y:S01]  /*3000*/  ISETP.GE.AND P6, PT, R10, UR6, PT ;  /* 0x000000060a007c0c */ /* 0x000fe2000bfc6270 */
[----:B------:R-:W-:Y:S01]  /*3010*/  ULDC UR6, c[0x0][0x28c] ;  /* 0x0000a30000067ab9 */ /* 0x000fe20000000800 */
[----:B------:R-:W-:-:S02]  /*3020*/  FSEL R186, R93, -INF , !P1 ;  /* 0xff8000005dba7808 */ /* 0x000fc40004800000 */
[----:B------:R-:W-:Y:S02]  /*3030*/  FSEL R80, R24, -INF , !P6 ;  /* 0xff80000018507808 */ /* 0x000fe40007000000 */
[----:B------:R-:W-:Y:S02]  /*3040*/  FSEL R36, R95, -INF , !P1 ;  /* 0xff8000005f247808 */ /* 0x000fe40004800000 */
[----:B------:R-:W-:Y:S02]  /*3050*/  FSEL R77, R26, -INF , !P6 ;  /* 0xff8000001a4d7808 */ /* 0x000fe40007000000 */
[----:B------:R-:W-:Y:S01]  /*3060*/  ISETP.GE.AND P1, PT, R15, UR8, PT ;  /* 0x000000080f007c0c */ /* 0x000fe2000bf26270 */
[----:B------:R-:W-:Y:S01]  /*3070*/  ULDC UR8, c[0x0][0x604] ;  /* 0x0001810000087ab9 */ /* 0x000fe20000000800 */
[----:B------:R-:W-:Y:S02]  /*3080*/  FMNMX R15, R80, R167, !PT ;  /* 0x000000a7500f7209 */ /* 0x000fe40007800000 */
[----:B------:R-:W-:Y:S01]  /*3090*/  ISETP.GE.AND P6, PT, R12, UR7, PT ;  /* 0x000000070c007c0c */ /* 0x000fe2000bfc6270 */
[----:B------:R-:W-:Y:S01]  /*30a0*/  ULDC UR7, c[0x0][0x604] ;  /* 0x0001810000077ab9 */ /* 0x000fe20000000800 */
[----:B------:R-:W-:-:S02]  /*30b0*/  FMNMX R17, R77, R155, !PT ;  /* 0x0000009b4d117209 */ /* 0x000fc40007800000 */
[----:B------:R-:W-:Y:S02]  /*30c0*/  FMNMX R12, R168, R15, !PT ;  /* 0x0000000fa80c7209 */ /* 0x000fe40007800000 */
[----:B------:R-:W-:Y:S02]  /*30d0*/  FMNMX R26, R156, R17, !PT ;  /* 0x000000119c1a7209 */ /* 0x000fe40007800000 */
[----:B------:R-:W-:Y:S02]  /*30e0*/  FMNMX R15, R169, R12, !PT ;  /* 0x0000000ca90f7209 */ /* 0x000fe40007800000 */
[----:B------:R-:W-:Y:S02]  /*30f0*/  FMNMX R17, R153, R26, !PT ;  /* 0x0000001a99117209 */ /* 0x000fe40007800000 */
[----:B------:R-:W-:Y:S02]  /*3100*/  FMNMX R12, R170, R15, !PT ;  /* 0x0000000faa0c7209 */ /* 0x000fe40007800000 */
[----:B------:R-:W-:-:S02]  /*3110*/  FSEL R24, R96, -INF , !P2 ;  /* 0xff80000060187808 */ /* 0x000fc40005000000 */
[----:B------:R-:W-:Y:S02]  /*3120*/  FSEL R37, R98, -INF , !P2 ;  /* 0xff80000062257808 */ /* 0x000fe40005000000 */
[----:B------:R-:W-:Y:S01]  /*3130*/  ISETP.GE.AND P2, PT, R38, UR6, PT ;  /* 0x0000000626007c0c */ /* 0x000fe2000bf46270 */
[----:B------:R-:W-:Y:S01]  /*3140*/  ULDC UR6, c[0x0][0x28c] ;  /* 0x0000a30000067ab9 */ /* 0x000fe20000000800 */
[----:B------:R-:W-:Y:S02]  /*3150*/  FMNMX R38, R154, R17, !PT ;  /* 0x000000119a267209 */ /* 0x000fe40007800000 */
[----:B------:R-:W-:Y:S02]  /*3160*/  FMNMX R15, R171, R12, !PT ;  /* 0x0000000cab0f7209 */ /* 0x000fe40007800000 */
[----:B------:R-:W-:Y:S02]  /*3170*/  FMNMX R17, R29, R38, !PT ;  /* 0x000000261d117209 */ /* 0x000fe40007800000 */
[----:B------:R-:W-:-:S02]  /*3180*/  FMNMX R12, R172, R15, !PT ;  /* 0x0000000fac0c7209 */ /* 0x000fc40007800000 */
[----:B------:R-:W-:Y:S02]  /*3190*/  FMNMX R38, R30, R17, !PT ;  /* 0x000000111e267209 */ /* 0x000fe40007800000 */
[----:B------:R-:W-:Y:S02]  /*31a0*/  FMNMX R15, R173, R12, !PT ;  /* 0x0000000cad0f7209 */ /* 0x000fe40007800000 */
        /* <DEDUP_REMOVED lines=8> */
[----:B------:R-:W-:Y:S02]  /*3230*/  IADD3 R39, R10, 0xa9, RZ ;  /* 0x000000a90a277810 */ /* 0x000fe40007ffe0ff */
[----:B------:R-:W-:-:S02]  /*3240*/  FMNMX R15, R47, R12, !PT ;  /* 0x0000000c2f0f7209 */ /* 0x000fc40007800000 */
[----:B------:R-:W-:Y:S02]  /*3250*/  FSEL R26, R97, -INF , !P3 ;  /* 0xff800000611a7808 */ /* 0x000fe40005800000 */
[----:B------:R-:W-:Y:S02]  /*3260*/  FSEL R99, R99, -INF , !P3 ;  /* 0xff80000063637808 */ /* 0x000fe40005800000 */
[----:B------:R-:W-:Y:S02]  /*3270*/  FMNMX R12, R48, R17, !PT ;  /* 0x00000011300c7209 */ /* 0x000fe40007800000 */
[----:B------:R-:W-:Y:S01]  /*3280*/  ISETP.GE.AND P3, PT, R39, UR6, PT ;  /* 0x0000000627007c0c */ /* 0x000fe2000bf66270 */
[----:B------:R-:W-:Y:S01]  /*3290*/  VIADD R39, R10, 0xb0 ;  /* 0x000000b00a277836 */ /* 0x000fe20000000000 */
[----:B------:R-:W-:Y:S01]  /*32a0*/  FMNMX R44, R50, R15, !PT ;  /* 0x0000000f322c7209 */ /* 0x000fe20007800000 */
[----:B------:R-:W-:Y:S01]  /*32b0*/  ULDC UR6, c[0x0][0x28c] ;  /* 0x0000a30000067ab9 */ /* 0x000fe20000000800 */
[----:B------:R-:W-:-:S02]  /*32c0*/  FMNMX R15, R179, R12, !PT ;  /* 0x0000000cb30f7209 */ /* 0x000fc40007800000 */
[----:B------:R-:W-:Y:S02]  /*32d0*/  FSEL R100, R100, -INF , !P4 ;  /* 0xff80000064647808 */ /* 0x000fe40006000000 */
[----:B------:R-:W-:Y:S02]  /*32e0*/  FSEL R38, R102, -INF , !P4 ;  /* 0xff80000066267808 */ /* 0x000fe40006000000 */
[----:B------:R-:W-:Y:S01]  /*32f0*/  ISETP.GE.AND P4, PT, R39, UR6, PT ;  /* 0x0000000627007c0c */ /* 0x000fe2000bf86270 */
[----:B------:R-:W-:Y:S01]  /*3300*/  ULDC UR6, c[0x0][0x28c] ;  /* 0x0000a30000067ab9 */ /* 0x000fe20000000800 */
[----:B------:R-:W-:Y:S02]  /*3310*/  FMNMX R17, R51, R44, !PT ;  /* 0x0000002c33117209 */ /* 0x000fe40007800000 */
[----:B------:R-:W-:Y:S02]  /*3320*/  IADD3 R39, R10, 0xb1, RZ ;  /* 0x000000b10a277810 */ /* 0x000fe40007ffe0ff */
[----:B------:R-:W-:-:S02]  /*3330*/  FMNMX R12, R52, R15, !PT ;  /* 0x0000000f340c7209 */ /* 0x000fc40007800000 */
[----:B------:R-:W-:Y:S02]  /*3340*/  FSEL R102, R101, -INF , !P5 ;  /* 0xff80000065667808 */ /* 0x000fe40006800000 */
[----:B------:R-:W-:Y:S02]  /*3350*/  FSEL R40, R103, -INF , !P5 ;  /* 0xff80000067287808 */ /* 0x000fe40006800000 */
[----:B------:R-:W-:Y:S02]  /*3360*/  FMNMX R17, R54, R17, !PT ;  /* 0x0000001136117209 */ /* 0x000fe40007800000 */
[----:B------:R-:W-:Y:S01]  /*3370*/  ISETP.GE.AND P5, PT, R39, UR6, PT ;  /* 0x0000000627007c0c */ /* 0x000fe2000bfa6270 */
[----:B------:R-:W-:Y:S01]  /*3380*/  ULDC UR6, c[0x0][0x28c] ;  /* 0x0000a30000067ab9 */ /* 0x000fe20000000800 */
[----:B------:R-:W-:Y:S02]  /*3390*/  FMNMX R15, R53, R12, !PT ;  /* 0x0000000c350f7209 */ /* 0x000fe40007800000 */
[----:B------:R-:W-:-:S02]  /*33a0*/  FSEL R187, R104, -INF , !P6 ;  /* 0xff80000068bb7808 */ /* 0x000fc40007000000 */
[----:B------:R-:W-:Y:S02]  /*33b0*/  FSEL R39, R106, -INF , !P6 ;  /* 0xff8000006a277808 */ /* 0x000fe40007000000 */
[----:B------:R-:W-:Y:S02]  /*33c0*/  IADD3 R44, R10, 0xb9, RZ ;  /* 0x000000b90a2c7810 */ /* 0x000fe40007ffe0ff */
[----:B------:R-:W-:Y:S01]  /*33d0*/  ISETP.GE.AND P6, PT, R41, UR6, PT ;  /* 0x0000000629007c0c */ /* 0x000fe2000bfc6270 */
[----:B------:R-:W-:Y:S01]  /*33e0*/  ULDC UR6, c[0x0][0x28c] ;  /* 0x0000a30000067ab9 */ /* 0x000fe20000000800 */
        /* <DEDUP_REMOVED lines=14> */
[----:B------:R-:W-:Y:S02]  /*34d0*/  FSEL R189, R108, -INF , !P2 ;  /* 0xff8000006cbd7808 */ /* 0x000fe40005000000 */
[----:B------:R-:W-:-:S02]  /*34e0*/  FSEL R101, R110, -INF , !P2 ;  /* 0xff8000006e657808 */ /* 0x000fc40005000000 */
[----:B------:R-:W-:Y:S02]  /*34f0*/  IADD3 R17, R10, 0xc1, RZ ;  /* 0x000000c10a117810 */ /* 0x000fe40007ffe0ff */
[----:B------:R-:W-:Y:S01]  /*3500*/  ISETP.GE.AND P2, PT, R49, UR6, PT ;  /* 0x0000000631007c0c */ /* 0x000fe2000bf46270 */
[----:B------:R-:W-:Y:S01]  /*3510*/  ULDC UR6, c[0x0][0x28c] ;  /* 0x0000a30000067ab9 */ /* 0x000fe20000000800 */
[----:B------:R-:W-:Y:S02]  /*3520*/  FMNMX R56, R33, R44, !PT ;  /* 0x0000002c21387209 */ /* 0x000fe40007800000 */
[----:B------:R-:W-:Y:S02]  /*3530*/  FMNMX R15, R65, R12, !PT ;  /* 0x0000000c410f7209 */ /* 0x000fe40007800000 */
[----:B------:R-:W-:Y:S02]  /*3540*/  FSEL R110, R109, -INF , !P3 ;  /* 0xff8000006d6e7808 */ /* 0x000fe40005800000 */
[----:B------:R-:W-:-:S02]  /*3550*/  FSEL R44, R111, -INF , !P3 ;  /* 0xff8000006f2c7808 */ /* 0x000fc40005800000 */
[----:B------:R-:W-:Y:S01]  /*3560*/  ISETP.GE.AND P3, PT, R17, UR6, PT ;  /* 0x0000000611007c0c */ /* 0x000fe2000bf66270 */
[----:B------:R-:W-:Y:S01]  /*3570*/  ULDC UR6, c[0x0][0x28c] ;  /* 0x0000a30000067ab9 */ /* 0x000fe20000000800 */
        /* <DEDUP_REMOVED lines=31> */
[----:B------:R-:W-:Y:S01]  /*3770*/  ISETP.GE.AND P6, PT, R72, UR6, PT ;  /* 0x0000000648007c0c */ /* 0x000fe2000bfc6270 */
[----:B------:R-:W-:Y:S01]  /*3780*/  ULDC UR6, c[0x0][0x28c] ;  /* 0x0000a30000067ab9 */ /* 0x000fe20000000800 */
[----:B------:R-:W-:Y:S01]  /*3790*/  FMNMX R12, R14, R15, !PT ;  /* 0x0000000f0e0c7209 */ /* 0x000fe20007800000 */
[C---:B------:R-:W-:Y:S01]  /*37a0*/  VIADD R15, R10.reuse, 0xd8 ;  /* 0x000000d80a0f7836 */ /* 0x040fe20000000000 */
[----:B------:R-:W-:Y:S02]  /*37b0*/  IADD3 R72, R10, 0xd1, RZ ;  /* 0x000000d10a487810 */ /* 0x000fe40007ffe0ff */
[----:B------:R-:W-:Y:S02]  /*37c0*/  FMNMX R82, R88, R17, !PT ;  /* 0x0000001158527209 */ /* 0x000fe40007800000 */
[----:B------:R-:W-:Y:S02]  /*37d0*/  FSEL R111, R117, -INF , !P1 ;  /* 0xff800000756f7808 */ /* 0x000fe40004800000 */
[----:B------:R-:W-:-:S02]  /*37e0*/  FSEL R66, R119, -INF , !P1 ;  /* 0xff80000077427808 */ /* 0x000fc40004800000 */
[----:B------:R-:W-:Y:S02]  /*37f0*/  FMNMX R12, R13, R12, !PT ;  /* 0x0000000c0d0c7209 */ /* 0x000fe40007800000 */
[----:B------:R-:W-:Y:S01]  /*3800*/  ISETP.GE.AND P1, PT, R72, UR6, PT ;  /* 0x0000000648007c0c */ /* 0x000fe2000bf26270 */
[----:B------:R-:W-:Y:S01]  /*3810*/  ULDC UR6, c[0x0][0x28c] ;  /* 0x0000a30000067ab9 */ /* 0x000fe20000000800 */
[----:B------:R-:W-:Y:S02]  /*3820*/  FMNMX R82, R87, R82, !PT ;  /* 0x0000005257527209 */ /* 0x000fe40007800000 */
[----:B------:R-:W-:Y:S02]  /*3830*/  FSEL R114, R120, -INF , !P2 ;  /* 0xff80000078727808 */ /* 0x000fe40005000000 */
[----:B------:R-:W-:Y:S02]  /*3840*/  FSEL R72, R122, -INF , !P2 ;  /* 0xff8000007a487808 */ /* 0x000fe40005000000 */
[----:B------:R-:W-:-:S02]  /*3850*/  FMNMX R12, R11, R12, !PT ;  /* 0x0000000c0b0c7209 */ /* 0x000fc40007800000 */
        /* <DEDUP_REMOVED lines=14> */
[----:B------:R-:W-:Y:S02]  /*3940*/  IADD3 R73, R10, 0xd9, RZ ;  /* 0x000000d90a497810 */ /* 0x000fe40007ffe0ff */
[----:B------:R-:W-:Y:S02]  /*3950*/  FMNMX R15, R187, R12, !PT ;  /* 0x0000000cbb0f7209 */ /* 0x000fe40007800000 */
[----:B------:R-:W-:Y:S02]  /*3960*/  FSEL R115, R121, -INF , !P3 ;  /* 0xff80000079737808 */ /* 0x000fe40005800000 */
[----:B------:R-:W-:Y:S02]  /*3970*/  FSEL R238, R123, -INF , !P3 ;  /* 0xff8000007bee7808 */ /* 0x000fe40005800000 */
[----:B------:R-:W-:-:S02]  /*3980*/  FMNMX R82, R39, R82, !PT ;  /* 0x0000005227527209 */ /* 0x000fc40007800000 */
[----:B------:R-:W-:Y:S01]  /*3990*/  ISETP.GE.AND P3, PT, R73, UR6, PT ;  /* 0x0000000649007c0c */ /* 0x000fe2000bf66270 */
[----:B------:R-:W-:Y:S01]  /*39a0*/  ULDC UR6, c[0x0][0x28c] ;  /* 0x0000a30000067ab9 */ /* 0x000fe20000000800 */
[----:B------:R-:W-:Y:S02]  /*39b0*/  FMNMX R12, R188, R15, !PT ;  /* 0x0000000fbc0c7209 */ /* 0x000fe40007800000 */
[----:B------:R-:W-:Y:S02]  /*39c0*/  FSEL R118, R124, -INF , !P4 ;  /* 0xff8000007c767808 */ /* 0x000fe40006000000 */
[----:B------:R-:W-:Y:S02]  /*39d0*/  FSEL R73, R126, -INF , !P4 ;  /* 0xff8000007e497808 */ /* 0x000fe40006000000 */
[----:B------:R-:W-:Y:S02]  /*39e0*/  IADD3 R17, R10, 0xe1, RZ ;  /* 0x000000e10a117810 */ /* 0x000fe40007ffe0ff */
[----:B------:R-:W-:Y:S01]  /*39f0*/  ISETP.GE.AND P4, PT, R81, UR6, PT ;  /* 0x0000000651007c0c */ /* 0x000fe2000bf86270 */
[----:B------:R-:W-:Y:S01]  /*3a00*/  ULDC UR6, c[0x0][0x28c] ;  /* 0x0000a30000067ab9 */ /* 0x000fe20000000800 */
[----:B------:R-:W-:-:S02]  /*3a10*/  FMNMX R82, R41, R82, !PT ;  /* 0x0000005229527209 */ /* 0x000fc40007800000 */
[----:B------:R-:W-:Y:S02]  /*3a20*/  FMNMX R15, R189, R12, !PT ;  /* 0x0000000cbd0f7209 */ /* 0x000fe40007800000 */
[----:B------:R-:W-:Y:S02]  /*3a30*/  FSEL R190, R125, -INF , !P5 ;  /* 0xff8000007dbe7808 */ /* 0x000fe40006800000 */
[----:B------:R-:W-:Y:S02]  /*3a40*/  FSEL R81, R127, -INF , !P5 ;  /* 0xff8000007f517808 */ /* 0x000fe40006800000 */
[----:B------:R-:W-:Y:S01]  /*3a50*/  ISETP.GE.AND P5, PT, R17, UR6, PT ;  /* 0x0000000611007c0c */ /* 0x000fe2000bfa6270 */
[----:B------:R-:W-:Y:S01]  /*3a60*/  ULDC UR6, c[0x0][0x28c] ;  /* 0x0000a30000067ab9 */ /* 0x000fe20000000800 */
[----:B------:R-:W-:Y:S02]  /*3a70*/  FMNMX R17, R101, R82, !PT ;  /* 0x0000005265117209 */ /* 0x000fe40007800000 */
[----:B------:R-:W-:-:S02]  /*3a80*/  FMNMX R15, R110, R15, !PT ;  /* 0x0000000f6e0f7209 */ /* 0x000fc40007800000 */
[----:B------:R-:W-:Y:S02]  /*3a90*/  FMNMX R12, R44, R17, !PT ;  /* 0x000000112c0c7209 */ /* 0x000fe40007800000 */
[----:B------:R-:W-:Y:S02]  /*3aa0*/  FMNMX R82, R112, R15, !PT ;  /* 0x0000000f70527209 */ /* 0x000fe40007800000 */
[----:B------:R-:W-:Y:S02]  /*3ab0*/  FMNMX R12, R49, R12, !PT ;  /* 0x0000000c310c7209 */ /* 0x000fe40007800000 */
[----:B------:R-:W-:Y:S01]  /*3ac0*/  FMNMX R15, R113, R82, !PT ;  /* 0x00000052710f7209 */ /* 0x000fe20007800000 */
[----:B------:R-:W-:Y:S01]  /*3ad0*/  VIADD R82, R10, 0xf0 ;  /* 0x000000f00a527836 */ /* 0x000fe20000000000 */
[----:B------:R-:W-:Y:S02]  /*3ae0*/  FMNMX R17, R55, R12, !PT ;  /* 0x0000000c37117209 */ /* 0x000fe40007800000 */
[----:B------:R-:W-:-:S02]  /*3af0*/  FMNMX R12, R116, R15, !PT ;  /* 0x0000000f740c7209 */ /* 0x000fc40007800000 */
[----:B------:R-:W-:Y:S02]  /*3b00*/  FMNMX R17, R56, R17, !PT ;  /* 0x0000001138117209 */ /* 0x000fe40007800000 */
[----:B------:R-:W-:Y:S02]  /*3b10*/  FMNMX R15, R111, R12, !PT ;  /* 0x0000000c6f0f7209 */ /* 0x000fe40007800000 */
[----:B------:R-:W-:Y:S02]  /*3b20*/  FSEL R191, R128, -INF , !P6 ;  /* 0xff80000080bf7808 */ /* 0x000fe40007000000 */
[----:B------:R-:W-:Y:S02]  /*3b30*/  FSEL R85, R130, -INF , !P6 ;  /* 0xff80000082557808 */ /* 0x000fe40007000000 */
[----:B------:R-:W-:Y:S01]  /*3b40*/  ISETP.GE.AND P6, PT, R83, UR6, PT ;  /* 0x0000000653007c0c */ /* 0x000fe2000bfc6270 */
[----:B------:R-:W-:Y:S01]  /*3b50*/  ULDC UR6, c[0x0][0x28c] ;  /* 0x0000a30000067ab9 */ /* 0x000fe20000000800 */
[----:B------:R-:W-:-:S02]  /*3b60*/  IADD3 R83, R10, 0xe9, RZ ;  /* 0x000000e90a537810 */ /* 0x000fc40007ffe0ff */
[----:B------:R-:W-:Y:S02]  /*3b70*/  FMNMX R17, R66, R17, !PT ;  /* 0x0000001142117209 */ /* 0x000fe40007800000 */
[----:B------:R-:W-:Y:S02]  /*3b80*/  FMNMX R12, R114, R15, !PT ;  /* 0x0000000f720c7209 */ /* 0x000fe40007800000 */
[----:B------:R-:W-:Y:S02]  /*3b90*/  FSEL R129, R129, -INF , !P1 ;  /* 0xff80000081817808 */ /* 0x000fe40004800000 */
[----:B------:R-:W-:Y:S02]  /*3ba0*/  FSEL R117, R131, -INF , !P1 ;  /* 0xff80000083757808 */ /* 0x000fe40004800000 */
[----:B------:R-:W-:Y:S01]  /*3bb0*/  ISETP.GE.AND P1, PT, R83, UR6, PT ;  /* 0x0000000653007c0c */ /* 0x000fe2000bf26270 */
[----:B------:R-:W-:Y:S01]  /*3bc0*/  ULDC UR6, c[0x0][0x28c] ;  /* 0x0000a30000067ab9 */ /* 0x000fe20000000800 */
[----:B------:R-:W-:-:S02]  /*3bd0*/  FMNMX R17, R72, R17, !PT ;  /* 0x0000001148117209 */ /* 0x000fc40007800000 */
[----:B------:R-:W-:Y:S02]  /*3be0*/  FMNMX R15, R115, R12, !PT ;  /* 0x0000000c730f7209 */ /* 0x000fe40007800000 */
[----:B------:R-:W-:Y:S01]  /*3bf0*/  FSEL R192, R132, -INF , !P2 ;  /* 0xff80000084c07808 */ /* 0x000fe20005000000 */
[----:B------:R-:W3:Y:S01]  /*3c00*/  LDC R12, c[0x0][0x28c] ;  /* 0x0000a300ff0c7b82 */ /* 0x000ee20000000800 */
[----:B------:R-:W-:Y:S02]  /*3c10*/  FSEL R157, R134, -INF , !P2 ;  /* 0xff800000869d7808 */ /* 0x000fe40005000000 */
[----:B------:R-:W-:Y:S01]  /*3c20*/  ISETP.GE.AND P2, PT, R82, UR6, PT ;  /* 0x0000000652007c0c */ /* 0x000fe2000bf46270 */
[----:B------:R-:W-:Y:S01]  /*3c30*/  ULDC UR6, c[0x0][0x28c] ;  /* 0x0000a30000067ab9 */ /* 0x000fe20000000800 */
[----:B------:R-:W-:Y:S02]  /*3c40*/  FMNMX R82, R238, R17, !PT ;  /* 0x00000011ee527209 */ /* 0x000fe40007800000 */
[----:B------:R-:W-:-:S02]  /*3c50*/  FMNMX R15, R118, R15, !PT ;  /* 0x0000000f760f7209 */ /* 0x000fc40007800000 */
[----:B------:R-:W-:Y:S02]  /*3c60*/  FMNMX R82, R73, R82, !PT ;  /* 0x0000005249527209 */ /* 0x000fe40007800000 */
[----:B------:R-:W-:Y:S02]  /*3c70*/  FMNMX R84, R190, R15, !PT ;  /* 0x0000000fbe547209 */ /* 0x000fe40007800000 */
[----:B------:R-:W-:Y:S02]  /*3c80*/  IADD3 R17, R10, 0xf1, RZ ;  /* 0x000000f10a117810 */ /* 0x000fe40007ffe0ff */
[----:B------:R-:W-:Y:S02]  /*3c90*/  FMNMX R82, R81, R82, !PT ;  /* 0x0000005251527209 */ /* 0x000fe40007800000 */
[----:B------:R-:W-:Y:S02]  /*3ca0*/  FSEL R134, R133, -INF , !P3 ;  /* 0xff80000085867808 */ /* 0x000fe40005800000 */
[----:B------:R-:W-:-:S02]  /*3cb0*/  FSEL R158, R135, -INF , !P3 ;  /* 0xff800000879e7808 */ /* 0x000fc40005800000 */
[----:B------:R-:W-:Y:S02]  /*3cc0*/  FMNMX R84, R191, R84, !PT ;  /* 0x00000054bf547209 */ /* 0x000fe40007800000 */
[----:B------:R-:W-:Y:S01]  /*3cd0*/  ISETP.GE.AND P3, PT, R17, UR6, PT ;  /* 0x0000000611007c0c */ /* 0x000fe2000bf66270 */
[----:B------:R-:W-:Y:S01]  /*3ce0*/  VIADD R17, R10, 0xf8 ;  /* 0x000000f80a117836 */ /* 0x000fe20000000000 */
[----:B------:R-:W-:Y:S01]  /*3cf0*/  FMNMX R82, R85, R82, !PT ;  /* 0x0000005255527209 */ /* 0x000fe20007800000 */
[----:B------:R-:W-:Y:S01]  /*3d00*/  ULDC UR6, c[0x0][0x28c] ;  /* 0x0000a30000067ab9 */ /* 0x000fe20000000800 */
[----:B------:R-:W-:Y:S02]  /*3d10*/  FMNMX R15, R129, R84, !PT ;  /* 0x00000054810f7209 */ /* 0x000fe40007800000 */
[----:B------:R-:W-:Y:S02]  /*3d20*/  FSEL R136, R136, -INF , !P4 ;  /* 0xff80000088887808 */ /* 0x000fe40006000000 */
[----:B------:R-:W-:-:S02]  /*3d30*/  FSEL R159, R138, -INF , !P4 ;  /* 0xff8000008a9f7808 */ /* 0x000fc40006000000 */
[----:B------:R-:W-:Y:S02]  /*3d40*/  FMNMX R82, R117, R82, !PT ;  /* 0x0000005275527209 */ /* 0x000fe40007800000 */
[----:B------:R-:W-:Y:S01]  /*3d50*/  ISETP.GE.AND P4, PT, R17, UR6, PT ;  /* 0x0000000611007c0c */ /* 0x000fe2000bf86270 */
[----:B------:R-:W-:Y:S01]  /*3d60*/  ULDC UR6, c[0x0][0x604] ;  /* 0x0001810000067ab9 */ /* 0x000fe20000000800 */
[----:B------:R-:W-:Y:S02]  /*3d70*/  FMNMX R17, R192, R15, !PT ;  /* 0x0000000fc0117209 */ /* 0x000fe40007800000 */
[----:B------:R-:W-:Y:S02]  /*3d80*/  FMNMX R83, R157, R82, !PT ;  /* 0x000000529d537209 */ /* 0x000fe40007800000 */
[----:B------:R-:W-:Y:S02]  /*3d90*/  FMNMX R17, R134, R17, !PT ;  /* 0x0000001186117209 */ /* 0x000fe40007800000 */
[----:B------:R-:W-:-:S02]  /*3da0*/  IADD3 R15, R10, 0xf9, RZ ;  /* 0x000000f90a0f7810 */ /* 0x000fc40007ffe0ff */
[----:B------:R-:W-:Y:S02]  /*3db0*/  FMNMX R82, R158, R83, !PT ;  /* 0x000000539e527209 */ /* 0x000fe40007800000 */
[----:B------:R-:W-:Y:S02]  /*3dc0*/  FSEL R137, R137, -INF , !P5 ;  /* 0xff80000089897808 */ /* 0x000fe40006800000 */
[----:B------:R-:W-:Y:S02]  /*3dd0*/  FMNMX R84, R136, R17, !PT ;  /* 0x0000001188547209 */ /* 0x000fe40007800000 */
[----:B------:R-:W-:Y:S02]  /*3de0*/  FSEL R160, R139, -INF , !P5 ;  /* 0xff8000008ba07808 */ /* 0x000fe40006800000 */
[----:B---3--:R-:W-:Y:S02]  /*3df0*/  ISETP.GE.AND P5, PT, R15, R12, PT ;  /* 0x0000000c0f00720c */ /* 0x008fe40003fa6270 */
[----:B------:R-:W-:-:S02]  /*3e00*/  FMNMX R15, R159, R82, !PT ;  /* 0x000000529f0f7209 */ /* 0x000fc40007800000 */
[----:B------:R-:W-:Y:S02]  /*3e10*/  FSEL R193, R140, -INF , !P6 ;  /* 0xff8000008cc17808 */ /* 0x000fe40007000000 */
[----:B------:R-:W-:Y:S02]  /*3e20*/  FMNMX R84, R137, R84, !PT ;  /* 0x0000005489547209 */ /* 0x000fe40007800000 */
[----:B------:R-:W-:Y:S02]  /*3e30*/  FSEL R161, R142, -INF , !P6 ;  /* 0xff8000008ea17808 */ /* 0x000fe40007000000 */
[----:B------:R-:W-:Y:S02]  /*3e40*/  FMNMX R82, R160, R15, !PT ;  /* 0x0000000fa0527209 */ /* 0x000fe40007800000 */
[----:B------:R-:W-:Y:S02]  /*3e50*/  FSEL R194, R141, -INF , !P1 ;  /* 0xff8000008dc27808 */ /* 0x000fe40004800000 */
        /* <DEDUP_REMOVED lines=17> */
[----:B------:R-:W-:Y:S02]  /*3f70*/  FMNMX R15, R165, R82, !PT ;  /* 0x00000052a50f7209 */ /* 0x000fe40007800000 */
[----:B------:R-:W-:-:S02]  /*3f80*/  FSEL R166, R151, -INF , !P5 ;  /* 0xff80000097a67808 */ /* 0x000fc40006800000 */
[----:B------:R-:W-:Y:S02]  /*3f90*/  FMNMX R84, R147, R84, !PT ;  /* 0x0000005493547209 */ /* 0x000fe40007800000 */
[----:B------:R-:W-:-:S03]  /*3fa0*/  FMNMX R82, R166, R15, !PT ;  /* 0x0000000fa6527209 */ /* 0x000fc60007800000 */
[----:B------:R-:W3:Y:S04]  /*3fb0*/  SHFL.BFLY PT, R15, R84, 0x1, 0x1f ;  /* 0x0c201f00540f7f89 */ /* 0x000ee800000e0000 */
[----:B------:R-:W4:Y:S01]  /*3fc0*/  SHFL.BFLY PT, R17, R82, 0x1, 0x1f ;  /* 0x0c201f0052117f89 */ /* 0x000f2200000e0000 */
[----:B---3--:R-:W-:Y:S02]  /*3fd0*/  FMNMX R83, R84, R15, !PT ;  /* 0x0000000f54537209 */ /* 0x008fe40007800000 */
[----:B----4-:R-:W-:-:S03]  /*3fe0*/  FMNMX R89, R82, R17, !PT ;  /* 0x0000001152597209 */ /* 0x010fc60007800000 */
[----:B------:R-:W3:Y:S04]  /*3ff0*/  SHFL.BFLY PT, R90, R83, 0x2, 0x1f ;  /* 0x0c401f00535a7f89 */ /* 0x000ee800000e0000 */
[----:B------:R-:W4:Y:S01]  /*4000*/  SHFL.BFLY PT, R92, R89, 0x2, 0x1f ;  /* 0x0c401f00595c7f89 */ /* 0x000f2200000e0000 */
[----:B---3--:R-:W-:-:S04]  /*4010*/  FMNMX R17, R83, R90, !PT ;  /* 0x0000005a53117209 */ /* 0x008fc80007800000 */
[----:B------:R-:W-:Y:S02]  /*4020*/  FSETP.NEU.AND P1, PT, R17, -INF , PT ;  /* 0xff8000001100780b */ /* 0x000fe40003f2d000 */
[----:B----4-:R-:W-:Y:S02]  /*4030*/  FMNMX R15, R89, R92, !PT ;  /* 0x0000005c590f7209 */ /* 0x010fe40007800000 */
[----:B------:R-:W-:Y:S02]  /*4040*/  FSEL R151, R17, RZ, P1 ;  /* 0x000000ff11977208 */ /* 0x000fe40000800000 */
[----:B------:R-:W-:-:S03]  /*4050*/  FSETP.NEU.AND P1, PT, R15, -INF , PT ;  /* 0xff8000000f00780b */ /* 0x000fc60003f2d000 */
[----:B------:R-:W-:Y:S01]  /*4060*/  FMUL R151, R151, UR6 ;  /* 0x0000000697977c20 */ /* 0x000fe20008400000 */
[----:B------:R-:W-:-:S03]  /*4070*/  ULDC UR6, c[0x0][0x604] ;  /* 0x0001810000067ab9 */ /* 0x000fc60000000800 */
[--C-:B------:R-:W-:Y:S01]  /*4080*/  FFMA R176, R168, UR35, -R151.reuse ;  /* 0x00000023a8b07c23 */ /* 0x100fe20008000897 */
[--C-:B------:R-:W-:Y:S01]  /*4090*/  FFMA R168, R170, UR19, -R151.reuse ;  /* 0x00000013aaa87c23 */ /* 0x100fe20008000897 */
[----:B------:R-:W-:Y:S01]  /*40a0*/  FSEL R170, R15, RZ, P1 ;  /* 0x000000ff0faa7208 */ /* 0x000fe20000800000 */
[--C-:B------:R-:W-:Y:S01]  /*40b0*/  FFMA R83, R172, UR41, -R151.reuse ;  /* 0x00000029ac537c23 */ /* 0x100fe20008000897 */
[----:B------:R-:W-:Y:S01]  /*40c0*/  ULDC UR41, c[0x0][0x604] ;  /* 0x0001810000297ab9 */ /* 0x000fe20000000800 */
[--C-:B------:R-:W-:Y:S01]  /*40d0*/  FFMA R130, R80, UR31, -R151.reuse ;  /* 0x0000001f50827c23 */ /* 0x100fe20008000897 */
[--C-:B------:R-:W-:Y:S01]  /*40e0*/  FFMA R143, R76, UR13, -R151.reuse ;  /* 0x0000000d4c8f7c23 */ /* 0x100fe20008000897 */
[----:B------:R-:W-:Y:S01]  /*40f0*/  FMUL R170, R170, UR41 ;  /* 0x00000029aaaa7c20 */ /* 0x000fe20008400000 */
[----:B------:R-:W-:Y:S01]  /*4100*/  ULDC UR41, c[0x0][0x604] ;  /* 0x0001810000297ab9 */ /* 0x000fe20000000800 */
[--C-:B------:R-:W-:Y:S01]  /*4110*/  FFMA R119, R70, UR16, -R151.reuse ;  /* 0x0000001046777c23 */ /* 0x100fe20008000897 */
[--C-:B------:R-:W-:Y:S01]  /*4120*/  FFMA R94, R57, UR38, -R151.reuse ;  /* 0x00000026395e7c23 */ /* 0x100fe20008000897 */
[--C-:B------:R-:W-:Y:S01]  /*4130*/  FFMA R77, R77, UR41, -R170.reuse ;  /* 0x000000294d4d7c23 */ /* 0x100fe200080008aa */
[----:B------:R-:W-:Y:S01]  /*4140*/  ULDC UR41, c[0x0][0x604] ;  /* 0x0001810000297ab9 */ /* 0x000fe20000000800 */
[--C-:B------:R-:W-:Y:S01]  /*4150*/  FFMA R144, R184, UR6, -R151.reuse ;  /* 0x00000006b8907c23 */ /* 0x100fe20008000897 */
[--C-:B------:R-:W-:Y:S01]  /*4160*/  FFMA R109, R155, UR41, -R170.reuse ;  /* 0x000000299b6d7c23 */ /* 0x100fe200080008aa */
[----:B------:R-:W-:Y:S01]  /*4170*/  ULDC UR41, c[0x0][0x604] ;  /* 0x0001810000297ab9 */ /* 0x000fe20000000800 */
[----:B------:R-:W-:Y:S01]  /*4180*/  FSETP.GEU.AND P1, PT, R77, -126, PT ;  /* 0xc2fc00004d00780b */ /* 0x000fe20003f2e000 */
        /* <DEDUP_REMOVED lines=13> */
[----:B------:R-:W-:Y:S01]  /*4260*/  @!P1 FMUL R77, R77, 0.5 ;  /* 0x3f0000004d4d9820 */ /* 0x000fe20000400000 */
[----:B------:R-:W-:Y:S01]  /*4270*/  ULDC UR41, c[0x0][0x604] ;  /* 0x0001810000297ab9 */ /* 0x000fe20000000800 */
[----:B------:R-:W-:Y:S01]  /*4280*/  @!P6 FMUL R109, R109, 0.5 ;  /* 0x3f0000006d6de820 */ /* 0x000fe20000400000 */
[--C-:B------:R-:W-:Y:S01]  /*4290*/  FFMA R31, R31, UR41, -R170.reuse ;  /* 0x000000291f1f7c23 */ /* 0x100fe200080008aa */
[----:B------:R-:W-:Y:S01]  /*42a0*/  FSETP.GEU.AND P4, PT, R29, -126, PT ;  /* 0xc2fc00001d00780b */ /* 0x000fe20003f8e000 */
[----:B------:R-:W-:Y:S01]  /*42b0*/  @!P2 FMUL R108, R108, 0.5 ;  /* 0x3f0000006c6ca820 */ /* 0x000fe20000400000 */
[----:B------:R-:W3:Y:S01]  /*42c0*/  MUFU.EX2 R131, R77 ;  /* 0x0000004d00837308 */ /* 0x000ee20000000800 */
[----:B------:R-:W-:Y:S01]  /*42d0*/  ULDC UR41, c[0x0][0x604] ;  /* 0x0001810000297ab9 */ /* 0x000fe20000000800 */
[----:B------:R-:W-:Y:S01]  /*42e0*/  @!P5 FMUL R107, R107, 0.5 ;  /* 0x3f0000006b6bd820 */ /* 0x000fe20000400000 */
[--C-:B------:R-:W-:Y:S01]  /*42f0*/  FFMA R42, R42, UR41, -R170.reuse ;  /* 0x000000292a2a7c23 */ /* 0x100fe200080008aa */
[----:B------:R-:W-:Y:S01]  /*4300*/  ULDC UR41, c[0x0][0x604] ;  /* 0x0001810000297ab9 */ /* 0x000fe20000000800 */
[----:B------:R-:W-:Y:S01]  /*4310*/  @!P3 FMUL R106, R106, 0.5 ;  /* 0x3f0000006a6ab820 */ /* 0x000fe20000400000 */
[--C-:B------:R-:W-:Y:S01]  /*4320*/  FFMA R43, R43, UR41, -R170.reuse ;  /* 0x000000292b2b7c23 */ /* 0x100fe200080008aa */
[----:B------:R-:W-:Y:S01]  /*4330*/  ULDC UR41, c[0x0][0x604] ;  /* 0x0001810000297ab9 */ /* 0x000fe20000000800 */
[----:B------:R-:W4:Y:S01]  /*4340*/  MUFU.EX2 R109, R109 ;  /* 0x0000006d006d7308 */ /* 0x000f220000000800 */
[--C-:B------:R-:W-:Y:S01]  /*4350*/  FFMA R46, R46, UR41, -R170.reuse ;  /* 0x000000292e2e7c23 */ /* 0x100fe200080008aa */
[----:B------:R-:W-:Y:S01]  /*4360*/  ULDC UR41, c[0x0][0x604] ;  /* 0x0001810000297ab9 */ /* 0x000fe20000000800 */
[----:B------:R-:W-:Y:S01]  /*4370*/  @!P4 FMUL R29, R29, 0.5 ;  /* 0x3f0000001d1dc820 */ /* 0x000fe20000400000 */
[--C-:B------:R-:W-:Y:S01]  /*4380*/  FFMA R47, R47, UR41, -R170.reuse ;  /* 0x000000292f2f7c23 */ /* 0x100fe200080008aa */
[----:B------:R-:W-:Y:S01]  /*4390*/  ULDC UR41, c[0x0][0x604] ;  /* 0x0001810000297ab9 */ /* 0x000fe20000000800 */
[----:B------:R-:W-:Y:S01]  /*43a0*/  ULDC UR6, c[0x0][0x604] ;  /* 0x0001810000067ab9 */ /* 0x000fe20000000800 */
[--C-:B------:R-:W-:Y:S01]  /*43b0*/  FFMA R50, R50, UR41, -R170.reuse ;  /* 0x0000002932327c23 */ /* 0x100fe200080008aa */
[----:B------:R-:W5:Y:S01]  /*43c0*/  MUFU.EX2 R107, R107 ;  /* 0x0000006b006b7308 */ /* 0x000f620000000800 */
[----:B---3--:R-:W-:Y:S01]  /*43d0*/  @!P1 FMUL R131, R131, R131 ;  /* 0x0000008383839220 */ /* 0x008fe20000400000 */
[----:B------:R-:W-:Y:S01]  /*43e0*/  FSETP.GEU.AND P1, PT, R30, -126, PT ;  /* 0xc2fc00001e00780b */ /* 0x000fe20003f2e000 */
[----:B------:R-:W-:Y:S01]  /*43f0*/  ULDC UR41, c[0x0][0x604] ;  /* 0x0001810000297ab9 */ /* 0x000fe20000000800 */
[--C-:B------:R-:W-:Y:S01]  /*4400*/  FFMA R124, R53, UR39, -R151.reuse ;  /* 0x00000027357c7c23 */ /* 0x100fe20008000897 */
[--C-:B------:R-:W-:Y:S01]  /*4410*/  FFMA R51, R51, UR41, -R170.reuse ;  /* 0x0000002933337c23 */ /* 0x100fe200080008aa */
[----:B------:R-:W-:Y:S01]  /*4420*/  ULDC UR41, c[0x0][0x604] ;  /* 0x0001810000297ab9 */ /* 0x000fe20000000800 */
[--C-:B------:R-:W-:Y:S01]  /*4430*/  FFMA R53, R63, UR6, -R170.reuse ;  /* 0x000000063f357c23 */ /* 0x100fe200080008aa */
[----:B------:R-:W3:Y:S01]  /*4440*/  MUFU.EX2 R108, R108 ;  /* 0x0000006c006c7308 */ /* 0x000ee20000000800 */
[----:B----4-:R-:W-:Y:S01]  /*4450*/  @!P6 FMUL R109, R109, R109 ;  /* 0x0000006d6d6de220 */ /* 0x010fe20000400000 */
[----:B------:R-:W-:Y:S01]  /*4460*/  FSETP.GEU.AND P6, PT, R31, -126, PT ;  /* 0xc2fc00001f00780b */ /* 0x000fe20003fce000 */
[--C-:B------:R-:W-:Y:S01]  /*4470*/  FFMA R54, R54, UR41, -R170.reuse ;  /* 0x0000002936367c23 */ /* 0x100fe200080008aa */
[----:B------:R-:W-:Y:S01]  /*4480*/  ULDC UR41, c[0x0][0x604] ;  /* 0x0001810000297ab9 */ /* 0x000fe20000000800 */
[--C-:B------:R-:W-:Y:S01]  /*4490*/  FFMA R96, R65, UR20, -R151.reuse ;  /* 0x0000001441607c23 */ /* 0x100fe20008000897 */
[--C-:B------:R-:W-:Y:S01]  /*44a0*/  FFMA R32, R32, UR41, -R170.reuse ;  /* 0x0000002920207c23 */ /* 0x100fe200080008aa */
[----:B------:R-:W-:Y:S01]  /*44b0*/  @!P1 FMUL R30, R30, 0.5 ;  /* 0x3f0000001e1e9820 */ /* 0x000fe20000400000 */
[----:B------:R-:W4:Y:S01]  /*44c0*/  MUFU.EX2 R106, R106 ;  /* 0x0000006a006a7308 */ /* 0x000f220000000800 */
[----:B-----5:R-:W-:Y:S01]  /*44d0*/  @!P5 FMUL R107, R107, R107 ;  /* 0x0000006b6b6bd220 */ /* 0x020fe20000400000 */
[----:B------:R-:W-:Y:S01]  /*44e0*/  FSETP.GEU.AND P5, PT, R43, -126, PT ;  /* 0xc2fc00002b00780b */ /* 0x000fe20003fae000 */
[----:B------:R-:W-:Y:S01]  /*44f0*/  ULDC UR41, c[0x0][0x604] ;  /* 0x0001810000297ab9 */ /* 0x000fe20000000800 */
[--C-:B------:R-:W-:Y:S01]  /*4500*/  FFMA R120, R71, UR14, -R151.reuse ;  /* 0x0000000e47787c23 */ /* 0x100fe20008000897 */
[--C-:B------:R-:W-:Y:S01]  /*4510*/  FFMA R58, R58, UR41, -R170.reuse ;  /* 0x000000293a3a7c23 */ /* 0x100fe200080008aa */
[----:B------:R-:W-:Y:S01]  /*4520*/  ULDC UR41, c[0x0][0x604] ;  /* 0x0001810000297ab9 */ /* 0x000fe20000000800 */
[----:B------:R-:W-:Y:S01]  /*4530*/  @!P6 FMUL R31, R31, 0.5 ;  /* 0x3f0000001f1fe820 */ /* 0x000fe20000400000 */
[----:B------:R-:W5:Y:S01]  /*4540*/  MUFU.EX2 R105, R29 ;  /* 0x0000001d00697308 */ /* 0x000f620000000800 */
[----:B---3--:R-:W-:Y:S01]  /*4550*/  @!P2 FMUL R108, R108, R108 ;  /* 0x0000006c6c6ca220 */ /* 0x008fe20000400000 */
[----:B------:R-:W-:Y:S01]  /*4560*/  FSETP.GEU.AND P2, PT, R42, -126, PT ;  /* 0xc2fc00002a00780b */ /* 0x000fe20003f4e000 */
[--C-:B------:R-:W-:Y:S01]  /*4570*/  FFMA R57, R59, UR41, -R170.reuse ;  /* 0x000000293b397c23 */ /* 0x100fe200080008aa */
[--C-:B------:R-:W-:Y:S01]  /*4580*/  FFMA R95, R64, UR21, -R151.reuse ;  /* 0x00000015405f7c23 */ /* 0x100fe20008000897 */
[--C-:B------:R-:W-:Y:S01]  /*4590*/  FFMA R125, R60, UR25, -R151.reuse ;  /* 0x000000193c7d7c23 */ /* 0x100fe20008000897 */
[----:B------:R-:W-:Y:S01]  /*45a0*/  ULDC UR41, c[0x0][0x604] ;  /* 0x0001810000297ab9 */ /* 0x000fe20000000800 */
[----:B------:R-:W-:Y:S01]  /*45b0*/  @!P5 FMUL R43, R43, 0.5 ;  /* 0x3f0000002b2bd820 */ /* 0x000fe20000400000 */
[----:B------:R-:W3:Y:S01]  /*45c0*/  MUFU.EX2 R97, R31 ;  /* 0x0000001f00617308 */ /* 0x000ee20000000800 */
[----:B----4-:R-:W-:Y:S01]  /*45d0*/  @!P3 FMUL R106, R106, R106 ;  /* 0x0000006a6a6ab220 */ /* 0x010fe20000400000 */
[----:B------:R-:W-:Y:S01]  /*45e0*/  FSETP.GEU.AND P3, PT, R46, -126, PT ;  /* 0xc2fc00002e00780b */ /* 0x000fe20003f6e000 */
[--C-:B------:R-:W-:Y:S01]  /*45f0*/  FFMA R150, R88, UR7, -R151.reuse ;  /* 0x0000000758967c23 */ /* 0x100fe20008000897 */
[--C-:B------:R-:W-:Y:S01]  /*4600*/  FFMA R62, R62, UR41, -R170.reuse ;  /* 0x000000293e3e7c23 */ /* 0x100fe200080008aa */
[----:B------:R-:W-:Y:S01]  /*4610*/  ULDC UR7, c[0x0][0x604] ;  /* 0x0001810000077ab9 */ /* 0x000fe20000000800 */
[----:B------:R-:W-:Y:S01]  /*4620*/  ULDC UR41, c[0x0][0x604] ;  /* 0x0001810000297ab9 */ /* 0x000fe20000000800 */
[----:B------:R-:W-:Y:S01]  /*4630*/  @!P2 FMUL R42, R42, 0.5 ;  /* 0x3f0000002a2aa820 */ /* 0x000fe20000400000 */
[----:B------:R-:W4:Y:S01]  /*4640*/  MUFU.EX2 R98, R30 ;  /* 0x0000001e00627308 */ /* 0x000f220000000800 */
[----:B-----5:R-:W-:Y:S01]  /*4650*/  @!P4 FMUL R105, R105, R105 ;  /* 0x000000696969c220 */ /* 0x020fe20000400000 */
[----:B------:R-:W-:Y:S01]  /*4660*/  FSETP.GEU.AND P4, PT, R47, -126, PT ;  /* 0xc2fc00002f00780b */ /* 0x000fe20003f8e000 */
[--C-:B------:R-:W-:Y:S01]  /*4670*/  FFMA R149, R87, UR24, -R151.reuse ;  /* 0x0000001857957c23 */ /* 0x100fe20008000897 */
[----:B------:R-:W-:Y:S01]  /*4680*/  ULDC UR24, c[0x0][0x604] ;  /* 0x0001810000187ab9 */ /* 0x000fe20000000800 */
[--C-:B------:R-:W-:Y:S01]  /*4690*/  FFMA R33, R33, UR41, -R170.reuse ;  /* 0x0000002921217c23 */ /* 0x100fe200080008aa */
[--C-:B------:R-:W-:Y:S01]  /*46a0*/  FFMA R34, R34, UR24, -R170.reuse ;  /* 0x0000001822227c23 */ /* 0x100fe200080008aa */
[----:B------:R-:W-:Y:S01]  /*46b0*/  @!P3 FMUL R46, R46, 0.5 ;  /* 0x3f0000002e2eb820 */ /* 0x000fe20000400000 */
[----:B------:R-:W5:Y:S01]  /*46c0*/  MUFU.EX2 R80, R43 ;  /* 0x0000002b00507308 */ /* 0x000f620000000800 */
[----:B---3--:R-:W-:Y:S01]  /*46d0*/  @!P6 FMUL R97, R97, R97 ;  /* 0x000000616161e220 */ /* 0x008fe20000400000 */
[----:B------:R-:W-:Y:S01]  /*46e0*/  FSETP.GEU.AND P6, PT, R51, -126, PT ;  /* 0xc2fc00003300780b */ /* 0x000fe20003fce000 */
[----:B------:R-:W-:Y:S01]  /*46f0*/  ULDC UR6, c[0x0][0x604] ;  /* 0x0001810000067ab9 */ /* 0x000fe20000000800 */
[----:B------:R-:W-:Y:S01]  /*4700*/  ULDC UR31, c[0x0][0x604] ;  /* 0x00018100001f7ab9 */ /* 0x000fe20000000800 */
[--C-:B------:R-:W-:Y:S01]  /*4710*/  FFMA R135, R167, UR15, -R151.reuse ;  /* 0x0000000fa7877c23 */ /* 0x100fe20008000897 */
[--C-:B------:R-:W-:Y:S01]  /*4720*/  FFMA R139, R185, UR31, -R151.reuse ;  /* 0x0000001fb98b7c23 */ /* 0x100fe20008000897 */
[----:B------:R-:W-:Y:S01]  /*4730*/  @!P4 FMUL R47, R47, 0.5 ;  /* 0x3f0000002f2fc820 */ /* 0x000fe20000400000 */
[----:B------:R3:W1:Y:S01]  /*4740*/  MUFU.EX2 R82, R42 ;  /* 0x0000002a00527308 */ /* 0x0006620000000800 */
[----:B----4-:R-:W-:Y:S01]  /*4750*/  @!P1 FMUL R98, R98, R98 ;  /* 0x0000006262629220 */ /* 0x010fe20000400000 */
[----:B------:R-:W-:Y:S01]  /*4760*/  FSETP.GEU.AND P1, PT, R50, -126, PT ;  /* 0xc2fc00003200780b */ /* 0x000fe20003f2e000 */
[----:B------:R-:W-:Y:S01]  /*4770*/  ULDC UR31, c[0x0][0x604] ;  /* 0x00018100001f7ab9 */ /* 0x000fe20000000800 */
[----:B------:R-:W-:Y:S01]  /*4780*/  ULDC UR15, c[0x0][0x604] ;  /* 0x00018100000f7ab9 */ /* 0x000fe20000000800 */
[----:B------:R-:W-:Y:S01]  /*4790*/  ULDC UR35, c[0x0][0x604] ;  /* 0x0001810000237ab9 */ /* 0x000fe20000000800 */
[----:B------:R-:W-:Y:S01]  /*47a0*/  ULDC UR41, c[0x0][0x604] ;  /* 0x0001810000297ab9 */ /* 0x000fe20000000800 */
[----:B------:R-:W-:Y:S01]  /*47b0*/  @!P6 FMUL R51, R51, 0.5 ;  /* 0x3f0000003333e820 */ /* 0x000fe20000400000 */
[----:B------:R4:W2:Y:S01]  /*47c0*/  MUFU.EX2 R77, R46 ;  /* 0x0000002e004d7308 */ /* 0x0008a20000000800 */
[----:B-----5:R-:W-:Y:S01]  /*47d0*/  @!P5 FMUL R80, R80, R80 ;  /* 0x000000505050d220 */ /* 0x020fe20000400000 */
[----:B------:R-:W-:Y:S01]  /*47e0*/  FSETP.GEU.AND P5, PT, R32, -126, PT ;  /* 0xc2fc00002000780b */ /* 0x000fe20003fae000 */
[--C-:B---3--:R-:W-:Y:S01]  /*47f0*/  FFMA R42, R45, UR6, -R170.reuse ;  /* 0x000000062d2a7c23 */ /* 0x108fe200080008aa */
[--C-:B------:R-:W-:Y:S01]  /*4800*/  FFMA R138, R186, UR15, -R151.reuse ;  /* 0x0000000fba8a7c23 */ /* 0x100fe20008000897 */
[----:B------:R-:W-:Y:S01]  /*4810*/  ULDC UR15, c[0x0][0x604] ;  /* 0x00018100000f7ab9 */ /* 0x000fe20000000800 */
[--C-:B------:R-:W-:Y:S01]  /*4820*/  FFMA R132, R24, UR35, -R151.reuse ;  /* 0x0000002318847c23 */ /* 0x100fe20008000897 */
[----:B------:R-:W-:Y:S01]  /*4830*/  @!P1 FMUL R50, R50, 0.5 ;  /* 0x3f00000032329820 */ /* 0x000fe20000400000 */
[----:B------:R-:W3:Y:S01]  /*4840*/  MUFU.EX2 R76, R47 ;  /* 0x0000002f004c7308 */ /* 0x000ee20000000800 */
[----:B-1----:R-:W-:Y:S01]  /*4850*/  @!P2 FMUL R82, R82, R82 ;  /* 0x000000525252a220 */ /* 0x002fe20000400000 */
[----:B------:R-:W-:Y:S01]  /*4860*/  FSETP.GEU.AND P2, PT, R54, -126, PT ;  /* 0xc2fc00003600780b */ /* 0x000fe20003f4e000 */
[--C-:B----4-:R-:W-:Y:S01]  /*4870*/  FFMA R46, R67, UR7, -R170.reuse ;  /* 0x00000007432e7c23 */ /* 0x110fe200080008aa */
[----:B------:R-:W-:Y:S01]  /*4880*/  ULDC UR7, c[0x0][0x604] ;  /* 0x0001810000077ab9 */ /* 0x000fe20000000800 */
[----:B------:R-:W-:Y:S01]  /*4890*/  ULDC UR35, c[0x0][0x604] ;  /* 0x0001810000237ab9 */ /* 0x000fe20000000800 */
[--C-:B------:R-:W-:Y:S01]  /*48a0*/  FFMA R78, R78, UR15, -R170.reuse ;  /* 0x0000000f4e4e7c23 */ /* 0x100fe200080008aa */
[----:B------:R-:W-:Y:S01]  /*48b0*/  @!P5 FMUL R32, R32, 0.5 ;  /* 0x3f0000002020d820 */ /* 0x000fe20000400000 */
[----:B------:R-:W1:Y:S01]  /*48c0*/  MUFU.EX2 R70, R51 ;  /* 0x0000003300467308 */ /* 0x000e620000000800 */
[----:B--2---:R-:W-:Y:S01]  /*48d0*/  @!P3 FMUL R77, R77, R77 ;  /* 0x0000004d4d4db220 */ /* 0x004fe20000400000 */
[----:B------:R-:W-:Y:S01]  /*48e0*/  FSETP.GEU.AND P3, PT, R58, -126, PT ;  /* 0xc2fc00003a00780b */ /* 0x000fe20003f6e000 */
[--C-:B------:R-:W-:Y:S01]  /*48f0*/  FFMA R28, R28, UR7, -R170.reuse ;  /* 0x000000071c1c7c23 */ /* 0x100fe200080008aa */
[----:B------:R-:W-:Y:S01]  /*4900*/  ULDC UR24, c[0x0][0x604] ;  /* 0x0001810000187ab9 */ /* 0x000fe20000000800 */
[----:B------:R-:W-:Y:S01]  /*4910*/  ULDC UR6, c[0x0][0x604] ;  /* 0x0001810000067ab9 */ /* 0x000fe20000000800 */
[--C-:B------:R-:W-:Y:S01]  /*4920*/  FFMA R169, R169, UR26, -R151.reuse ;  /* 0x0000001aa9a97c23 */ /* 0x100fe20008000897 */
[----:B------:R-:W-:Y:S01]  /*4930*/  @!P2 FMUL R54, R54, 0.5 ;  /* 0x3f0000003636a820 */ /* 0x000fe20000400000 */
[----:B------:R2:W4:Y:S01]  /*4940*/  MUFU.EX2 R71, R50 ;  /* 0x0000003200477308 */ /* 0x0005220000000800 */
[----:B---3--:R-:W-:Y:S01]  /*4950*/  @!P4 FMUL R76, R76, R76 ;  /* 0x0000004c4c4cc220 */ /* 0x008fe20000400000 */
[----:B------:R-:W-:Y:S01]  /*4960*/  FSETP.GEU.AND P4, PT, R57, -126, PT ;  /* 0xc2fc00003900780b */ /* 0x000fe20003f8e000 */
[----:B------:R-:W-:Y:S01]  /*4970*/  ULDC UR26, c[0x0][0x604] ;  /* 0x00018100001a7ab9 */ /* 0x000fe20000000800 */
[--C-:B------:R-:W-:Y:S01]  /*4980*/  FFMA R121, R177, UR33, -R151.reuse ;  /* 0x00000021b1797c23 */ /* 0x100fe20008000897 */
[----:B------:R-:W-:Y:S01]  /*4990*/  ULDC UR33, c[0x0][0x604] ;  /* 0x0001810000217ab9 */ /* 0x000fe20000000800 */
[--C-:B------:R-:W-:Y:S01]  /*49a0*/  FFMA R133, R26, UR26, -R151.reuse ;  /* 0x0000001a1a857c23 */ /* 0x100fe20008000897 */
[----:B------:R-:W-:Y:S01]  /*49b0*/  @!P3 FMUL R58, R58, 0.5 ;  /* 0x3f0000003a3ab820 */ /* 0x000fe20000400000 */
[----:B------:R3:W5:Y:S01]  /*49c0*/  MUFU.EX2 R65, R32 ;  /* 0x0000002000417308 */ /* 0x0007620000000800 */
[----:B-1----:R-:W-:Y:S01]  /*49d0*/  @!P6 FMUL R70, R70, R70 ;  /* 0x000000464646e220 */ /* 0x002fe20000400000 */
[----:B------:R-:W-:Y:S01]  /*49e0*/  FSETP.GEU.AND P6, PT, R53, -126, PT ;  /* 0xc2fc00003500780b */ /* 0x000fe20003fce000 */
[--C-:B--2---:R-:W-:Y:S01]  /*49f0*/  FFMA R50, R75, UR31, -R170.reuse ;  /* 0x0000001f4b327c23 */ /* 0x104fe200080008aa */
[--C-:B------:R-:W-:Y:S01]  /*4a00*/  FFMA R141, R79, UR10, -R151.reuse ;  /* 0x0000000a4f8d7c23 */ /* 0x100fe20008000897 */
[----:B------:R-:W-:Y:S01]  /*4a10*/  ULDC UR26, c[0x0][0x604] ;  /* 0x00018100001a7ab9 */ /* 0x000fe20000000800 */
[--C-:B------:R-:W-:Y:S01]  /*4a20*/  FFMA R79, R110, UR33, -R151.reuse ;  /* 0x000000216e4f7c23 */ /* 0x100fe20008000897 */
[----:B------:R-:W-:Y:S01]  /*4a30*/  @!P4 FMUL R57, R57, 0.5 ;  /* 0x3f0000003939c820 */ /* 0x000fe20000400000 */
[----:B------:R-:W1:Y:S01]  /*4a40*/  MUFU.EX2 R64, R54 ;  /* 0x0000003600407308 */ /* 0x000e620000000800 */
[----:B----4-:R-:W-:Y:S01]  /*4a50*/  @!P1 FMUL R71, R71, R71 ;  /* 0x0000004747479220 */ /* 0x010fe20000400000 */
[----:B------:R-:W-:Y:S01]  /*4a60*/  FSETP.GEU.AND P1, PT, R62, -126, PT ;  /* 0xc2fc00003e00780b */ /* 0x000fe20003f2e000 */
[--C-:B---3--:R-:W-:Y:S01]  /*4a70*/  FFMA R32, R27, UR35, -R170.reuse ;  /* 0x000000231b207c23 */ /* 0x108fe200080008aa */
[--C-:B------:R-:W-:Y:S01]  /*4a80*/  FFMA R24, R86, UR26, -R170.reuse ;  /* 0x0000001a56187c23 */ /* 0x100fe200080008aa */
[----:B------:R-:W-:Y:S01]  /*4a90*/  ULDC UR19, c[0x0][0x604] ;  /* 0x0001810000137ab9 */ /* 0x000fe20000000800 */
[--C-:B------:R-:W-:Y:S01]  /*4aa0*/  FFMA R127, R68, UR18, -R151.reuse ;  /* 0x00000012447f7c23 */ /* 0x100fe20008000897 */
[----:B------:R-:W-:Y:S01]  /*4ab0*/  @!P6 FMUL R53, R53, 0.5 ;  /* 0x3f0000003535e820 */ /* 0x000fe20000400000 */
[----:B------:R2:W3:Y:S01]  /*4ac0*/  MUFU.EX2 R60, R58 ;  /* 0x0000003a003c7308 */ /* 0x0004e20000000800 */
[----:B-----5:R-:W-:Y:S01]  /*4ad0*/  @!P5 FMUL R65, R65, R65 ;  /* 0x000000414141d220 */ /* 0x020fe20000400000 */
[----:B------:R-:W-:Y:S01]  /*4ae0*/  FSETP.GEU.AND P5, PT, R46, -126, PT ;  /* 0xc2fc00002e00780b */ /* 0x000fe20003fae000 */
[----:B------:R-:W-:Y:S01]  /*4af0*/  ULDC UR18, c[0x0][0x604] ;  /* 0x0001810000127ab9 */ /* 0x000fe20000000800 */
[--C-:B------:R-:W-:Y:S01]  /*4b00*/  FFMA R104, R100, UR19, -R151.reuse ;  /* 0x0000001364687c23 */ /* 0x100fe20008000897 */
[--C-:B------:R-:W-:Y:S01]  /*4b10*/  FFMA R91, R48, UR29, -R151.reuse ;  /* 0x0000001d305b7c23 */ /* 0x100fe20008000897 */
[----:B------:R-:W-:Y:S01]  /*4b20*/  ULDC UR19, c[0x0][0x604] ;  /* 0x0001810000137ab9 */ /* 0x000fe20000000800 */
[----:B------:R-:W-:Y:S01]  /*4b30*/  @!P1 FMUL R62, R62, 0.5 ;  /* 0x3f0000003e3e9820 */ /* 0x000fe20000400000 */
[----:B------:R-:W4:Y:S01]  /*4b40*/  MUFU.EX2 R57, R57 ;  /* 0x0000003900397308 */ /* 0x000f220000000800 */
        /* <DEDUP_REMOVED lines=8> */
[----:B---3--:R-:W-:Y:S01]  /*4bd0*/  @!P3 FMUL R60, R60, R60 ;  /* 0x0000003c3c3cb220 */ /* 0x008fe20000400000 */
[----:B------:R-:W-:Y:S01]  /*4be0*/  FSETP.GEU.AND P3, PT, R34, -126, PT ;  /* 0xc2fc00002200780b */ /* 0x000fe20003f6e000 */
[--C-:B------:R-:W-:Y:S01]  /*4bf0*/  FFMA R110, R11, UR41, -R170.reuse ;  /* 0x000000290b6e7c23 */ /* 0x100fe200080008aa */
[--C-:B------:R-:W-:Y:S01]  /*4c00*/  FFMA R134, R13, UR19, -R170.reuse ;  /* 0x000000130d867c23 */ /* 0x100fe200080008aa */
[--C-:B------:R-:W-:Y:S01]  /*4c10*/  FFMA R145, R183, UR8, -R151.reuse ;  /* 0x00000008b7917c23 */ /* 0x100fe20008000897 */
[----:B------:R-:W-:Y:S01]  /*4c20*/  ULDC UR7, c[0x0][0x604] ;  /* 0x0001810000077ab9 */ /* 0x000fe20000000800 */
[----:B------:R-:W-:Y:S01]  /*4c30*/  @!P2 FMUL R33, R33, 0.5 ;  /* 0x3f0000002121a820 */ /* 0x000fe20000400000 */
[----:B------:R-:W2:Y:S01]  /*4c40*/  MUFU.EX2 R54, R62 ;  /* 0x0000003e00367308 */ /* 0x000ea20000000800 */
[----:B----4-:R-:W-:Y:S01]  /*4c50*/  @!P4 FMUL R57, R57, R57 ;  /* 0x000000393939c220 */ /* 0x010fe20000400000 */
[----:B------:R-:W-:Y:S01]  /*4c60*/  FSETP.GEU.AND P4, PT, R42, -126, PT ;  /* 0xc2fc00002a00780b */ /* 0x000fe20003f8e000 */
[----:B------:R-:W-:Y:S01]  /*4c70*/  ULDC UR8, c[0x0][0x604] ;  /* 0x0001810000087ab9 */ /* 0x000fe20000000800 */
[--C-:B------:R-:W-:Y:S01]  /*4c80*/  FFMA R36, R36, UR7, -R170.reuse ;  /* 0x0000000724247c23 */ /* 0x100fe200080008aa */
[----:B------:R-:W-:Y:S01]  /*4c90*/  ULDC UR39, c[0x0][0x604] ;  /* 0x0001810000277ab9 */ /* 0x000fe20000000800 */
[--C-:B------:R-:W-:Y:S01]  /*4ca0*/  FFMA R13, R147, UR8, -R151.reuse ;  /* 0x00000008930d7c23 */ /* 0x100fe20008000897 */
[----:B------:R-:W-:Y:S01]  /*4cb0*/  @!P3 FMUL R34, R34, 0.5 ;  /* 0x3f0000002222b820 */ /* 0x000fe20000400000 */
[----:B------:R-:W3:Y:S01]  /*4cc0*/  MUFU.EX2 R47, R33 ;  /* 0x00000021002f7308 */ /* 0x000ee20000000800 */
[----:B-1----:R-:W-:Y:S01]  /*4cd0*/  @!P6 FMUL R53, R53, R53 ;  /* 0x000000353535e220 */ /* 0x002fe20000400000 */
[----:B------:R-:W-:Y:S01]  /*4ce0*/  FSETP.GEU.AND P6, PT, R50, -126, PT ;  /* 0xc2fc00003200780b */ /* 0x000fe20003fce000 */
[--C-:B------:R-:W-:Y:S01]  /*4cf0*/  FFMA R123, R52, UR27, -R151.reuse ;  /* 0x0000001b347b7c23 */ /* 0x100fe20008000897 */
        /* <DEDUP_REMOVED lines=8> */
[--C-:B------:R-:W-:Y:S01]  /*4d80*/  FFMA R67, R111, UR27, -R151.reuse ;  /* 0x0000001b6f437c23 */ /* 0x100fe20008000897 */
[----:B------:R-:W-:Y:S01]  /*4d90*/  ULDC UR7, c[0x0][0x604] ;  /* 0x0001810000077ab9 */ /* 0x000fe20000000800 */
[--C-:B------:R-:W-:Y:S01]  /*4da0*/  FFMA R122, R178, UR32, -R151.reuse ;  /* 0x00000020b27a7c23 */ /* 0x100fe20008000897 */
[----:B------:R-:W-:Y:S01]  /*4db0*/  @!P6 FMUL R50, R50, 0.5 ;  /* 0x3f0000003232e820 */ /* 0x000fe20000400000 */
[----:B------:R-:W2:Y:S01]  /*4dc0*/  MUFU.EX2 R43, R34 ;  /* 0x00000022002b7308 */ /* 0x000ea20000000800 */
[----:B---3--:R-:W-:Y:S01]  /*4dd0*/  @!P2 FMUL R47, R47, R47 ;  /* 0x0000002f2f2fa220 */ /* 0x008fe20000400000 */
[----:B------:R-:W-:Y:S01]  /*4de0*/  FSETP.GEU.AND P2, PT, R78, -126, PT ;  /* 0xc2fc00004e00780b */ /* 0x000fe20003f4e000 */
[----:B------:R-:W-:Y:S01]  /*4df0*/  ULDC UR32, c[0x0][0x604] ;  /* 0x0001810000207ab9 */ /* 0x000fe20000000800 */
[--C-:B------:R-:W-:Y:S01]  /*4e00*/  FFMA R40, R40, UR7, -R170.reuse ;  /* 0x0000000728287c23 */ /* 0x100fe200080008aa */
[--C-:B------:R-:W-:Y:S01]  /*4e10*/  FFMA R140, R182, UR9, -R151.reuse ;  /* 0x00000009b68c7c23 */ /* 0x100fe20008000897 */
[--C-:B------:R-:W-:Y:S01]  /*4e20*/  FFMA R75, R112, UR32, -R151.reuse ;  /* 0x00000020704b7c23 */ /* 0x100fe20008000897 */
[----:B------:R-:W-:Y:S01]  /*4e30*/  @!P1 FMUL R58, R58, 0.5 ;  /* 0x3f0000003a3a9820 */ /* 0x000fe20000400000 */
[----:B------:R-:W3:Y:S01]  /*4e40*/  MUFU.EX2 R42, R42 ;  /* 0x0000002a002a7308 */ /* 0x000ee20000000800 */
[----:B-1----:R-:W-:Y:S01]  /*4e50*/  @!P5 FMUL R46, R46, R46 ;  /* 0x0000002e2e2ed220 */ /* 0x002fe20000400000 */
[----:B------:R-:W-:Y:S01]  /*4e60*/  FSETP.GEU.AND P5, PT, R28, -126, PT ;  /* 0xc2fc00001c00780b */ /* 0x000fe20003fae000 */
[----:B------:R-:W-:Y:S01]  /*4e70*/  ULDC UR9, c[0x0][0x604] ;  /* 0x0001810000097ab9 */ /* 0x000fe20000000800 */
[--C-:B------:R-:W-:Y:S01]  /*4e80*/  FFMA R93, R180, UR40, -R151.reuse ;  /* 0x00000028b45d7c23 */ /* 0x100fe20008000897 */
[----:B------:R-:W-:Y:S01]  /*4e90*/  ULDC UR29, c[0x0][0x604] ;  /* 0x00018100001d7ab9 */ /* 0x000fe20000000800 */
[----:B------:R-:W-:Y:S01]  /*4ea0*/  ULDC UR40, c[0x0][0x604] ;  /* 0x0001810000287ab9 */ /* 0x000fe20000000800 */
[----:B------:R-:W-:Y:S01]  /*4eb0*/  @!P2 FMUL R78, R78, 0.5 ;  /* 0x3f0000004e4ea820 */ /* 0x000fe20000400000 */
[----:B------:R-:W1:Y:S01]  /*4ec0*/  MUFU.EX2 R50, R50 ;  /* 0x0000003200327308 */ /* 0x000e620000000800 */
[----:B--2---:R-:W-:Y:S01]  /*4ed0*/  @!P3 FMUL R43, R43, R43 ;  /* 0x0000002b2b2bb220 */ /* 0x004fe20000400000 */
[----:B------:R-:W-:Y:S01]  /*4ee0*/  FSETP.GEU.AND P3, PT, R32, -126, PT ;  /* 0xc2fc00002000780b */ /* 0x000fe20003f6e000 */
[--C-:B------:R-:W-:Y:S01]  /*4ef0*/  FFMA R128, R69, UR17, -R151.reuse ;  /* 0x0000001145807c23 */ /* 0x100fe20008000897 */
[--C-:B------:R-:W-:Y:S01]  /*4f00*/  FFMA R69, R113, UR29, -R151.reuse ;  /* 0x0000001d71457c23 */ /* 0x100fe20008000897 */
[--C-:B------:R-:W-:Y:S01]  /*4f10*/  FFMA R62, R115, UR40, -R151.reuse ;  /* 0x00000028733e7c23 */ /* 0x100fe20008000897 */
[----:B------:R-:W-:Y:S01]  /*4f20*/  ULDC UR10, c[0x0][0x604] ;  /* 0x00018100000a7ab9 */ /* 0x000fe20000000800 */
[----:B------:R-:W-:Y:S01]  /*4f30*/  @!P5 FMUL R28, R28, 0.5 ;  /* 0x3f0000001c1cd820 */ /* 0x000fe20000400000 */
[----:B------:R2:W4:Y:S01]  /*4f40*/  MUFU.EX2 R34, R78 ;  /* 0x0000004e00227308 */ /* 0x0005220000000800 */
[----:B---3--:R-:W-:Y:S01]  /*4f50*/  @!P4 FMUL R42, R42, R42 ;  /* 0x0000002a2a2ac220 */ /* 0x008fe20000400000 */
[----:B------:R-:W-:Y:S01]  /*4f60*/  FSETP.GEU.AND P4, PT, R74, -126, PT ;  /* 0xc2fc00004a00780b */ /* 0x000fe20003f8e000 */
[--C-:B------:R-:W-:Y:S01]  /*4f70*/  FFMA R25, R146, UR10, -R151.reuse ;  /* 0x0000000a92197c23 */ /* 0x100fe20008000897 */
[----:B------:R-:W-:Y:S01]  /*4f80*/  ULDC UR10, c[0x0][0x604] ;  /* 0x00018100000a7ab9 */ /* 0x000fe20000000800 */
[--C-:B------:R-:W-:Y:S01]  /*4f90*/  FFMA R92, R179, UR28, -R151.reuse ;  /* 0x0000001cb35c7c23 */ /* 0x100fe20008000897 */
[----:B------:R-:W-:Y:S01]  /*4fa0*/  ULDC UR28, c[0x0][0x604] ;  /* 0x00018100001c7ab9 */ /* 0x000fe20000000800 */
[----:B------:R-:W-:Y:S01]  /*4fb0*/  @!P3 FMUL R32, R32, 0.5 ;  /* 0x3f0000002020b820 */ /* 0x000fe20000400000 */
[----:B------:R-:W3:Y:S01]  /*4fc0*/  MUFU.EX2 R58, R58 ;  /* 0x0000003a003a7308 */ /* 0x000ee20000000800 */
[--C-:B--2---:R-:W-:Y:S01]  /*4fd0*/  FFMA R78, R14, UR6, -R170.reuse ;  /* 0x000000060e4e7c23 */ /* 0x104fe200080008aa */
[----:B-1----:R-:W-:Y:S01]  /*4fe0*/  @!P6 FMUL R50, R50, R50 ;  /* 0x000000323232e220 */ /* 0x002fe20000400000 */
[----:B------:R-:W-:Y:S01]  /*4ff0*/  ULDC UR6, c[0x0][0x604] ;  /* 0x0001810000067ab9 */ /* 0x000fe20000000800 */
[--C-:B------:R-:W-:Y:S01]  /*5000*/  FFMA R14, R148, UR9, -R151.reuse ;  /* 0x00000009940e7c23 */ /* 0x100fe20008000897 */
[--C-:B------:R-:W-:Y:S01]  /*5010*/  FFMA R35, R35, UR6, -R170.reuse ;  /* 0x0000000623237c23 */ /* 0x100fe200080008aa */
[----:B------:R-:W-:Y:S01]  /*5020*/  FSETP.GEU.AND P6, PT, R78, -126, PT ;  /* 0xc2fc00004e00780b */ /* 0x000fe20003fce000 */
[----:B------:R-:W-:Y:S01]  /*5030*/  @!P4 FMUL R74, R74, 0.5 ;  /* 0x3f0000004a4ac820 */ /* 0x000fe20000400000 */
[----:B------:R-:W1:Y:S01]  /*5040*/  MUFU.EX2 R33, R28 ;  /* 0x0000001c00217308 */ /* 0x000e620000000800 */
[----:B----4-:R-:W-:Y:S01]  /*5050*/  @!P2 FMUL R34, R34, R34 ;  /* 0x000000222222a220 */ /* 0x010fe20000400000 */
[----:B------:R-:W-:Y:S01]  /*5060*/  FSETP.GEU.AND P2, PT, R134, -126, PT ;  /* 0xc2fc00008600780b */ /* 0x000fe20003f4e000 */
[----:B------:R-:W-:Y:S01]  /*5070*/  ULDC UR6, c[0x0][0x604] ;  /* 0x0001810000067ab9 */ /* 0x000fe20000000800 */
[----:B------:R-:W-:Y:S01]  /*5080*/  ULDC UR9, c[0x0][0x604] ;  /* 0x0001810000097ab9 */ /* 0x000fe20000000800 */
[--C-:B------:R-:W-:Y:S01]  /*5090*/  FFMA R37, R37, UR6, -R170.reuse ;  /* 0x0000000625257c23 */ /* 0x100fe200080008aa */
[--C-:B------:R-:W-:Y:S01]  /*50a0*/  FFMA R38, R38, UR9, -R170.reuse ;  /* 0x0000000926267c23 */ /* 0x100fe200080008aa */
[--C-:B------:R-:W-:Y:S01]  /*50b0*/  FFMA R39, R39, UR10, -R170.reuse ;  /* 0x0000000a27277c23 */ /* 0x100fe200080008aa */
[----:B------:R-:W2:Y:S01]  /*50c0*/  MUFU.EX2 R32, R32 ;  /* 0x0000002000207308 */ /* 0x000ea20000000800 */
[----:B---3--:R-:W-:Y:S01]  /*50d0*/  @!P1 FMUL R58, R58, R58 ;  /* 0x0000003a3a3a9220 */ /* 0x008fe20000400000 */
[----:B------:R-:W-:Y:S01]  /*50e0*/  FSETP.GEU.AND P1, PT, R24, -126, PT ;  /* 0xc2fc00001800780b */ /* 0x000fe20003f2e000 */
[----:B------:R-:W-:Y:S01]  /*50f0*/  @!P6 FMUL R78, R78, 0.5 ;  /* 0x3f0000004e4ee820 */ /* 0x000fe20000400000 */
[--C-:B------:R-:W-:Y:S01]  /*5100*/  FFMA R167, R171, UR11, -R151.reuse ;  /* 0x0000000baba77c23 */ /* 0x100fe20008000897 */
[--C-:B------:R-:W-:Y:S01]  /*5110*/  FFMA R68, R116, UR28, -R151.reuse ;  /* 0x0000001c74447c23 */ /* 0x100fe20008000897 */
[----:B------:R-:W-:Y:S01]  /*5120*/  ULDC UR11, c[0x0][0x604] ;  /* 0x00018100000b7ab9 */ /* 0x000fe20000000800 */
        /* <DEDUP_REMOVED lines=12> */
[----:B------:R-:W-:Y:S01]  /*51f0*/  ULDC UR18, c[0x0][0x604] ;  /* 0x0001810000127ab9 */ /* 0x000fe20000000800 */
[----:B------:R-:W-:Y:S01]  /*5200*/  ULDC UR19, c[0x0][0x604] ;  /* 0x0001810000137ab9 */ /* 0x000fe20000000800 */
[--C-:B------:R-:W-:Y:S01]  /*5210*/  FFMA R31, R136, UR17, -R151.reuse ;  /* 0x00000011881f7c23 */ /* 0x100fe20008000897 */
[--C-:B------:R-:W-:Y:S01]  /*5220*/  FFMA R136, R117, UR19, -R170.reuse ;  /* 0x0000001375887c23 */ /* 0x100fe200080008aa */
[----:B------:R-:W-:Y:S01]  /*5230*/  @!P5 FMUL R110, R110, 0.5 ;  /* 0x3f0000006e6ed820 */ /* 0x000fe20000400000 */
[----:B------:R-:W2:Y:S01]  /*5240*/  MUFU.EX2 R24, R24 ;  /* 0x0000001800187308 */ /* 0x000ea20000000800 */
[----:B---3--:R-:W-:Y:S01]  /*5250*/  @!P4 FMUL R28, R28, R28 ;  /* 0x0000001c1c1cc220 */ /* 0x008fe20000400000 */
[----:B------:R-:W-:Y:S01]  /*5260*/  FSETP.GEU.AND P4, PT, R36, -126, PT ;  /* 0xc2fc00002400780b */ /* 0x000fe20003f8e000 */
[--C-:B------:R-:W-:Y:S01]  /*5270*/  FFMA R142, R181, UR12, -R151.reuse ;  /* 0x0000000cb58e7c23 */ /* 0x100fe20008000897 */
[--C-:B------:R-:W-:Y:S01]  /*5280*/  FFMA R126, R61, UR22, -R151.reuse ;  /* 0x000000163d7e7c23 */ /* 0x100fe20008000897 */
[----:B------:R-:W-:Y:S01]  /*5290*/  ULDC UR14, c[0x0][0x604] ;  /* 0x00018100000e7ab9 */ /* 0x000fe20000000800 */
[----:B------:R-:W-:Y:S01]  /*52a0*/  ULDC UR13, c[0x0][0x604] ;  /* 0x00018100000d7ab9 */ /* 0x000fe20000000800 */
[----:B------:R-:W-:Y:S01]  /*52b0*/  @!P3 FMUL R35, R35, 0.5 ;  /* 0x3f0000002323b820 */ /* 0x000fe20000400000 */
[----:B------:R-:W3:Y:S01]  /*52c0*/  MUFU.EX2 R110, R110 ;  /* 0x0000006e006e7308 */ /* 0x000ee20000000800 */
[----:B-1----:R-:W-:Y:S01]  /*52d0*/  @!P6 FMUL R11, R11, R11 ;  /* 0x0000000b0b0be220 */ /* 0x002fe20000400000 */
[----:B------:R-:W-:Y:S01]  /*52e0*/  FSETP.GEU.AND P6, PT, R114, -126, PT ;  /* 0xc2fc00007200780b */ /* 0x000fe20003fce000 */
[----:B------:R-:W-:Y:S01]  /*52f0*/  ULDC UR12, c[0x0][0x604] ;  /* 0x00018100000c7ab9 */ /* 0x000fe20000000800 */
[----:B------:R-:W-:Y:S01]  /*5300*/  ULDC UR25, c[0x0][0x604] ;  /* 0x0001810000197ab9 */ /* 0x000fe20000000800 */
[----:B------:R-:W-:Y:S01]  /*5310*/  ULDC UR22, c[0x0][0x604] ;  /* 0x0001810000167ab9 */ /* 0x000fe20000000800 */
[----:B------:R-:W-:Y:S01]  /*5320*/  ULDC UR21, c[0x0][0x604] ;  /* 0x0001810000157ab9 */ /* 0x000fe20000000800 */
        /* <DEDUP_REMOVED lines=13> */
[----:B------:R-:W-:Y:S01]  /*5400*/  ULDC UR38, c[0x0][0x604] ;  /* 0x0001810000267ab9 */ /* 0x000fe20000000800 */
[--C-:B------:R-:W-:Y:S01]  /*5410*/  FFMA R29, R193, UR14, -R151.reuse ;  /* 0x0000000ec11d7c23 */ /* 0x100fe20008000897 */
        /* <DEDUP_REMOVED lines=14> */
[--C-:B------:R-:W-:Y:S01]  /*5500*/  FFMA R59, R190, UR25, -R151.reuse ;  /* 0x00000019be3b7c23 */ /* 0x100fe20008000897 */
        /* <DEDUP_REMOVED lines=13> */
[----:B------:R-:W1:Y:S01]  /*55e0*/  SYNCS.PHASECHK.TRANS64.TRYWAIT P6, [R2+URZ+0x55008], R152 ;  /* 0x05500898020075a7 */ /* 0x000e6200080c017f */
[----:B------:R-:W-:Y:S01]  /*55f0*/  ULDC UR8, c[0x0][0x604] ;  /* 0x0001810000087ab9 */ /* 0x000fe20000000800 */
[----:B------:R-:W-:Y:S01]  /*5600*/  ULDC UR14, c[0x0][0x604] ;  /* 0x00018100000e7ab9 */ /* 0x000fe20000000800 */
[----:B------:R-:W-:Y:S01]  /*5610*/  ULDC UR15, c[0x0][0x604] ;  /* 0x00018100000f7ab9 */ /* 0x000fe20000000800 */
[--C-:B------:R-:W-:Y:S01]  /*5620*/  FFMA R61, R118, UR38, -R151.reuse ;  /* 0x00000026763d7c23 */ /* 0x100fe20008000897 */
[----:B------:R-:W-:Y:S01]  /*5630*/  @!P4 FMUL R135, R135, 0.5 ;  /* 0x3f0000008787c820 */ /* 0x000fe20000400000 */
[----:B------:R-:W4:Y:S01]  /*5640*/  MUFU.EX2 R115, R130 ;  /* 0x0000008200737308 */ /* 0x000f220000000800 */
[----:B--2---:R-:W-:Y:S01]  /*5650*/  @!P1 FMUL R113, R113, R113 ;  /* 0x0000007171719220 */ /* 0x004fe20000400000 */
[C---:B------:R-:W-:Y:S01]  /*5660*/  FSETP.GEU.AND P1, PT, R39.reuse, -126, PT ;  /* 0xc2fc00002700780b */ /* 0x040fe20003f2e000 */
[----:B------:R-:W-:Y:S01]  /*5670*/  ULDC UR6, c[0x0][0x604] ;  /* 0x0001810000067ab9 */ /* 0x000fe20000000800 */
[----:B------:R-:W-:Y:S01]  /*5680*/  ULDC UR9, c[0x0][0x604] ;  /* 0x0001810000097ab9 */ /* 0x000fe20000000800 */
[----:B------:R-:W-:Y:S01]  /*5690*/  ULDC UR16, c[0x0][0x604] ;  /* 0x0001810000107ab9 */ /* 0x000fe20000000800 */
[----:B------:R-:W-:Y:S01]  /*56a0*/  ULDC UR17, c[0x0][0x604] ;  /* 0x0001810000117ab9 */ /* 0x000fe20000000800 */
[----:B------:R-:W-:Y:S01]  /*56b0*/  ULDC UR20, c[0x0][0x604] ;  /* 0x0001810000147ab9 */ /* 0x000fe20000000800 */
[----:B------:R-:W2:Y:S01]  /*56c0*/  MUFU.EX2 R99, R38 ;  /* 0x0000002600637308 */ /* 0x000ea20000000800 */
[----:B---3--:R-:W-:Y:S01]  /*56d0*/  @!P5 FMUL R100, R100, R100 ;  /* 0x000000646464d220 */ /* 0x008fe20000400000 */
[C---:B------:R-:W-:Y:S01]  /*56e0*/  FSETP.GEU.AND P5, PT, R176.reuse, -126, PT ;  /* 0xc2fc0000b000780b */ /* 0x040fe20003fae000 */
[----:B------:R-:W-:Y:S01]  /*56f0*/  ULDC UR21, c[0x0][0x604] ;  /* 0x0001810000157ab9 */ /* 0x000fe20000000800 */
[----:B------:R-:W-:Y:S01]  /*5700*/  ULDC UR22, c[0x0][0x604] ;  /* 0x0001810000167ab9 */ /* 0x000fe20000000800 */
[----:B------:R-:W-:Y:S01]  /*5710*/  ULDC UR24, c[0x0][0x604] ;  /* 0x0001810000187ab9 */ /* 0x000fe20000000800 */
[----:B------:R-:W-:Y:S01]  /*5720*/  ULDC UR25, c[0x0][0x604] ;  /* 0x0001810000197ab9 */ /* 0x000fe20000000800 */
[----:B------:R-:W-:Y:S01]  /*5730*/  @!P1 FMUL R39, R39, 0.5 ;  /* 0x3f00000027279820 */ /* 0x000fe20000400000 */
[----:B------:R3:W5:Y:S01]  /*5740*/  MUFU.EX2 R116, R135 ;  /* 0x0000008700747308 */ /* 0x0007620000000800 */
[----:B----4-:R-:W-:Y:S01]  /*5750*/  @!P3 FMUL R115, R115, R115 ;  /* 0x000000737373b220 */ /* 0x010fe20000400000 */
[----:B------:R-:W-:Y:S01]  /*5760*/  FSETP.GEU.AND P3, PT, R169, -126, PT ;  /* 0xc2fc0000a900780b */ /* 0x000fe20003f6e000 */
[----:B------:R-:W-:Y:S01]  /*5770*/  ULDC UR26, c[0x0][0x604] ;  /* 0x00018100001a7ab9 */ /* 0x000fe20000000800 */
[----:B------:R-:W-:Y:S01]  /*5780*/  ULDC UR27, c[0x0][0x604] ;  /* 0x00018100001b7ab9 */ /* 0x000fe20000000800 */
[----:B------:R-:W-:Y:S01]  /*5790*/  ULDC UR28, c[0x0][0x604] ;  /* 0x00018100001c7ab9 */ /* 0x000fe20000000800 */
[----:B------:R-:W-:Y:S01]  /*57a0*/  ULDC UR10, c[0x0][0x604] ;  /* 0x00018100000a7ab9 */ /* 0x000fe20000000800 */
[----:B------:R-:W-:Y:S01]  /*57b0*/  @!P5 FMUL R176, R176, 0.5 ;  /* 0x3f000000b0b0d820 */ /* 0x000fe20000400000 */
[----:B------:R-:W4:Y:S01]  /*57c0*/  MUFU.EX2 R86, R39 ;  /* 0x0000002700567308 */ /* 0x000f220000000800 */
[----:B--2---:R-:W-:Y:S01]  /*57d0*/  @!P2 FMUL R99, R99, R99 ;  /* 0x000000636363a220 */ /* 0x004fe20000400000 */
[----:B------:R-:W-:Y:S01]  /*57e0*/  FSETP.GEU.AND P2, PT, R41, -126, PT ;  /* 0xc2fc00002900780b */ /* 0x000fe20003f4e000 */
[--C-:B---3--:R-:W-:Y:S01]  /*57f0*/  FFMA R135, R85, UR18, -R170.reuse ;  /* 0x0000001255877c23 */ /* 0x108fe200080008aa */
[----:B------:R-:W-:Y:S01]  /*5800*/  ULDC UR29, c[0x0][0x604] ;  /* 0x00018100001d7ab9 */ /* 0x000fe20000000800 */
[--C-:B------:R-:W-:Y:S01]  /*5810*/  FFMA R147, R81, UR7, -R170.reuse ;  /* 0x0000000751937c23 */ /* 0x100fe200080008aa */
[--C-:B------:R-:W-:Y:S01]  /*5820*/  FFMA R102, R187, UR37, -R151.reuse ;  /* 0x00000025bb667c23 */ /* 0x100fe20008000897 */
[----:B------:R-:W-:Y:S01]  /*5830*/  @!P3 FMUL R169, R169, 0.5 ;  /* 0x3f000000a9a9b820 */ /* 0x000fe20000400000 */
[----:B------:R-:W2:Y:S01]  /*5840*/  MUFU.EX2 R117, R176 ;  /* 0x000000b000757308 */ /* 0x000ea20000000800 */
[----:B-----5:R-:W-:Y:S01]  /*5850*/  @!P4 FMUL R116, R116, R116 ;  /* 0x000000747474c220 */ /* 0x020fe20000400000 */
[----:B------:R-:W-:Y:S01]  /*5860*/  FSETP.GEU.AND P4, PT, R168, -126, PT ;  /* 0xc2fc0000a800780b */ /* 0x000fe20003f8e000 */
[--C-:B------:R-:W-:Y:S01]  /*5870*/  FFMA R87, R188, UR36, -R151.reuse ;  /* 0x00000024bc577c23 */ /* 0x100fe20008000897 */
[----:B------:R-:W-:Y:S01]  /*5880*/  FFMA R88, R189, UR34, -R151 ;  /* 0x00000022bd587c23 */ /* 0x000fe20008000897 */
[--C-:B------:R-:W-:Y:S01]  /*5890*/  FFMA R129, R44, UR12, -R170.reuse ;  /* 0x0000000c2c817c23 */ /* 0x100fe200080008aa */
[--C-:B------:R-:W-:Y:S01]  /*58a0*/  FFMA R118, R49, UR13, -R170.reuse ;  /* 0x0000000d31767c23 */ /* 0x100fe200080008aa */
[----:B------:R-:W-:Y:S01]  /*58b0*/  @!P2 FMUL R41, R41, 0.5 ;  /* 0x3f0000002929a820 */ /* 0x000fe20000400000 */
[----:B------:R-:W3:Y:S01]  /*58c0*/  MUFU.EX2 R85, R169 ;  /* 0x000000a900557308 */ /* 0x000ee20000000800 */
[--C-:B------:R-:W-:Y:S01]  /*58d0*/  FFMA R137, R55, UR8, -R170.reuse ;  /* 0x0000000837897c23 */ /* 0x100fe200080008aa */
[--C-:B------:R-:W-:Y:S01]  /*58e0*/  FFMA R130, R56, UR14, -R170.reuse ;  /* 0x0000000e38827c23 */ /* 0x100fe200080008aa */
[--C-:B------:R-:W-:Y:S01]  /*58f0*/  FFMA R146, R66, UR15, -R170.reuse ;  /* 0x0000000f42927c23 */ /* 0x100fe200080008aa */
[--C-:B------:R-:W-:Y:S01]  /*5900*/  FFMA R101, R101, UR6, -R170.reuse ;  /* 0x0000000665657c23 */ /* 0x100fe200080008aa */
[--C-:B------:R-:W-:Y:S01]  /*5910*/  FFMA R148, R72, UR9, -R170.reuse ;  /* 0x0000000948947c23 */ /* 0x100fe200080008aa */
[--C-:B------:R-:W-:Y:S01]  /*5920*/  FFMA R238, R238, UR16, -R170.reuse ;  /* 0x00000010eeee7c23 */ /* 0x100fe200080008aa */
[--C-:B------:R-:W-:Y:S01]  /*5930*/  FFMA R151, R73, UR17, -R170.reuse ;  /* 0x0000001149977c23 */ /* 0x100fe200080008aa */
[----:B------:R5:W2:Y:S01]  /*5940*/  MUFU.EX2 R81, R41 ;  /* 0x0000002900517308 */ /* 0x000aa20000000800 */
[--C-:B------:R-:W-:Y:S01]  /*5950*/  FFMA R78, R157, UR20, -R170.reuse ;  /* 0x000000149d4e7c23 */ /* 0x100fe200080008aa */
[--C-:B------:R-:W-:Y:S01]  /*5960*/  FFMA R74, R158, UR21, -R170.reuse ;  /* 0x000000159e4a7c23 */ /* 0x100fe200080008aa */
[--C-:B------:R-:W-:Y:S01]  /*5970*/  FFMA R66, R159, UR22, -R170.reuse ;  /* 0x000000169f427c23 */ /* 0x100fe200080008aa */
[--C-:B------:R-:W-:Y:S01]  /*5980*/  FFMA R56, R160, UR24, -R170.reuse ;  /* 0x00000018a0387c23 */ /* 0x100fe200080008aa */
[--C-:B------:R-:W-:Y:S01]  /*5990*/  FFMA R55, R161, UR25, -R170.reuse ;  /* 0x00000019a1377c23 */ /* 0x100fe200080008aa */
[--C-:B------:R-:W-:Y:S01]  /*59a0*/  FFMA R49, R162, UR26, -R170.reuse ;  /* 0x0000001aa2317c23 */ /* 0x100fe200080008aa */
[--C-:B------:R-:W-:Y:S01]  /*59b0*/  FFMA R44, R163, UR27, -R170.reuse ;  /* 0x0000001ba32c7c23 */ /* 0x100fe200080008aa */
[--C-:B------:R-:W-:Y:S01]  /*59c0*/  FFMA R35, R165, UR10, -R170.reuse ;  /* 0x0000000aa5237c23 */ /* 0x100fe200080008aa */
[--C-:B-----5:R-:W-:Y:S01]  /*59d0*/  FFMA R41, R164, UR28, -R170.reuse ;  /* 0x0000001ca4297c23 */ /* 0x120fe200080008aa */
[----:B------:R-:W-:Y:S01]  /*59e0*/  FFMA R40, R166, UR29, -R170 ;  /* 0x0000001da6287c23 */ /* 0x000fe200080008aa */
[----:B------:R-:W-:Y:S01]  /*59f0*/  P2R R36, PR, RZ, 0x20 ;  /* 0x00000020ff247803 */ /* 0x000fe20000000000 */
[----:B------:R-:W-:Y:S01]  /*5a00*/  @!P4 FMUL R168, R168, 0.5 ;  /* 0x3f000000a8a8c820 */ /* 0x000fe20000400000 */
[----:B------:R-:W-:Y:S01]  /*5a10*/  FSETP.GEU.AND P5, PT, R167, -126, PT ;  /* 0xc2fc0000a700780b */ /* 0x000fe20003fae000 */
[----:B-1-34-:R-:W-:-:S12]  /*5a20*/  @!P6 BRA `(.L_x_23) ;  /* 0x000001500098e947 */ /* 0x01afd80003800000 */
.L_x_84:
[----:B------:R-:W-:Y:S01]  /*5a30*/  ISETP.NE.AND P6, PT, R36, RZ, PT ;  /* 0x000000ff2400720c */ /* 0x000fe20003fc5270 */
[----:B------:R-:W-:Y:S01]  /*5a40*/  @!P3 FMUL R85, R85, R85 ;  /* 0x000000555555b220 */ /* 0x000fe20000400000 */
[----:B------:R-:W-:Y:S01]  /*5a50*/  F2FP.BF16.F32.PACK_AB R37, R109, R131 ;  /* 0x000000836d25723e */ /* 0x000fe200000010ff */
[----:B------:R-:W-:Y:S01]  /*5a60*/  UIADD3 UR6, UR23, 0x1400, URZ ;  /* 0x0000140017067890 */ /* 0x000fe2000fffe03f */
[----:B------:R-:W-:Y:S01]  /*5a70*/  F2FP.BF16.F32.PACK_AB R39, R107, R108 ;  /* 0x0000006c6b27723e */ /* 0x000fe200000010ff */
[----:B------:R-:W-:Y:S01]  /*5a80*/  UMOV UR7, 0x80000020 ;  /* 0x8000002000077882 */ /* 0x000fe20000000000 */
[----:B------:R-:W-:Y:S01]  /*5a90*/  F2FP.BF16.F32.PACK_AB R36, R116, R115 ;  /* 0x000000737424723e */ /* 0x000fe200000010ff */
[----:B------:R-:W-:Y:S01]  /*5aa0*/  UIADD3 UR8, UR23, 0x1800, URZ ;  /* 0x0000180017087890 */ /* 0x000fe2000fffe03f */
[----:B------:R-:W3:Y:S01]  /*5ab0*/  MUFU.EX2 R72, R168 ;  /* 0x000000a800487308 */ /* 0x000ee20000000800 */
[----:B------:R-:W-:Y:S01]  /*5ac0*/  UMOV UR15, 0x80000020 ;  /* 0x80000020000f7882 */ /* 0x000fe20000000000 */
[----:B------:R-:W-:Y:S01]  /*5ad0*/  UIADD3 UR10, UR23, 0x1c00, URZ ;  /* 0x00001c00170a7890 */ /* 0x000fe2000fffe03f */
[----:B------:R-:W-:Y:S01]  /*5ae0*/  @!P5 FMUL R167, R167, 0.5 ;  /* 0x3f000000a7a7d820 */ /* 0x000fe20000400000 */
[----:B------:R-:W-:Y:S01]  /*5af0*/  UMOV UR11, 0x80000020 ;  /* 0x80000020000b7882 */ /* 0x000fe20000000000 */
[----:B--2---:R-:W-:Y:S01]  /*5b00*/  @!P6 FMUL R117, R117, R117 ;  /* 0x000000757575e220 */ /* 0x004fe20000400000 */
[----:B------:R-:W-:Y:S01]  /*5b10*/  UMOV UR14, UR8 ;  /* 0x00000008000e7c82 */ /* 0x000fe20008000000 */
[----:B------:R-:W-:Y:S01]  /*5b20*/  UIADD3 UR8, UR23, 0x2400, URZ ;  /* 0x0000240017087890 */ /* 0x000fe2000fffe03f */
[----:B------:R-:W2:Y:S01]  /*5b30*/  MUFU.EX2 R73, R167 ;  /* 0x000000a700497308 */ /* 0x000ea20000000800 */
[----:B------:R-:W-:Y:S01]  /*5b40*/  FSETP.GEU.AND P6, PT, R83, -126, PT ;  /* 0xc2fc00005300780b */ /* 0x000fe20003fce000 */
[----:B------:R-:W-:Y:S01]  /*5b50*/  @!P2 FMUL R81, R81, R81 ;  /* 0x000000515151a220 */ /* 0x000fe20000400000 */
[----:B------:R-:W-:Y:S01]  /*5b60*/  F2FP.BF16.F32.PACK_AB R38, R85, R117 ;  /* 0x000000755526723e */ /* 0x000fe200000010ff */
[----:B------:R-:W-:Y:S01]  /*5b70*/  @!P1 FMUL R86, R86, R86 ;  /* 0x0000005656569220 */ /* 0x000fe20000400000 */
[----:B------:R-:W-:Y:S01]  /*5b80*/  FSETP.GEU.AND P3, PT, R84, -126, PT ;  /* 0xc2fc00005400780b */ /* 0x000fe20003f6e000 */
[----:B------:R-:W-:Y:S01]  /*5b90*/  FADD R131, R131, R134 ;  /* 0x0000008683837221 */ /* 0x000fe20000000000 */
[----:B------:R-:W-:Y:S01]  /*5ba0*/  WARPGROUP.ARRIVE ;  /* 0x00000000000079c5 */ /* 0x000fe20000000000 */
[----:B------:R-:W-:Y:S01]  /*5bb0*/  FSETP.GEU.AND P2, PT, R89, -126, PT ;  /* 0xc2fc00005900780b */ /* 0x000fe20003f4e000 */
[----:B---3--:R-:W-:Y:S01]  /*5bc0*/  @!P4 FMUL R72, R72, R72 ;  /* 0x000000484848c220 */ /* 0x008fe20000400000 */
[----:B------:R-:W-:Y:S01]  /*5bd0*/  FSETP.GEU.AND P4, PT, R90, -126, PT ;  /* 0xc2fc00005a00780b */ /* 0x000fe20003f8e000 */
[----:B------:R-:W-:Y:S01]  /*5be0*/  FADD R109, R109, R110 ;  /* 0x0000006e6d6d7221 */ /* 0x000fe20000000000 */
[----:B------:R-:W-:Y:S01]  /*5bf0*/  FSETP.GEU.AND P1, PT, R101, -126, PT ;  /* 0xc2fc00006500780b */ /* 0x000fe20003f2e000 */
[----:B------:R-:W-:Y:S01]  /*5c00*/  HGMMA.64x32x16.F32.BF16 R216, R36, gdesc[UR4].tnspB, RZ, !UPT, gsb0 ;  /* 0x4060000424d87df0 */ /* 0x000fe2000c0018ff */
[----:B------:R-:W-:Y:S01]  /*5c10*/  UIADD3 UR6, UR23, 0x2000, URZ ;  /* 0x0000200017067890 */ /* 0x000fe2000fffe03f */
[----:B------:R-:W-:Y:S01]  /*5c20*/  @!P6 FMUL R83, R83, 0.5 ;  /* 0x3f0000005353e820 */ /* 0x000fe20000400000 */
[----:B------:R-:W-:Y:S01]  /*5c30*/  UMOV UR7, 0x80000020 ;  /* 0x8000002000077882 */ /* 0x000fe20000000000 */
[----:B--2---:R-:W-:Y:S01]  /*5c40*/  @!P5 FMUL R73, R73, R73 ;  /* 0x000000494949d220 */ /* 0x004fe20000400000 */
[----:B------:R-:W-:Y:S01]  /*5c50*/  @!P3 FMUL R84, R84, 0.5 ;  /* 0x3f0000005454b820 */ /* 0x000fe20000400000 */
[----:B------:R-:W-:Y:S01]  /*5c60*/  FSETP.GEU.AND P5, PT, R129, -126, PT ;  /* 0xc2fc00008100780b */ /* 0x000fe20003fae000 */
[----:B------:R-:W-:Y:S01]  /*5c70*/  FADD R108, R108, R111 ;  /* 0x0000006f6c6c7221 */ /* 0x000fe20000000000 */
[----:B------:R-:W2:Y:S01]  /*5c80*/  MUFU.EX2 R83, R83 ;  /* 0x0000005300537308 */ /* 0x000ea20000000800 */
[----:B------:R-:W-:Y:S01]  /*5c90*/  @!P2 FMUL R89, R89, 0.5 ;  /* 0x3f0000005959a820 */ /* 0x000fe20000400000 */
[----:B------:R-:W-:Y:S01]  /*5ca0*/  @!P4 FMUL R90, R90, 0.5 ;  /* 0x3f0000005a5ac820 */ /* 0x000fe20000400000 */
[----:B------:R-:W-:Y:S01]  /*5cb0*/  FADD R107, R107, R112 ;  /* 0x000000706b6b7221 */ /* 0x000fe20000000000 */
[----:B------:R-:W-:Y:S01]  /*5cc0*/  @!P1 FMUL R101, R101, 0.5 ;  /* 0x3f00000065659820 */ /* 0x000fe20000400000 */
[----:B------:R-:W-:-:S02]  /*5cd0*/  IADD3 R10, R10, 0x100, RZ ;  /* 0x000001000a0a7810 */ /* 0x000fc40007ffe0ff */
[----:B------:R-:W-:Y:S01]  /*5ce0*/  LEA.HI.SX32 R241, R241, 0xffffffff, 0x18 ;  /* 0xfffffffff1f17811 */ /* 0x000fe200078fc2ff */
[----:B------:R-:W3:Y:S03]  /*5cf0*/  MUFU.EX2 R84, R84 ;  /* 0x0000005400547308 */ /* 0x000ee60000000800 */
[----:B------:R-:W-:-:S05]  /*5d00*/  @!P5 FMUL R129, R129, 0.5 ;  /* 0x3f0000008181d820 */ /* 0x000fca0000400000 */
[----:B------:R-:W4:Y:S01]  /*5d10*/  MUFU.EX2 R89, R89 ;  /* 0x0000005900597308 */ /* 0x000f220000000800 */
[----:B--2---:R-:W-:Y:S01]  /*5d20*/  @!P6 FMUL R83, R83, R83 ;  /* 0x000000535353e220 */ /* 0x004fe20000400000 */
[----:B------:R-:W-:-:S06]  /*5d30*/  FSETP.GEU.AND P6, PT, R121, -126, PT ;  /* 0xc2fc00007900780b */ /* 0x000fcc0003fce000 */
[----:B------:R-:W2:Y:S01]  /*5d40*/  MUFU.EX2 R90, R90 ;  /* 0x0000005a005a7308 */ /* 0x000ea20000000800 */
[----:B---3--:R-:W-:Y:S01]  /*5d50*/  @!P3 FMUL R84, R84, R84 ;  /* 0x000000545454b220 */ /* 0x008fe20000400000 */
[----:B------:R-:W-:-:S05]  /*5d60*/  FSETP.GEU.AND P3, PT, R122, -126, PT ;  /* 0xc2fc00007a00780b */ /* 0x000fca0003f6e000 */
[----:B------:R-:W-:Y:S01]  /*5d70*/  @!P6 FMUL R121, R121, 0.5 ;  /* 0x3f0000007979e820 */ /* 0x000fe20000400000 */
[----:B------:R-:W3:Y:S01]  /*5d80*/  MUFU.EX2 R101, R101 ;  /* 0x0000006500657308 */ /* 0x000ee20000000800 */
[----:B----4-:R-:W-:Y:S01]  /*5d90*/  @!P2 FMUL R89, R89, R89 ;  /* 0x000000595959a220 */ /* 0x010fe20000400000 */
[----:B------:R-:W-:-:S05]  /*5da0*/  FSETP.GEU.AND P2, PT, R91, -126, PT ;  /* 0xc2fc00005b00780b */ /* 0x000fca0003f4e000 */
[----:B------:R-:W-:Y:S01]  /*5db0*/  @!P3 FMUL R122, R122, 0.5 ;  /* 0x3f0000007a7ab820 */ /* 0x000fe20000400000 */
[----:B------:R-:W4:Y:S01]  /*5dc0*/  MUFU.EX2 R121, R121 ;  /* 0x0000007900797308 */ /* 0x000f220000000800 */
[----:B--2---:R-:W-:Y:S01]  /*5dd0*/  @!P4 FMUL R90, R90, R90 ;  /* 0x0000005a5a5ac220 */ /* 0x004fe20000400000 */
[----:B------:R-:W-:Y:S02]  /*5de0*/  WARPGROUP.DEPBAR.LE gsb0, 0x0 ;  /* 0x00008000000079c5 */ /* 0x000fe40000010000 */
[----:B------:R-:W-:Y:S01]  /*5df0*/  WARPGROUP.ARRIVE ;  /* 0x00000000000079c5 */ /* 0x000fe20000000000 */
[----:B------:R-:W-:Y:S02]  /*5e00*/  FSETP.GEU.AND P4, PT, R92, -126, PT ;  /* 0xc2fc00005c00780b */ /* 0x000fe40003f8e000 */
[----:B------:R-:W-:Y:S01]  /*5e10*/  @!P2 FMUL R91, R91, 0.5 ;  /* 0x3f0000005b5ba820 */ /* 0x000fe20000400000 */
[----:B------:R-:W2:Y:S01]  /*5e20*/  MUFU.EX2 R122, R122 ;  /* 0x0000007a007a7308 */ /* 0x000ea20000000800 */
[----:B---3--:R-:W-:Y:S01]  /*5e30*/  @!P1 FMUL R101, R101, R101 ;  /* 0x0000006565659220 */ /* 0x008fe20000400000 */
[----:B------:R-:W-:Y:S01]  /*5e40*/  HGMMA.64x32x16.F32.BF16 R200, R36, gdesc[UR12].tnspB, RZ, !UPT, gsb0 ;  /* 0x4060000c24c87df0 */ /* 0x000fe2000c0018ff */
[----:B------:R-:W-:Y:S01]  /*5e50*/  UMOV UR15, 0x80000020 ;  /* 0x80000020000f7882 */ /* 0x000fe20000000000 */
[----:B------:R-:W-:-:S04]  /*5e60*/  FSETP.GEU.AND P1, PT, R118, -126, PT ;  /* 0xc2fc00007600780b */ /* 0x000fc80003f2e000 */
[----:B------:R-:W3:Y:S01]  /*5e70*/  MUFU.EX2 R91, R91 ;  /* 0x0000005b005b7308 */ /* 0x000ee20000000800 */
[----:B----4-:R-:W-:Y:S01]  /*5e80*/  @!P6 FMUL R121, R121, R121 ;  /* 0x000000797979e220 */ /* 0x010fe20000400000 */
[----:B------:R-:W-:Y:S01]  /*5e90*/  FSETP.GEU.AND P6, PT, R123, -126, PT ;  /* 0xc2fc00007b00780b */ /* 0x000fe20003fce000 */
[----:B------:R-:W-:-:S05]  /*5ea0*/  @!P4 FMUL R92, R92, 0.5 ;  /* 0x3f0000005c5cc820 */ /* 0x000fca0000400000 */
[----:B------:R-:W4:Y:S01]  /*5eb0*/  MUFU.EX2 R129, R129 ;  /* 0x0000008100817308 */ /* 0x000f220000000800 */
[----:B--2---:R-:W-:Y:S01]  /*5ec0*/  @!P3 FMUL R122, R122, R122 ;  /* 0x0000007a7a7ab220 */ /* 0x004fe20000400000 */
[----:B------:R-:W-:Y:S01]  /*5ed0*/  FSETP.GEU.AND P3, PT, R124, -126, PT ;  /* 0xc2fc00007c00780b */ /* 0x000fe20003f6e000 */
[----:B------:R-:W-:-:S04]  /*5ee0*/  @!P1 FMUL R118, R118, 0.5 ;  /* 0x3f00000076769820 */ /* 0x000fc80000400000 */
[----:B------:R-:W-:Y:S01]  /*5ef0*/  @!P6 FMUL R123, R123, 0.5 ;  /* 0x3f0000007b7be820 */ /* 0x000fe20000400000 */
        /* <DEDUP_REMOVED lines=10> */
[----:B------:R-:W-:-:S05]  /*5fa0*/  FSETP.GEU.AND P4, PT, R130, -126, PT ;  /* 0xc2fc00008200780b */ /* 0x000fca0003f8e000 */
[----:B------:R-:W-:Y:S01]  /*5fb0*/  @!P5 FMUL R137, R137, 0.5 ;  /* 0x3f0000008989d820 */ /* 0x000fe20000400000 */
[----:B------:R-:W2:Y:S01]  /*5fc0*/  MUFU.EX2 R118, R118 ;  /* 0x0000007600767308 */ /* 0x000ea20000000800 */
[----:B---3--:R-:W-:Y:S01]  /*5fd0*/  @!P6 FMUL R123, R123, R123 ;  /* 0x0000007b7b7be220 */ /* 0x008fe20000400000 */
[----:B------:R-:W-:Y:S01]  /*5fe0*/  FSETP.GEU.AND P6, PT, R125, -126, PT ;  /* 0xc2fc00007d00780b */ /* 0x000fe20003fce000 */
[----:B------:R-:W-:Y:S02]  /*5ff0*/  WARPGROUP.DEPBAR.LE gsb0, 0x0 ;  /* 0x00008000000079c5 */ /* 0x000fe40000010000 */
[----:B------:R-:W-:Y:S02]  /*6000*/  WARPGROUP.ARRIVE ;  /* 0x00000000000079c5 */ /* 0x000fe40000000000 */
[----:B------:R-:W-:Y:S01]  /*6010*/  @!P4 FMUL R130, R130, 0.5 ;  /* 0x3f0000008282c820 */ /* 0x000fe20000400000 */
[----:B------:R-:W3:Y:S01]  /*6020*/  MUFU.EX2 R94, R94 ;  /* 0x0000005e005e7308 */ /* 0x000ee20000000800 */
[----:B----4-:R-:W-:Y:S01]  /*6030*/  @!P3 FMUL R124, R124, R124 ;  /* 0x0000007c7c7cb220 */ /* 0x010fe20000400000 */
[----:B------:R-:W-:Y:S01]  /*6040*/  FSETP.GEU.AND P3, PT, R126, -126, PT ;  /* 0xc2fc00007e00780b */ /* 0x000fe20003f6e000 */
[----:B------:R-:W-:Y:S01]  /*6050*/  HGMMA.64x32x16.F32.BF16 R184, R36, gdesc[UR8].tnspB, RZ, !UPT, gsb0 ;  /* 0x4060000824b87df0 */ /* 0x000fe2000c0018ff */
[----:B------:R-:W-:Y:S01]  /*6060*/  UIADD3 UR10, UR23, 0x1c40, URZ ;  /* 0x00001c40170a7890 */ /* 0x000fe2000fffe03f */
[----:B------:R-:W-:-:S02]  /*6070*/  UMOV UR11, 0x80000020 ;  /* 0x80000020000b7882 */ /* 0x000fc40000000000 */
[----:B------:R-:W-:Y:S01]  /*6080*/  @!P6 FMUL R125, R125, 0.5 ;  /* 0x3f0000007d7de820 */ /* 0x000fe20000400000 */
[----:B--2---:R-:W-:Y:S01]  /*6090*/  @!P1 FMUL R118, R118, R118 ;  /* 0x0000007676769220 */ /* 0x004fe20000400000 */
[C---:B------:R-:W-:Y:S01]  /*60a0*/  FSETP.GEU.AND P1, PT, R93.reuse, -126, PT ;  /* 0xc2fc00005d00780b */ /* 0x040fe20003f2e000 */
[----:B------:R-:W2:Y:S05]  /*60b0*/  MUFU.EX2 R137, R137 ;  /* 0x0000008900897308 */ /* 0x000eaa0000000800 */
[----:B------:R-:W-:Y:S01]  /*60c0*/  @!P3 FMUL R126, R126, 0.5 ;  /* 0x3f0000007e7eb820 */ /* 0x000fe20000400000 */
[----:B---3--:R-:W-:Y:S01]  /*60d0*/  @!P2 FMUL R94, R94, R94 ;  /* 0x0000005e5e5ea220 */ /* 0x008fe20000400000 */
[----:B------:R-:W-:Y:S01]  /*60e0*/  FSETP.GEU.AND P2, PT, R96, -126, PT ;  /* 0xc2fc00006000780b */ /* 0x000fe20003f4e000 */
[----:B------:R-:W3:Y:S04]  /*60f0*/  MUFU.EX2 R125, R125 ;  /* 0x0000007d007d7308 */ /* 0x000ee80000000800 */
[----:B------:R-:W-:-:S04]  /*6100*/  @!P1 FMUL R93, R93, 0.5 ;  /* 0x3f0000005d5d9820 */ /* 0x000fc80000400000 */
[----:B------:R-:W4:Y:S01]  /*6110*/  MUFU.EX2 R126, R126 ;  /* 0x0000007e007e7308 */ /* 0x000f220000000800 */
[----:B--2---:R-:W-:Y:S01]  /*6120*/  @!P5 FMUL R137, R137, R137 ;  /* 0x000000898989d220 */ /* 0x004fe20000400000 */
[----:B------:R-:W-:Y:S02]  /*6130*/  FSETP.GEU.AND P5, PT, R146, -126, PT ;  /* 0xc2fc00009200780b */ /* 0x000fe40003fae000 */
[----:B------:R-:W-:-:S04]  /*6140*/  @!P2 FMUL R96, R96, 0.5 ;  /* 0x3f0000006060a820 */ /* 0x000fc80000400000 */
        /* <DEDUP_REMOVED lines=10> */
[C---:B------:R-:W-:Y:S01]  /*61f0*/  FSETP.GEU.AND P1, PT, R95.reuse, -126, PT ;  /* 0xc2fc00005f00780b */ /* 0x040fe20003f2e000 */
[----:B------:R-:W-:Y:S02]  /*6200*/  WARPGROUP.DEPBAR.LE gsb0, 0x0 ;  /* 0x00008000000079c5 */ /* 0x000fe40000010000 */
[----:B------:R-:W-:Y:S02]  /*6210*/  WARPGROUP.ARRIVE ;  /* 0x00000000000079c5 */ /* 0x000fe40000000000 */
[----:B------:R-:W-:Y:S01]  /*6220*/  @!P3 FMUL R128, R128, 0.5 ;  /* 0x3f0000008080b820 */ /* 0x000fe20000400000 */
[----:B------:R-:W2:Y:S01]  /*6230*/  MUFU.EX2 R127, R127 ;  /* 0x0000007f007f7308 */ /* 0x000ea20000000800 */
[----:B---3--:R-:W-:Y:S01]  /*6240*/  @!P2 FMUL R96, R96, R96 ;  /* 0x000000606060a220 */ /* 0x008fe20000400000 */
[----:B------:R-:W-:Y:S01]  /*6250*/  FSETP.GEU.AND P2, PT, R238, -126, PT ;  /* 0xc2fc0000ee00780b */ /* 0x000fe20003f4e000 */
[----:B------:R-:W-:Y:S01]  /*6260*/  HGMMA.64x32x16.F32.BF16 R168, R36, gdesc[UR4].tnspB, RZ, !UPT, gsb0 ;  /* 0x4060000424a87df0 */ /* 0x000fe2000c0018ff */
[----:B------:R-:W-:Y:S01]  /*6270*/  UMOV UR6, UR8 ;  /* 0x0000000800067c82 */ /* 0x000fe20008000000 */
[----:B------:R-:W-:Y:S01]  /*6280*/  UMOV UR7, 0x80000020 ;  /* 0x8000002000077882 */ /* 0x000fe20000000000 */
[----:B------:R-:W-:Y:S01]  /*6290*/  UIADD3 UR8, UR23, 0x1840, URZ ;  /* 0x0000184017087890 */ /* 0x000fe2000fffe03f */
[----:B------:R-:W-:Y:S01]  /*62a0*/  @!P1 FMUL R95, R95, 0.5 ;  /* 0x3f0000005f5f9820 */ /* 0x000fe20000400000 */
[----:B------:R-:W3:Y:S01]  /*62b0*/  MUFU.EX2 R128, R128 ;  /* 0x0000008000807308 */ /* 0x000ee20000000800 */
[----:B----4-:R-:W-:Y:S01]  /*62c0*/  @!P5 FMUL R146, R146, R146 ;  /* 0x000000929292d220 */ /* 0x010fe20000400000 */
[----:B------:R-:W-:-:S03]  /*62d0*/  FSETP.GEU.AND P5, PT, R119, -126, PT ;  /* 0xc2fc00007700780b */ /* 0x000fc60003fae000 */
[----:B------:R-:W-:Y:S01]  /*62e0*/  UMOV UR14, UR8 ;  /* 0x00000008000e7c82 */ /* 0x000fe20008000000 */
[----:B------:R-:W-:Y:S01]  /*62f0*/  UIADD3 UR8, UR23, 0x2440, URZ ;  /* 0x0000244017087890 */ /* 0x000fe2000fffe03f */
[----:B------:R-:W-:Y:S01]  /*6300*/  @!P2 FMUL R238, R238, 0.5 ;  /* 0x3f000000eeeea820 */ /* 0x000fe20000400000 */
[----:B------:R-:W4:Y:S01]  /*6310*/  MUFU.EX2 R95, R95 ;  /* 0x0000005f005f7308 */ /* 0x000f220000000800 */
[----:B--2---:R-:W-:Y:S01]  /*6320*/  @!P6 FMUL R127, R127, R127 ;  /* 0x0000007f7f7fe220 */ /* 0x004fe20000400000 */
[----:B------:R-:W-:-:S05]  /*6330*/  FSETP.GEU.AND P6, PT, R143, -126, PT ;  /* 0xc2fc00008f00780b */ /* 0x000fca0003fce000 */
        /* <DEDUP_REMOVED lines=17> */
[----:B-1----:R-:W-:-:S03]  /*6450*/  WARPGROUP.ARRIVE ;  /* 0x00000000000079c5 */ /* 0x002fc60000000000 */
[----:B------:R-:W1:Y:S01]  /*6460*/  MUFU.EX2 R120, R120 ;  /* 0x0000007800787308 */ /* 0x000e620000000800 */
[----:B----4-:R-:W-:Y:S01]  /*6470*/  @!P6 FMUL R143, R143, R143 ;  /* 0x0000008f8f8fe220 */ /* 0x010fe20000400000 */
[----:B------:R-:W-:Y:S01]  /*6480*/  FSETP.GEU.AND P6, PT, R145, -126, PT ;  /* 0xc2fc00009100780b */ /* 0x000fe20003fce000 */
[----:B------:R-:W-:Y:S01]  /*6490*/  @!P4 FMUL R148, R148, 0.5 ;  /* 0x3f0000009494c820 */ /* 0x000fe20000400000 */
[----:B------:R-:W-:Y:S01]  /*64a0*/  HGMMA.64x32x16.F32.BF16 R152, R36, gdesc[UR4].tnspB, RZ, !UPT, gsb0 ;  /* 0x4060000424987df0 */ /* 0x000fe2000c0018ff */
[----:B------:R-:W-:Y:S02]  /*64b0*/  UIADD3 UR6, UR23, 0x1440, URZ ;  /* 0x0000144017067890 */ /* 0x000fe4000fffe03f */
[----:B------:R-:W-:Y:S01]  /*64c0*/  @!P5 FMUL R141, R141, 0.5 ;  /* 0x3f0000008d8dd820 */ /* 0x000fe20000400000 */
[----:B------:R-:W-:Y:S01]  /*64d0*/  UMOV UR7, 0x80000020 ;  /* 0x8000002000077882 */ /* 0x000fe20000000000 */
[----:B--2---:R-:W-:Y:S01]  /*64e0*/  @!P3 FMUL R142, R142, R142 ;  /* 0x0000008e8e8eb220 */ /* 0x004fe20000400000 */
[----:B------:R-:W-:Y:S01]  /*64f0*/  FSETP.GEU.AND P3, PT, R144, -126, PT ;  /* 0xc2fc00009000780b */ /* 0x000fe20003f6e000 */
[----:B------:R-:W2:Y:S04]  /*6500*/  MUFU.EX2 R148, R148 ;  /* 0x0000009400947308 */ /* 0x000ea80000000800 */
[----:B------:R-:W-:Y:S01]  /*6510*/  @!P6 FMUL R145, R145, 0.5 ;  /* 0x3f0000009191e820 */ /* 0x000fe20000400000 */
[----:B-1----:R-:W-:Y:S01]  /*6520*/  @!P1 FMUL R120, R120, R120 ;  /* 0x0000007878789220 */ /* 0x002fe20000400000 */
[----:B------:R-:W-:-:S02]  /*6530*/  FSETP.GEU.AND P1, PT, R140, -126, PT ;  /* 0xc2fc00008c00780b */ /* 0x000fc40003f2e000 */
[----:B------:R-:W1:Y:S04]  /*6540*/  MUFU.EX2 R141, R141 ;  /* 0x0000008d008d7308 */ /* 0x000e680000000800 */
[----:B------:R-:W-:-:S04]  /*6550*/  @!P3 FMUL R144, R144, 0.5 ;  /* 0x3f0000009090b820 */ /* 0x000fc80000400000 */
[----:B------:R-:W3:Y:S01]  /*6560*/  MUFU.EX2 R145, R145 ;  /* 0x0000009100917308 */ /* 0x000ee20000000800 */
[----:B--2---:R-:W-:Y:S01]  /*6570*/  @!P4 FMUL R148, R148, R148 ;  /* 0x000000949494c220 */ /* 0x004fe20000400000 */
[----:B------:R-:W-:Y:S01]  /*6580*/  FSETP.GEU.AND P4, PT, R151, -126, PT ;  /* 0xc2fc00009700780b */ /* 0x000fe20003f8e000 */
[----:B------:R-:W-:-:S05]  /*6590*/  @!P1 FMUL R140, R140, 0.5 ;  /* 0x3f0000008c8c9820 */ /* 0x000fca0000400000 */
[----:B------:R-:W2:Y:S01]  /*65a0*/  MUFU.EX2 R144, R144 ;  /* 0x0000009000907308 */ /* 0x000ea20000000800 */
[----:B-1----:R-:W-:Y:S01]  /*65b0*/  @!P5 FMUL R141, R141, R141 ;  /* 0x0000008d8d8dd220 */ /* 0x002fe20000400000 */
[----:B------:R-:W-:-:S05]  /*65c0*/  FSETP.GEU.AND P5, PT, R149, -126, PT ;  /* 0xc2fc00009500780b */ /* 0x000fca0003fae000 */
[----:B------:R-:W-:Y:S01]  /*65d0*/  @!P4 FMUL R151, R151, 0.5 ;  /* 0x3f0000009797c820 */ /* 0x000fe20000400000 */
[----:B------:R-:W1:Y:S01]  /*65e0*/  MUFU.EX2 R140, R140 ;  /* 0x0000008c008c7308 */ /* 0x000e620000000800 */
[----:B---3--:R-:W-:Y:S01]  /*65f0*/  @!P6 FMUL R145, R145, R145 ;  /* 0x000000919191e220 */ /* 0x008fe20000400000 */
[----:B------:R-:W-:-:S05]  /*6600*/  FSETP.GEU.AND P6, PT, R138, -126, PT ;  /* 0xc2fc00008a00780b */ /* 0x000fca0003fce000 */
[----:B------:R-:W-:Y:S01]  /*6610*/  @!P5 FMUL R149, R149, 0.5 ;  /* 0x3f0000009595d820 */ /* 0x000fe20000400000 */
[----:B------:R-:W3:Y:S01]  /*6620*/  MUFU.EX2 R151, R151 ;  /* 0x0000009700977308 */ /* 0x000ee20000000800 */
[----:B--2---:R-:W-:Y:S01]  /*6630*/  @!P3 FMUL R144, R144, R144 ;  /* 0x000000909090b220 */ /* 0x004fe20000400000 */
[----:B------:R-:W-:Y:S01]  /*6640*/  FSETP.GEU.AND P3, PT, R135, -126, PT ;  /* 0xc2fc00008700780b */ /* 0x000fe20003f6e000 */
[----:B------:R-:W-:Y:S02]  /*6650*/  WARPGROUP.DEPBAR.LE gsb0, 0x0 ;  /* 0x00008000000079c5 */ /* 0x000fe40000010000 */
[----:B------:R-:W-:Y:S02]  /*6660*/  F2FP.BF16.F32.PACK_AB R37, R105, R106 ;  /* 0x0000006a6925723e */ /* 0x000fe400000010ff */
[----:B------:R-:W-:Y:S01]  /*6670*/  @!P6 FMUL R138, R138, 0.5 ;  /* 0x3f0000008a8ae820 */ /* 0x000fe20000400000 */
[----:B------:R-:W-:Y:S01]  /*6680*/  F2FP.BF16.F32.PACK_AB R39, R97, R98 ;  /* 0x000000626127723e */ /* 0x000fe200000010ff */
[----:B-1----:R-:W-:Y:S01]  /*6690*/  @!P1 FMUL R140, R140, R140 ;  /* 0x0000008c8c8c9220 */ /* 0x002fe20000400000 */
[----:B------:R-:W-:Y:S01]  /*66a0*/  F2FP.BF16.F32.PACK_AB R36, R73, R72 ;  /* 0x000000484924723e */ /* 0x000fe200000010ff */
[----:B------:R-:W1:Y:S01]  /*66b0*/  MUFU.EX2 R149, R149 ;  /* 0x0000009500957308 */ /* 0x000e620000000800 */
[----:B------:R-:W-:Y:S01]  /*66c0*/  F2FP.BF16.F32.PACK_AB R38, R84, R83 ;  /* 0x000000535426723e */ /* 0x000fe200000010ff */
[----:B------:R-:W-:Y:S01]  /*66d0*/  FADD R98, R98, R99 ;  /* 0x0000006362627221 */ /* 0x000fe20000000000 */
[----:B------:R-:W-:Y:S01]  /*66e0*/  FSETP.GEU.AND P1, PT, R139, -126, PT ;  /* 0xc2fc00008b00780b */ /* 0x000fe20003f2e000 */
[----:B------:R-:W-:Y:S01]  /*66f0*/  @!P3 FMUL R135, R135, 0.5 ;  /* 0x3f0000008787b820 */ /* 0x000fe20000400000 */
[----:B------:R-:W-:Y:S01]  /*6700*/  WARPGROUP.ARRIVE ;  /* 0x00000000000079c5 */ /* 0x000fe20000000000 */
[----:B---3--:R-:W-:Y:S01]  /*6710*/  @!P4 FMUL R151, R151, R151 ;  /* 0x000000979797c220 */ /* 0x008fe20000400000 */
[----:B------:R-:W-:Y:S01]  /*6720*/  FSETP.GEU.AND P4, PT, R150, -126, PT ;  /* 0xc2fc00009600780b */ /* 0x000fe20003f8e000 */
[----:B------:R-:W2:Y:S01]  /*6730*/  MUFU.EX2 R243, R138 ;  /* 0x0000008a00f37308 */ /* 0x000ea20000000800 */
[----:B------:R-:W-:Y:S01]  /*6740*/  FADD R106, R106, R113 ;  /* 0x000000716a6a7221 */ /* 0x000fe20000000000 */
[----:B------:R-:W-:Y:S01]  /*6750*/  FADD R105, R105, R114 ;  /* 0x0000007269697221 */ /* 0x000fe20000000000 */
[----:B------:R-:W-:Y:S01]  /*6760*/  HGMMA.64x32x16.F32.BF16 R216, R36, gdesc[UR4].tnspB, R216, gsb0 ;  /* 0x4060000424d87df0 */ /* 0x000fe200080018d8 */
[----:B------:R-:W-:Y:S01]  /*6770*/  UIADD3 UR6, UR23, 0x2040, URZ ;  /* 0x0000204017067890 */ /* 0x000fe2000fffe03f */
[----:B------:R-:W-:Y:S01]  /*6780*/  FADD R97, R97, R100 ;  /* 0x0000006461617221 */ /* 0x000fe20000000000 */
[----:B------:R-:W-:-:S02]  /*6790*/  UMOV UR7, 0x80000020 ;  /* 0x8000002000077882 */ /* 0x000fc40000000000 */
[----:B------:R-:W-:Y:S01]  /*67a0*/  @!P1 FMUL R139, R139, 0.5 ;  /* 0x3f0000008b8b9820 */ /* 0x000fe20000400000 */
[----:B-1----:R-:W-:Y:S01]  /*67b0*/  @!P5 FMUL R149, R149, R149 ;  /* 0x000000959595d220 */ /* 0x002fe20000400000 */
[----:B------:R-:W-:Y:S01]  /*67c0*/  FSETP.GEU.AND P5, PT, R133, -126, PT ;  /* 0xc2fc00008500780b */ /* 0x000fe20003fae000 */
[----:B------:R-:W1:Y:S01]  /*67d0*/  MUFU.EX2 R238, R238 ;  /* 0x000000ee00ee7308 */ /* 0x000e620000000800 */
[----:B------:R-:W-:Y:S01]  /*67e0*/  @!P4 FMUL R150, R150, 0.5 ;  /* 0x3f0000009696c820 */ /* 0x000fe20000400000 */
[----:B------:R-:W-:Y:S01]  /*67f0*/  FADD R116, R116, R149 ;  /* 0x0000009574747221 */ /* 0x000fe20000000000 */
[----:B--2---:R-:W-:Y:S01]  /*6800*/  @!P6 FMUL R243, R243, R243 ;  /* 0x000000f3f3f3e220 */ /* 0x004fe20000400000 */
[----:B------:R-:W-:-:S04]  /*6810*/  FSETP.GEU.AND P6, PT, R103, -126, PT ;  /* 0xc2fc00006700780b */ /* 0x000fc80003fce000 */
[----:B------:R-:W2:Y:S01]  /*6820*/  MUFU.EX2 R240, R150 ;  /* 0x0000009600f07308 */ /* 0x000ea20000000800 */
[----:B------:R-:W-:-:S03]  /*6830*/  FADD R85, R85, R243 ;  /* 0x000000f355557221 */ /* 0x000fc60000000000 */
[----:B------:R-:W-:-:S04]  /*6840*/  @!P5 FMUL R133, R133, 0.5 ;  /* 0x3f0000008585d820 */ /* 0x000fc80000400000 */
[----:B------:R-:W3:Y:S01]  /*6850*/  MUFU.EX2 R242, R139 ;  /* 0x0000008b00f27308 */ /* 0x000ee20000000800 */
[----:B-1----:R-:W-:Y:S01]  /*6860*/  @!P2 FMUL R238, R238, R238 ;  /* 0x000000eeeeeea220 */ /* 0x002fe20000400000 */
[----:B------:R-:W-:Y:S01]  /*6870*/  FSETP.GEU.AND P2, PT, R147, -126, PT ;  /* 0xc2fc00009300780b */ /* 0x000fe20003f4e000 */
[----:B------:R-:W-:-:S05]  /*6880*/  @!P6 FMUL R103, R103, 0.5 ;  /* 0x3f0000006767e820 */ /* 0x000fca0000400000 */
[----:B------:R-:W1:Y:S01]  /*6890*/  MUFU.EX2 R138, R133 ;  /* 0x00000085008a7308 */ /* 0x000e620000000800 */
[----:B--2---:R-:W-:Y:S01]  /*68a0*/  @!P4 FMUL R240, R240, R240 ;  /* 0x000000f0f0f0c220 */ /* 0x004fe20000400000 */
[----:B------:R-:W-:-:S03]  /*68b0*/  FSETP.GEU.AND P4, PT, R132, -126, PT ;  /* 0xc2fc00008400780b */ /* 0x000fc60003f8e000 */
[----:B------:R-:W-:Y:S02]  /*68c0*/  FADD R115, R115, R240 ;  /* 0x000000f073737221 */ /* 0x000fe40000000000 */
[----:B------:R-:W-:Y:S01]  /*68d0*/  @!P2 FMUL R147, R147, 0.5 ;  /* 0x3f0000009393a820 */ /* 0x000fe20000400000 */
[----:B------:R-:W2:Y:S01]  /*68e0*/  MUFU.EX2 R103, R103 ;  /* 0x0000006700677308 */ /* 0x000ea20000000800 */
[----:B---3--:R-:W-:Y:S01]  /*68f0*/  @!P1 FMUL R242, R242, R242 ;  /* 0x000000f2f2f29220 */ /* 0x008fe20000400000 */
[----:B------:R-:W-:-:S03]  /*6900*/  FSETP.GEU.AND P1, PT, R104, -126, PT ;  /* 0xc2fc00006800780b */ /* 0x000fc60003f2e000 */
[----:B------:R-:W-:Y:S02]  /*6910*/  FADD R117, R117, R242 ;  /* 0x000000f275757221 */ /* 0x000fe40000000000 */
[----:B------:R-:W-:Y:S01]  /*6920*/  @!P4 FMUL R132, R132, 0.5 ;  /* 0x3f0000008484c820 */ /* 0x000fe20000400000 */
[----:B------:R-:W3:Y:S01]  /*6930*/  MUFU.EX2 R147, R147 ;  /* 0x0000009300937308 */ /* 0x000ee20000000800 */
[----:B-1----:R-:W-:Y:S01]  /*6940*/  @!P5 FMUL R138, R138, R138 ;  /* 0x0000008a8a8ad220 */ /* 0x002fe20000400000 */
[----:B------:R-:W-:Y:S02]  /*6950*/  WARPGROUP.DEPBAR.LE gsb0, 0x0 ;  /* 0x00008000000079c5 */ /* 0x000fe40000010000 */
[----:B------:R-:W-:Y:S01]  /*6960*/  WARPGROUP.ARRIVE ;  /* 0x00000000000079c5 */ /* 0x000fe20000000000 */
[----:B------:R-:W-:Y:S01]  /*6970*/  FSETP.GEU.AND P5, PT, R79, -126, PT ;  /* 0xc2fc00004f00780b */ /* 0x000fe20003fae000 */
[----:B------:R-:W-:Y:S01]  /*6980*/  FADD R73, R73, R138 ;  /* 0x0000008a49497221 */ /* 0x000fe20000000000 */
[----:B------:R-:W-:Y:S01]  /*6990*/  @!P1 FMUL R104, R104, 0.5 ;  /* 0x3f00000068689820 */ /* 0x000fe20000400000 */
[----:B------:R-:W1:Y:S01]  /*69a0*/  MUFU.EX2 R239, R132 ;  /* 0x0000008400ef7308 */ /* 0x000e620000000800 */
[----:B--2---:R-:W-:Y:S01]  /*69b0*/  @!P6 FMUL R103, R103, R103 ;  /* 0x000000676767e220 */ /* 0x004fe20000400000 */
[----:B------:R-:W-:Y:S01]  /*69c0*/  HGMMA.64x32x16.F32.BF16 R200, R36, gdesc[UR12].tnspB, R200, gsb0 ;  /* 0x4060000c24c87df0 */ /* 0x000fe200080018c8 */
[----:B------:R-:W-:Y:S01]  /*69d0*/  UMOV UR15, 0x80000020 ;  /* 0x80000020000f7882 */ /* 0x000fe20000000000 */
[----:B------:R-:W-:Y:S01]  /*69e0*/  FSETP.GEU.AND P6, PT, R75, -126, PT ;  /* 0xc2fc00004b00780b */ /* 0x000fe20003fce000 */
[----:B------:R-:W-:-:S03]  /*69f0*/  FADD R84, R84, R103 ;  /* 0x0000006754547221 */ /* 0x000fc60000000000 */
[----:B------:R-:W2:Y:S01]  /*6a00*/  MUFU.EX2 R104, R104 ;  /* 0x0000006800687308 */ /* 0x000ea20000000800 */
[----:B---3--:R-:W-:Y:S01]  /*6a10*/  @!P2 FMUL R147, R147, R147 ;  /* 0x000000939393a220 */ /* 0x008fe20000400000 */
[----:B------:R-:W-:Y:S01]  /*6a20*/  FSETP.GEU.AND P2, PT, R136, -126, PT ;  /* 0xc2fc00008800780b */ /* 0x000fe20003f4e000 */
[----:B------:R-:W-:-:S05]  /*6a30*/  @!P5 FMUL R79, R79, 0.5 ;  /* 0x3f0000004f4fd820 */ /* 0x000fca0000400000 */
[----:B------:R-:W3:Y:S01]  /*6a40*/  MUFU.EX2 R150, R135 ;  /* 0x0000008700967308 */ /* 0x000ee20000000800 */
[----:B-1----:R-:W-:Y:S01]  /*6a50*/  @!P4 FMUL R239, R239, R239 ;  /* 0x000000efefefc220 */ /* 0x002fe20000400000 */
[----:B------:R-:W-:Y:S01]  /*6a60*/  FSETP.GEU.AND P4, PT, R88, -126, PT ;  /* 0xc2fc00005800780b */ /* 0x000fe20003f8e000 */
[----:B------:R-:W-:Y:S02]  /*6a70*/  @!P6 FMUL R75, R75, 0.5 ;  /* 0x3f0000004b4be820 */ /* 0x000fe40000400000 */
[----:B------:R-:W-:Y:S02]  /*6a80*/  FADD R72, R72, R239 ;  /* 0x000000ef48487221 */ /* 0x000fe40000000000 */
[----:B------:R-:W-:Y:S01]  /*6a90*/  @!P2 FMUL R136, R136, 0.5 ;  /* 0x3f0000008888a820 */ /* 0x000fe20000400000 */
[----:B--2---:R-:W-:Y:S01]  /*6aa0*/  @!P1 FMUL R104, R104, R104 ;  /* 0x0000006868689220 */ /* 0x004fe20000400000 */
[----:B------:R-:W-:Y:S02]  /*6ab0*/  FSETP.GEU.AND P1, PT, R78, -126, PT ;  /* 0xc2fc00004e00780b */ /* 0x000fe40003f2e000 */
[----:B------:R-:W1:Y:S01]  /*6ac0*/  MUFU.EX2 R139, R136 ;  /* 0x00000088008b7308 */ /* 0x000e620000000800 */
[----:B------:R-:W-:-:S03]  /*6ad0*/  FADD R83, R83, R104 ;  /* 0x0000006853537221 */ /* 0x000fc60000000000 */
[----:B------:R-:W-:Y:S01]  /*6ae0*/  @!P4 FMUL R88, R88, 0.5 ;  /* 0x3f0000005858c820 */ /* 0x000fe20000400000 */
[----:B---3--:R-:W-:Y:S01]  /*6af0*/  @!P3 FMUL R150, R150, R150 ;  /* 0x000000969696b220 */ /* 0x008fe20000400000 */
[----:B------:R-:W-:-:S04]  /*6b00*/  FSETP.GEU.AND P3, PT, R102, -126, PT ;  /* 0xc2fc00006600780b */ /* 0x000fc80003f6e000 */
[----:B------:R-:W2:Y:S01]  /*6b10*/  MUFU.EX2 R88, R88 ;  /* 0x0000005800587308 */ /* 0x000ea20000000800 */
[----:B------:R-:W-:Y:S01]  /*6b20*/  @!P1 FMUL R78, R78, 0.5 ;  /* 0x3f0000004e4e9820 */ /* 0x000fe20000400000 */
[----:B-1----:R-:W-:Y:S01]  /*6b30*/  @!P2 FMUL R139, R139, R139 ;  /* 0x0000008b8b8ba220 */ /* 0x002fe20000400000 */
[----:B------:R-:W-:-:S05]  /*6b40*/  FSETP.GEU.AND P2, PT, R87, -126, PT ;  /* 0xc2fc00005700780b */ /* 0x000fca0003f4e000 */
[----:B------:R-:W1:Y:S01]  /*6b50*/  MUFU.EX2 R78, R78 ;  /* 0x0000004e004e7308 */ /* 0x000e620000000800 */
[----:B------:R-:W-:Y:S01]  /*6b60*/  @!P3 FMUL R102, R102, 0.5 ;  /* 0x3f0000006666b820 */ /* 0x000fe20000400000 */
[----:B------:R-:W-:Y:S02]  /*6b70*/  WARPGROUP.DEPBAR.LE gsb0, 0x0 ;  /* 0x00008000000079c5 */ /* 0x000fe40000010000 */
[----:B------:R-:W-:-:S04]  /*6b80*/  WARPGROUP.ARRIVE ;  /* 0x00000000000079c5 */ /* 0x000fc80000000000 */
[----:B------:R-:W3:Y:S01]  /*6b90*/  MUFU.EX2 R102, R102 ;  /* 0x0000006600667308 */ /* 0x000ee20000000800 */
[----:B--2---:R-:W-:Y:S01]  /*6ba0*/  @!P4 FMUL R88, R88, R88 ;  /* 0x000000585858c220 */ /* 0x004fe20000400000 */
[----:B------:R-:W-:Y:S01]  /*6bb0*/  FSETP.GEU.AND P4, PT, R68, -126, PT ;  /* 0xc2fc00004400780b */ /* 0x000fe20003f8e000 */
[----:B------:R-:W-:Y:S01]  /*6bc0*/  @!P2 FMUL R87, R87, 0.5 ;  /* 0x3f0000005757a820 */ /* 0x000fe20000400000 */
[----:B------:R-:W-:Y:S01]  /*6bd0*/  HGMMA.64x32x16.F32.BF16 R184, R36, gdesc[UR8].tnspB, R184, gsb0 ;  /* 0x4060000824b87df0 */ /* 0x000fe200080018b8 */
[----:B------:R-:W-:Y:S01]  /*6be0*/  UIADD3 UR10, UR23, 0x1c80, URZ ;  /* 0x00001c80170a7890 */ /* 0x000fe2000fffe03f */
[----:B------:R-:W-:-:S03]  /*6bf0*/  UMOV UR11, 0x80000020 ;  /* 0x80000020000b7882 */ /* 0x000fc60000000000 */
[----:B------:R-:W2:Y:S01]  /*6c00*/  MUFU.EX2 R87, R87 ;  /* 0x0000005700577308 */ /* 0x000ea20000000800 */
[----:B-1----:R-:W-:Y:S01]  /*6c10*/  @!P1 FMUL R78, R78, R78 ;  /* 0x0000004e4e4e9220 */ /* 0x002fe20000400000 */
[----:B------:R-:W-:-:S04]  /*6c20*/  FSETP.GEU.AND P1, PT, R66, -126, PT ;  /* 0xc2fc00004200780b */ /* 0x000fc80003f2e000 */
[----:B------:R-:W-:Y:S01]  /*6c30*/  @!P4 FMUL R68, R68, 0.5 ;  /* 0x3f0000004444c820 */ /* 0x000fe20000400000 */
[----:B---3--:R-:W-:Y:S01]  /*6c40*/  @!P3 FMUL R102, R102, R102 ;  /* 0x000000666666b220 */ /* 0x008fe20000400000 */
[----:B------:R-:W-:-:S04]  /*6c50*/  FSETP.GEU.AND P3, PT, R74, -126, PT ;  /* 0xc2fc00004a00780b */ /* 0x000fc80003f6e000 */
[----:B------:R-:W1:Y:S03]  /*6c60*/  MUFU.EX2 R68, R68 ;  /* 0x0000004400447308 */ /* 0x000e660000000800 */
[----:B------:R-:W-:Y:S01]  /*6c70*/  @!P1 FMUL R66, R66, 0.5 ;  /* 0x3f00000042429820 */ /* 0x000fe20000400000 */
[----:B--2---:R-:W-:Y:S01]  /*6c80*/  @!P2 FMUL R87, R87, R87 ;  /* 0x000000575757a220 */ /* 0x004fe20000400000 */
[----:B------:R-:W-:-:S04]  /*6c90*/  FSETP.GEU.AND P2, PT, R69, -126, PT ;  /* 0xc2fc00004500780b */ /* 0x000fc80003f4e000 */
[----:B------:R-:W-:Y:S01]  /*6ca0*/  @!P3 FMUL R74, R74, 0.5 ;  /* 0x3f0000004a4ab820 */ /* 0x000fe20000400000 */
[----:B-1----:R-:W-:Y:S01]  /*6cb0*/  @!P4 FMUL R68, R68, R68 ;  /* 0x000000444444c220 */ /* 0x002fe20000400000 */
[----:B------:R-:W-:-:S07]  /*6cc0*/  FSETP.GEU.AND P4, PT, R61, -126, PT ;  /* 0xc2fc00003d00780b */ /* 0x000fce0003f8e000 */
[----:B------:R-:W-:-:S06]  /*6cd0*/  @!P2 FMUL R69, R69, 0.5 ;  /* 0x3f0000004545a820 */ /* 0x000fcc0000400000 */
[----:B------:R-:W-:Y:S01]  /*6ce0*/  @!P4 FMUL R61, R61, 0.5 ;  /* 0x3f0000003d3dc820 */ /* 0x000fe20000400000 */
[----:B------:R-:W-:Y:S02]  /*6cf0*/  WARPGROUP.DEPBAR.LE gsb0, 0x0 ;  /* 0x00008000000079c5 */ /* 0x000fe40000010000 */
[----:B------:R-:W-:-:S06]  /*6d00*/  WARPGROUP.ARRIVE ;  /* 0x00000000000079c5 */ /* 0x000fcc0000000000 */
[----:B------:R-:W-:Y:S01]  /*6d10*/  HGMMA.64x32x16.F32.BF16 R168, R36, gdesc[UR4].tnspB, R168, gsb0 ;  /* 0x4060000424a87df0 */ /* 0x000fe200080018a8 */
[----:B------:R-:W-:Y:S01]  /*6d20*/  UMOV UR6, UR8 ;  /* 0x0000000800067c82 */ /* 0x000fe20008000000 */
[----:B------:R-:W-:Y:S01]  /*6d30*/  UMOV UR7, 0x80000020 ;  /* 0x8000002000077882 */ /* 0x000fe20000000000 */
[----:B------:R-:W-:-:S07]  /*6d40*/  UIADD3 UR8, UR23, 0x1880, URZ ;  /* 0x0000188017087890 */ /* 0x000fce000fffe03f */
[----:B------:R-:W-:Y:S01]  /*6d50*/  UMOV UR14, UR8 ;  /* 0x00000008000e7c82 */ /* 0x000fe20008000000 */
[----:B------:R-:W-:Y:S01]  /*6d60*/  UIADD3 UR8, UR23, 0x2480, URZ ;  /* 0x0000248017087890 */ /* 0x000fe2000fffe03f */
[----:B------:R-:W-:Y:S02]  /*6d70*/  WARPGROUP.DEPBAR.LE gsb0, 0x0 ;  /* 0x00008000000079c5 */ /* 0x000fe40000010000 */
[----:B------:R-:W-:-:S06]  /*6d80*/  WARPGROUP.ARRIVE ;  /* 0x00000000000079c5 */ /* 0x000fcc0000000000 */
[----:B------:R-:W-:Y:S01]  /*6d90*/  HGMMA.64x32x16.F32.BF16 R152, R36, gdesc[UR4].tnspB, R152, gsb0 ;  /* 0x4060000424987df0 */ /* 0x000fe20008001898 */
[----:B------:R-:W-:Y:S01]  /*6da0*/  UIADD3 UR6, UR23, 0x1480, URZ ;  /* 0x0000148017067890 */ /* 0x000fe2000fffe03f */
[----:B------:R-:W-:Y:S01]  /*6db0*/  UMOV UR7, 0x80000020 ;  /* 0x8000002000077882 */ /* 0x000fe20000000000 */
[----:B------:R-:W-:Y:S02]  /*6dc0*/  WARPGROUP.DEPBAR.LE gsb0, 0x0 ;  /* 0x00008000000079c5 */ /* 0x000fe40000010000 */
[----:B------:R-:W-:Y:S01]  /*6dd0*/  F2FP.BF16.F32.PACK_AB R37, R80, R82 ;  /* 0x000000525025723e */ /* 0x000fe200000010ff */
[----:B------:R-:W-:Y:S01]  /*6de0*/  FADD R82, R82, R86 ;  /* 0x0000005652527221 */ /* 0x000fe20000000000 */
[----:B------:R-:W-:Y:S01]  /*6df0*/  F2FP.BF16.F32.PACK_AB R39, R76, R77 ;  /* 0x0000004d4c27723e */ /* 0x000fe200000010ff */
[----:B------:R-:W-:Y:S01]  /*6e00*/  FADD R80, R80, R81 ;  /* 0x0000005150507221 */ /* 0x000fe20000000000 */
[----:B------:R-:W-:Y:S01]  /*6e10*/  F2FP.BF16.F32.PACK_AB R36, R90, R89 ;  /* 0x000000595a24723e */ /* 0x000fe200000010ff */
[----:B------:R-:W-:Y:S01]  /*6e20*/  FADD R76, R76, R129 ;  /* 0x000000814c4c7221 */ /* 0x000fe20000000000 */
[----:B------:R-:W-:Y:S01]  /*6e30*/  F2FP.BF16.F32.PACK_AB R38, R122, R121 ;  /* 0x000000797a26723e */ /* 0x000fe200000010ff */
[----:B------:R-:W-:Y:S01]  /*6e40*/  FADD R89, R89, R102 ;  /* 0x0000006659597221 */ /* 0x000fe20000000000 */
[----:B------:R-:W-:Y:S01]  /*6e50*/  FADD R77, R77, R101 ;  /* 0x000000654d4d7221 */ /* 0x000fe20000000000 */
[----:B------:R-:W-:Y:S01]  /*6e60*/  FADD R90, R90, R87 ;  /* 0x000000575a5a7221 */ /* 0x000fe20000000000 */
[----:B------:R-:W-:Y:S01]  /*6e70*/  WARPGROUP.ARRIVE ;  /* 0x00000000000079c5 */ /* 0x000fe20000000000 */
[----:B------:R-:W-:-:S05]  /*6e80*/  FADD R121, R121, R88 ;  /* 0x0000005879797221 */ /* 0x000fca0000000000 */
[----:B------:R-:W-:Y:S01]  /*6e90*/  HGMMA.64x32x16.F32.BF16 R216, R36, gdesc[UR4].tnspB, R216, gsb0 ;  /* 0x4060000424d87df0 */ /* 0x000fe200080018d8 */
[----:B------:R-:W-:Y:S01]  /*6ea0*/  UIADD3 UR6, UR23, 0x2080, URZ ;  /* 0x0000208017067890 */ /* 0x000fe2000fffe03f */
[----:B------:R-:W-:Y:S01]  /*6eb0*/  UMOV UR7, 0x80000020 ;  /* 0x8000002000077882 */ /* 0x000fe20000000000 */
[----:B------:R-:W-:Y:S02]  /*6ec0*/  WARPGROUP.DEPBAR.LE gsb0, 0x0 ;  /* 0x00008000000079c5 */ /* 0x000fe40000010000 */
[----:B------:R-:W-:-:S06]  /*6ed0*/  WARPGROUP.ARRIVE ;  /* 0x00000000000079c5 */ /* 0x000fcc0000000000 */
[----:B------:R-:W-:Y:S01]  /*6ee0*/  HGMMA.64x32x16.F32.BF16 R200, R36, gdesc[UR12].tnspB, R200, gsb0 ;  /* 0x4060000c24c87df0 */ /* 0x000fe200080018c8 */
[----:B------:R-:W-:Y:S02]  /*6ef0*/  UMOV UR15, 0x80000020 ;  /* 0x80000020000f7882 */ /* 0x000fe40000000000 */
[----:B------:R-:W-:Y:S02]  /*6f00*/  WARPGROUP.DEPBAR.LE gsb0, 0x0 ;  /* 0x00008000000079c5 */ /* 0x000fe40000010000 */
[----:B------:R-:W-:-:S06]  /*6f10*/  WARPGROUP.ARRIVE ;  /* 0x00000000000079c5 */ /* 0x000fcc0000000000 */
[----:B------:R-:W-:Y:S01]  /*6f20*/  HGMMA.64x32x16.F32.BF16 R184, R36, gdesc[UR8].tnspB, R184, gsb0 ;  /* 0x4060000824b87df0 */ /* 0x000fe200080018b8 */
[----:B------:R-:W-:Y:S01]  /*6f30*/  UIADD3 UR10, UR23, 0x1cc0, URZ ;  /* 0x00001cc0170a7890 */ /* 0x000fe2000fffe03f */
[----:B------:R-:W-:Y:S01]  /*6f40*/  UMOV UR11, 0x80000020 ;  /* 0x80000020000b7882 */ /* 0x000fe20000000000 */
        /* <DEDUP_REMOVED lines=14> */
[C---:B------:R-:W-:Y:S01]  /*7030*/  F2FP.BF16.F32.PACK_AB R37, R70.reuse, R71 ;  /* 0x000000474625723e */ /* 0x040fe200000010ff */
[----:B------:R-:W-:Y:S01]  /*7040*/  FADD R70, R70, R137 ;  /* 0x0000008946467221 */ /* 0x000fe20000000000 */
[C---:B------:R-:W-:Y:S01]  /*7050*/  F2FP.BF16.F32.PACK_AB R39, R65.reuse, R64 ;  /* 0x000000404127723e */ /* 0x040fe200000010ff */
[----:B------:R-:W-:Y:S01]  /*7060*/  FADD R65, R65, R146 ;  /* 0x0000009241417221 */ /* 0x000fe20000000000 */
[----:B------:R-:W-:Y:S01]  /*7070*/  F2FP.BF16.F32.PACK_AB R36, R92, R91 ;  /* 0x0000005b5c24723e */ /* 0x000fe200000010ff */
[----:B------:R-:W-:Y:S01]  /*7080*/  FADD R64, R64, R130 ;  /* 0x0000008240407221 */ /* 0x000fe20000000000 */
[----:B------:R-:W-:Y:S01]  /*7090*/  F2FP.BF16.F32.PACK_AB R38, R124, R123 ;  /* 0x0000007b7c26723e */ /* 0x000fe200000010ff */
[----:B------:R-:W-:Y:S01]  /*70a0*/  FADD R71, R71, R118 ;  /* 0x0000007647477221 */ /* 0x000fe20000000000 */
[----:B------:R-:W-:-:S02]  /*70b0*/  FADD R123, R123, R68 ;  /* 0x000000447b7b7221 */ /* 0x000fc40000000000 */
[----:B------:R-:W-:-:S06]  /*70c0*/  WARPGROUP.ARRIVE ;  /* 0x00000000000079c5 */ /* 0x000fcc0000000000 */
        /* <DEDUP_REMOVED lines=28> */
[----:B------:R-:W-:Y:S02]  /*7290*/  F2FP.BF16.F32.PACK_AB R39, R53, R54 ;  /* 0x000000363527723e */ /* 0x000fe400000010ff */
[----:B------:R-:W-:Y:S01]  /*72a0*/  F2FP.BF16.F32.PACK_AB R36, R94, R93 ;  /* 0x0000005d5e24723e */ /* 0x000fe200000010ff */
[----:B------:R-:W-:Y:S01]  /*72b0*/  FADD R131, R131, R60 ;  /* 0x0000003c83837221 */ /* 0x000fe20000000000 */
[----:B------:R-:W-:-:S04]  /*72c0*/  F2FP.BF16.F32.PACK_AB R38, R126, R125 ;  /* 0x0000007d7e26723e */ /* 0x000fc800000010ff */
        /* <DEDUP_REMOVED lines=27> */
[----:B------:R-:W-:Y:S02]  /*7480*/  F2FP.BF16.F32.PACK_AB R37, R46, R47 ;  /* 0x0000002f2e25723e */ /* 0x000fe400000010ff */
[----:B------:R-:W-:Y:S02]  /*7490*/  F2FP.BF16.F32.PACK_AB R39, R42, R43 ;  /* 0x0000002b2a27723e */ /* 0x000fe400000010ff */
[----:B------:R-:W-:Y:S02]  /*74a0*/  F2FP.BF16.F32.PACK_AB R36, R96, R95 ;  /* 0x0000005f6024723e */ /* 0x000fe400000010ff */
        /* <DEDUP_REMOVED lines=123> */
[----:B------:R-:W-:Y:S01]  /*7c60*/  F2FP.BF16.F32.PACK_AB R36, R138, R239 ;  /* 0x000000ef8a24723e */ /* 0x000fe200000010ff */
[----:B------:R-:W1:Y:S01]  /*7c70*/  MUFU.EX2 R99, R79 ;  /* 0x0000004f00637308 */ /* 0x000e620000000800 */
[----:B------:R-:W-:-:S04]  /*7c80*/  F2FP.BF16.F32.PACK_AB R38, R103, R104 ;  /* 0x000000686726723e */ /* 0x000fc800000010ff */
[----:B------:R-:W-:-:S03]  /*7c90*/  WARPGROUP.ARRIVE ;  /* 0x00000000000079c5 */ /* 0x000fc60000000000 */
[----:B------:R-:W2:Y:S03]  /*7ca0*/  MUFU.EX2 R79, R74 ;  /* 0x0000004a004f7308 */ /* 0x000ea60000000800 */
[----:B------:R-:W-:Y:S01]  /*7cb0*/  HGMMA.64x32x16.F32.BF16 R216, R36, gdesc[UR4].tnspB, R216, gsb0 ;  /* 0x4060000424d87df0 */ /* 0x000fe200080018d8 */
[----:B------:R-:W-:Y:S01]  /*7cc0*/  UIADD3 UR6, UR23, 0x2240, URZ ;  /* 0x0000224017067890 */ /* 0x000fe2000fffe03f */
[----:B------:R-:W-:Y:S01]  /*7cd0*/  UMOV UR7, 0x80000020 ;  /* 0x8000002000077882 */ /* 0x000fe20000000000 */
[----:B-1----:R-:W-:Y:S01]  /*7ce0*/  @!P5 FMUL R99, R99, R99 ;  /* 0x000000636363d220 */ /* 0x002fe20000400000 */
[----:B------:R-:W-:-:S03]  /*7cf0*/  FSETP.GEU.AND P5, PT, R67, -126, PT ;  /* 0xc2fc00004300780b */ /* 0x000fc60003fae000 */
[----:B------:R-:W-:Y:S01]  /*7d00*/  FADD R122, R122, R99 ;  /* 0x000000637a7a7221 */ /* 0x000fe20000000000 */
[----:B--2---:R-:W-:Y:S01]  /*7d10*/  @!P3 FMUL R79, R79, R79 ;  /* 0x0000004f4f4fb220 */ /* 0x004fe20000400000 */
[----:B------:R-:W-:-:S08]  /*7d20*/  FSETP.GEU.AND P3, PT, R56, -126, PT ;  /* 0xc2fc00003800780b */ /* 0x000fd00003f6e000 */
[----:B------:R-:W-:-:S06]  /*7d30*/  @!P5 FMUL R67, R67, 0.5 ;  /* 0x3f0000004343d820 */ /* 0x000fcc0000400000 */
[----:B------:R-:W1:Y:S01]  /*7d40*/  MUFU.EX2 R67, R67 ;  /* 0x0000004300437308 */ /* 0x000e620000000800 */
[----:B------:R-:W-:Y:S01]  /*7d50*/  @!P3 FMUL R56, R56, 0.5 ;  /* 0x3f0000003838b820 */ /* 0x000fe20000400000 */
[----:B-1----:R-:W-:Y:S01]  /*7d60*/  @!P5 FMUL R67, R67, R67 ;  /* 0x000000434343d220 */ /* 0x002fe20000400000 */
[----:B------:R-:W-:-:S03]  /*7d70*/  FSETP.GEU.AND P5, PT, R59, -126, PT ;  /* 0xc2fc00003b00780b */ /* 0x000fc60003fae000 */
[----:B------:R-:W-:Y:S01]  /*7d80*/  FADD R124, R124, R67 ;  /* 0x000000437c7c7221 */ /* 0x000fe20000000000 */
[----:B------:R-:W-:Y:S02]  /*7d90*/  WARPGROUP.DEPBAR.LE gsb0, 0x0 ;  /* 0x00008000000079c5 */ /* 0x000fe40000010000 */
[----:B------:R-:W-:-:S07]  /*7da0*/  WARPGROUP.ARRIVE ;  /* 0x00000000000079c5 */ /* 0x000fce0000000000 */
[----:B------:R-:W-:Y:S01]  /*7db0*/  @!P5 FMUL R59, R59, 0.5 ;  /* 0x3f0000003b3bd820 */ /* 0x000fe20000400000 */
[----:B------:R-:W-:Y:S01]  /*7dc0*/  HGMMA.64x32x16.F32.BF16 R200, R36, gdesc[UR12].tnspB, R200, gsb0 ;  /* 0x4060000c24c87df0 */ /* 0x000fe200080018c8 */
[----:B------:R-:W-:-:S04]  /*7dd0*/  UMOV UR15, 0x80000020 ;  /* 0x80000020000f7882 */ /* 0x000fc80000000000 */
[----:B------:R-:W1:Y:S02]  /*7de0*/  MUFU.EX2 R59, R59 ;  /* 0x0000003b003b7308 */ /* 0x000e640000000800 */
[----:B-1----:R-:W-:Y:S01]  /*7df0*/  @!P5 FMUL R59, R59, R59 ;  /* 0x0000003b3b3bd220 */ /* 0x002fe20000400000 */
[----:B------:R-:W-:-:S03]  /*7e00*/  FSETP.GEU.AND P5, PT, R48, -126, PT ;  /* 0xc2fc00003000780b */ /* 0x000fc60003fae000 */
[----:B------:R-:W-:-:S04]  /*7e10*/  FADD R126, R126, R59 ;  /* 0x0000003b7e7e7221 */ /* 0x000fc80000000000 */
[----:B------:R-:W-:-:S06]  /*7e20*/  FADD R85, R85, R126 ;  /* 0x0000007e55557221 */ /* 0x000fcc0000000000 */
[----:B------:R-:W-:Y:S01]  /*7e30*/  @!P5 FMUL R48, R48, 0.5 ;  /* 0x3f0000003030d820 */ /* 0x000fe20000400000 */
        /* <DEDUP_REMOVED lines=20> */
[----:B------:R-:W-:Y:S01]  /*7f80*/  F2FP.BF16.F32.PACK_AB R39, R129, R101 ;  /* 0x000000658127723e */ /* 0x000fe200000010ff */
[----:B------:R-:W1:Y:S01]  /*7f90*/  MUFU.EX2 R86, R75 ;  /* 0x0000004b00567308 */ /* 0x000e620000000800 */
[----:B------:R-:W-:Y:S02]  /*7fa0*/  F2FP.BF16.F32.PACK_AB R36, R87, R102 ;  /* 0x000000665724723e */ /* 0x000fe400000010ff */
[----:B------:R-:W-:-:S04]  /*7fb0*/  F2FP.BF16.F32.PACK_AB R38, R99, R88 ;  /* 0x000000586326723e */ /* 0x000fc800000010ff */
[----:B------:R-:W-:Y:S01]  /*7fc0*/  WARPGROUP.ARRIVE ;  /* 0x00000000000079c5 */ /* 0x000fe20000000000 */
[----:B------:R-:W2:Y:S05]  /*7fd0*/  MUFU.EX2 R75, R69 ;  /* 0x00000045004b7308 */ /* 0x000eaa0000000800 */
[----:B------:R-:W-:Y:S01]  /*7fe0*/  HGMMA.64x32x16.F32.BF16 R216, R36, gdesc[UR4].tnspB, R216, gsb0 ;  /* 0x4060000424d87df0 */ /* 0x000fe200080018d8 */
[----:B------:R-:W-:Y:S01]  /*7ff0*/  UIADD3 UR6, UR23, 0x2280, URZ ;  /* 0x0000228017067890 */ /* 0x000fe2000fffe03f */
[----:B------:R-:W-:Y:S01]  /*8000*/  UMOV UR7, 0x80000020 ;  /* 0x8000002000077882 */ /* 0x000fe20000000000 */
[----:B-1----:R-:W-:Y:S01]  /*8010*/  @!P6 FMUL R86, R86, R86 ;  /* 0x000000565656e220 */ /* 0x002fe20000400000 */
[----:B------:R-:W-:Y:S01]  /*8020*/  FSETP.GEU.AND P6, PT, R63, -126, PT ;  /* 0xc2fc00003f00780b */ /* 0x000fe20003fce000 */
[----:B------:R-:W1:Y:S02]  /*8030*/  MUFU.EX2 R69, R66 ;  /* 0x0000004200457308 */ /* 0x000e640000000800 */
[----:B------:R-:W-:Y:S01]  /*8040*/  FADD R91, R91, R86 ;  /* 0x000000565b5b7221 */ /* 0x000fe20000000000 */
[----:B--2---:R-:W-:Y:S01]  /*8050*/  @!P2 FMUL R75, R75, R75 ;  /* 0x0000004b4b4ba220 */ /* 0x004fe20000400000 */
[----:B------:R-:W-:-:S04]  /*8060*/  FSETP.GEU.AND P2, PT, R62, -126, PT ;  /* 0xc2fc00003e00780b */ /* 0x000fc80003f4e000 */
[----:B------:R2:W3:Y:S01]  /*8070*/  MUFU.EX2 R66, R61 ;  /* 0x0000003d00427308 */ /* 0x0004e20000000800 */
[----:B------:R-:W-:-:S03]  /*8080*/  FADD R92, R92, R75 ;  /* 0x0000004b5c5c7221 */ /* 0x000fc60000000000 */
[----:B------:R-:W-:-:S04]  /*8090*/  @!P6 FMUL R63, R63, 0.5 ;  /* 0x3f0000003f3fe820 */ /* 0x000fc80000400000 */
[----:B------:R4:W5:Y:S01]  /*80a0*/  MUFU.EX2 R74, R63 ;  /* 0x0000003f004a7308 */ /* 0x0009620000000800 */
[----:B-1----:R-:W-:Y:S01]  /*80b0*/  @!P1 FMUL R69, R69, R69 ;  /* 0x0000004545459220 */ /* 0x002fe20000400000 */
[----:B------:R-:W-:Y:S01]  /*80c0*/  FSETP.GEU.AND P1, PT, R55, -126, PT ;  /* 0xc2fc00003700780b */ /* 0x000fe20003f2e000 */
[----:B--2---:R-:W-:Y:S01]  /*80d0*/  FADD R61, R54, R151 ;  /* 0x00000097363d7221 */ /* 0x004fe20000000000 */
[----:B------:R-:W-:-:S03]  /*80e0*/  @!P2 FMUL R62, R62, 0.5 ;  /* 0x3f0000003e3ea820 */ /* 0x000fc60000400000 */
[----:B------:R-:W-:Y:S01]  /*80f0*/  FADD R61, R108, R61 ;  /* 0x0000003d6c3d7221 */ /* 0x000fe20000000000 */
[----:B---3--:R-:W-:Y:S01]  /*8100*/  @!P4 FMUL R66, R66, R66 ;  /* 0x000000424242c220 */ /* 0x008fe20000400000 */
[----:B------:R-:W-:Y:S01]  /*8110*/  FSETP.GEU.AND P4, PT, R45, -126, PT ;  /* 0xc2fc00002d00780b */ /* 0x000fe20003f8e000 */
[----:B----4-:R-:W-:Y:S02]  /*8120*/  FADD R63, R43, R78 ;  /* 0x0000004e2b3f7221 */ /* 0x010fe40000000000 */
[----:B------:R-:W-:-:S03]  /*8130*/  FADD R54, R125, R66 ;  /* 0x000000427d367221 */ /* 0x000fc60000000000 */
[----:B------:R-:W-:Y:S01]  /*8140*/  @!P1 FMUL R55, R55, 0.5 ;  /* 0x3f00000037379820 */ /* 0x000fe20000400000 */
[----:B------:R-:W-:Y:S01]  /*8150*/  FADD R63, R98, R63 ;  /* 0x0000003f623f7221 */ /* 0x000fe20000000000 */
[----:B-----5:R-:W-:Y:S01]  /*8160*/  @!P6 FMUL R74, R74, R74 ;  /* 0x0000004a4a4ae220 */ /* 0x020fe20000400000 */
[----:B------:R-:W-:Y:S01]  /*8170*/  FSETP.GEU.AND P6, PT, R52, -126, PT ;  /* 0xc2fc00003400780b */ /* 0x000fe20003fce000 */
[----:B------:R-:W-:-:S03]  /*8180*/  FADD R54, R117, R54 ;  /* 0x0000003675367221 */ /* 0x000fc60000000000 */
[----:B------:R-:W-:-:S04]  /*8190*/  @!P4 FMUL R45, R45, 0.5 ;  /* 0x3f0000002d2dc820 */ /* 0x000fc80000400000 */
[----:B------:R-:W1:Y:S01]  /*81a0*/  MUFU.EX2 R60, R45 ;  /* 0x0000002d003c7308 */ /* 0x000e620000000800 */
[----:B------:R-:W-:Y:S02]  /*81b0*/  WARPGROUP.DEPBAR.LE gsb0, 0x0 ;  /* 0x00008000000079c5 */ /* 0x000fe40000010000 */
[----:B------:R-:W-:Y:S02]  /*81c0*/  WARPGROUP.ARRIVE ;  /* 0x00000000000079c5 */ /* 0x000fe40000000000 */
[----:B------:R-:W-:-:S04]  /*81d0*/  @!P6 FMUL R52, R52, 0.5 ;  /* 0x3f0000003434e820 */ /* 0x000fc80000400000 */
[----:B------:R-:W-:Y:S01]  /*81e0*/  HGMMA.64x32x16.F32.BF16 R200, R36, gdesc[UR12].tnspB, R200, gsb0 ;  /* 0x4060000c24c87df0 */ /* 0x000fe200080018c8 */
[----:B------:R-:W-:Y:S01]  /*81f0*/  UMOV UR15, 0x80000020 ;  /* 0x80000020000f7882 */ /* 0x000fe20000000000 */
[----:B------:R-:W2:Y:S01]  /*8200*/  MUFU.EX2 R52, R52 ;  /* 0x0000003400347308 */ /* 0x000ea20000000800 */
[----:B-1----:R-:W-:Y:S01]  /*8210*/  @!P4 FMUL R60, R60, R60 ;  /* 0x0000003c3c3cc220 */ /* 0x002fe20000400000 */
[----:B------:R-:W-:Y:S01]  /*8220*/  FSETP.GEU.AND P4, PT, R30, -126, PT ;  /* 0xc2fc00001e00780b */ /* 0x000fe20003f8e000 */
[----:B--2---:R-:W-:Y:S01]  /*8230*/  @!P6 FMUL R52, R52, R52 ;  /* 0x000000343434e220 */ /* 0x004fe20000400000 */
[----:B------:R-:W-:-:S11]  /*8240*/  FSETP.GEU.AND P6, PT, R41, -126, PT ;  /* 0xc2fc00002900780b */ /* 0x000fd60003fce000 */
[----:B------:R-:W-:Y:S01]  /*8250*/  @!P4 FMUL R30, R30, 0.5 ;  /* 0x3f0000001e1ec820 */ /* 0x000fe20000400000 */
[----:B------:R-:W-:-:S04]  /*8260*/  FADD R95, R95, R52 ;  /* 0x000000345f5f7221 */ /* 0x000fc80000000000 */
[----:B------:R-:W-:Y:S01]  /*8270*/  FADD R72, R72, R95 ;  /* 0x0000005f48487221 */ /* 0x000fe20000000000 */
[----:B------:R-:W-:-:S04]  /*8280*/  @!P6 FMUL R41, R41, 0.5 ;  /* 0x3f0000002929e820 */ /* 0x000fc80000400000 */
[----:B------:R-:W1:Y:S08]  /*8290*/  MUFU.EX2 R43, R41 ;  /* 0x00000029002b7308 */ /* 0x000e700000000800 */
[----:B------:R-:W2:Y:S01]  /*82a0*/  MUFU.EX2 R41, R30 ;  /* 0x0000001e00297308 */ /* 0x000ea20000000800 */
[----:B------:R-:W-:Y:S02]  /*82b0*/  WARPGROUP.DEPBAR.LE gsb0, 0x0 ;  /* 0x00008000000079c5 */ /* 0x000fe40000010000 */
[----:B------:R-:W-:Y:S01]  /*82c0*/  WARPGROUP.ARRIVE ;  /* 0x00000000000079c5 */ /* 0x000fe20000000000 */
[----:B-1----:R-:W-:Y:S01]  /*82d0*/  @!P6 FMUL R43, R43, R43 ;  /* 0x0000002b2b2be220 */ /* 0x002fe20000400000 */
[----:B------:R-:W-:-:S04]  /*82e0*/  FSETP.GEU.AND P6, PT, R13, -126, PT ;  /* 0xc2fc00000d00780b */ /* 0x000fc80003fce000 */
[----:B------:R-:W-:Y:S01]  /*82f0*/  HGMMA.64x32x16.F32.BF16 R184, R36, gdesc[UR8].tnspB, R184, gsb0 ;  /* 0x4060000824b87df0 */ /* 0x000fe200080018b8 */
[----:B------:R-:W-:Y:S01]  /*8300*/  UIADD3 UR10, UR23, 0x1ec0, URZ ;  /* 0x00001ec0170a7890 */ /* 0x000fe2000fffe03f */
[----:B------:R-:W-:Y:S01]  /*8310*/  UMOV UR11, 0x80000020 ;  /* 0x80000020000b7882 */ /* 0x000fe20000000000 */
[----:B--2---:R-:W-:Y:S01]  /*8320*/  @!P4 FMUL R41, R41, R41 ;  /* 0x000000292929c220 */ /* 0x004fe20000400000 */
[----:B------:R-:W-:-:S05]  /*8330*/  FSETP.GEU.AND P4, PT, R26, -126, PT ;  /* 0xc2fc00001a00780b */ /* 0x000fca0003f8e000 */
[----:B------:R-:W-:-:S06]  /*8340*/  @!P6 FMUL R13, R13, 0.5 ;  /* 0x3f0000000d0de820 */ /* 0x000fcc0000400000 */
[----:B------:R-:W1:Y:S02]  /*8350*/  MUFU.EX2 R13, R13 ;  /* 0x0000000d000d7308 */ /* 0x000e640000000800 */
[----:B------:R-:W-:-:S06]  /*8360*/  @!P4 FMUL R26, R26, 0.5 ;  /* 0x3f0000001a1ac820 */ /* 0x000fcc0000400000 */
[----:B------:R-:W2:Y:S01]  /*8370*/  MUFU.EX2 R26, R26 ;  /* 0x0000001a001a7308 */ /* 0x000ea20000000800 */
[----:B-1----:R-:W-:Y:S01]  /*8380*/  @!P6 FMUL R13, R13, R13 ;  /* 0x0000000d0d0de220 */ /* 0x002fe20000400000 */
[----:B--2---:R-:W-:Y:S01]  /*8390*/  @!P4 FMUL R26, R26, R26 ;  /* 0x0000001a1a1ac220 */ /* 0x004fe20000400000 */
        /* <DEDUP_REMOVED lines=17> */
[----:B------:R-:W-:Y:S01]  /*84b0*/  F2FP.BF16.F32.PACK_AB R38, R67, R68 ;  /* 0x000000444326723e */ /* 0x000fe200000010ff */
[----:B------:R1:W2:Y:S01]  /*84c0*/  MUFU.EX2 R75, R62 ;  /* 0x0000003e004b7308 */ /* 0x0002a20000000800 */
[----:B------:R-:W-:-:S02]  /*84d0*/  FADD R68, R53, R147 ;  /* 0x0000009335447221 */ /* 0x000fc40000000000 */
[----:B------:R-:W-:Y:S02]  /*84e0*/  WARPGROUP.ARRIVE ;  /* 0x00000000000079c5 */ /* 0x000fe40000000000 */
[----:B------:R-:W-:-:S04]  /*84f0*/  FADD R68, R107, R68 ;  /* 0x000000446b447221 */ /* 0x000fc80000000000 */
[----:B------:R-:W-:Y:S01]  /*8500*/  HGMMA.64x32x16.F32.BF16 R216, R36, gdesc[UR4].tnspB, R216, gsb0 ;  /* 0x4060000424d87df0 */ /* 0x000fe200080018d8 */
[----:B------:R-:W-:Y:S01]  /*8510*/  UIADD3 UR6, UR23, 0x22c0, URZ ;  /* 0x000022c017067890 */ /* 0x000fe2000fffe03f */
[----:B-1----:R-:W-:Y:S01]  /*8520*/  FADD R62, R57, R238 ;  /* 0x000000ee393e7221 */ /* 0x002fe20000000000 */
[----:B------:R-:W-:Y:S01]  /*8530*/  UMOV UR7, 0x80000020 ;  /* 0x8000002000077882 */ /* 0x000fe20000000000 */
[----:B------:R-:W1:Y:S02]  /*8540*/  MUFU.EX2 R57, R55 ;  /* 0x0000003700397308 */ /* 0x000e640000000800 */
[----:B------:R-:W-:Y:S01]  /*8550*/  FADD R109, R109, R62 ;  /* 0x0000003e6d6d7221 */ /* 0x000fe20000000000 */
[----:B------:R-:W-:Y:S01]  /*8560*/  FADD R62, R42, R79 ;  /* 0x0000004f2a3e7221 */ /* 0x000fe20000000000 */
[----:B--2---:R-:W-:Y:S01]  /*8570*/  @!P2 FMUL R75, R75, R75 ;  /* 0x0000004b4b4ba220 */ /* 0x004fe20000400000 */
[----:B------:R-:W-:Y:S02]  /*8580*/  FSETP.GEU.AND P2, PT, R51, -126, PT ;  /* 0xc2fc00003300780b */ /* 0x000fe40003f4e000 */
[----:B------:R-:W-:Y:S01]  /*8590*/  FADD R62, R97, R62 ;  /* 0x0000003e613e7221 */ /* 0x000fe20000000000 */
[----:B------:R2:W3:Y:S01]  /*85a0*/  MUFU.EX2 R55, R48 ;  /* 0x0000003000377308 */ /* 0x0004e20000000800 */
[----:B------:R-:W-:-:S04]  /*85b0*/  FADD R53, R94, R75 ;  /* 0x0000004b5e357221 */ /* 0x000fc80000000000 */
[----:B------:R-:W-:Y:S01]  /*85c0*/  FADD R53, R116, R53 ;  /* 0x0000003574357221 */ /* 0x000fe20000000000 */
[----:B-1----:R-:W-:-:S04]  /*85d0*/  @!P1 FMUL R57, R57, R57 ;  /* 0x0000003939399220 */ /* 0x002fc80000400000 */
[----:B------:R-:W-:Y:S01]  /*85e0*/  @!P2 FMUL R51, R51, 0.5 ;  /* 0x3f0000003333a820 */ /* 0x000fe20000400000 */
[----:B------:R-:W-:Y:S01]  /*85f0*/  FSETP.GEU.AND P1, PT, R44, -126, PT ;  /* 0xc2fc00002c00780b */ /* 0x000fe20003f2e000 */
[----:B--2---:R-:W-:Y:S01]  /*8600*/  FADD R48, R46, R139 ;  /* 0x0000008b2e307221 */ /* 0x004fe20000000000 */
[----:B------:R-:W-:Y:S01]  /*8610*/  FADD R46, R127, R60 ;  /* 0x0000003c7f2e7221 */ /* 0x000fe20000000000 */
[----:B------:R-:W-:Y:S02]  /*8620*/  FADD R34, R34, R57 ;  /* 0x0000003922227221 */ /* 0x000fe40000000000 */
[----:B------:R-:W1:Y:S01]  /*8630*/  MUFU.EX2 R51, R51 ;  /* 0x0000003300337308 */ /* 0x000e620000000800 */
[----:B---3--:R-:W-:Y:S01]  /*8640*/  @!P5 FMUL R55, R55, R55 ;  /* 0x000000373737d220 */ /* 0x008fe20000400000 */
[----:B------:R-:W-:Y:S01]  /*8650*/  FSETP.GEU.AND P5, PT, R29, -126, PT ;  /* 0xc2fc00001d00780b */ /* 0x000fe20003fae000 */
[----:B------:R-:W-:Y:S01]  /*8660*/  FADD R34, R77, R34 ;  /* 0x000000224d227221 */ /* 0x000fe20000000000 */
[----:B------:R-:W-:Y:S01]  /*8670*/  FADD R48, R105, R48 ;  /* 0x0000003069307221 */ /* 0x000fe20000000000 */
[----:B------:R-:W-:-:S02]  /*8680*/  FADD R46, R83, R46 ;  /* 0x0000002e532e7221 */ /* 0x000fc40000000000 */
[----:B------:R-:W-:Y:S01]  /*8690*/  FADD R34, R61, R34 ;  /* 0x000000223d227221 */ /* 0x000fe20000000000 */
[----:B------:R-:W-:-:S04]  /*86a0*/  @!P1 FMUL R44, R44, 0.5 ;  /* 0x3f0000002c2c9820 */ /* 0x000fc80000400000 */
[----:B------:R-:W2:Y:S03]  /*86b0*/  MUFU.EX2 R45, R44 ;  /* 0x0000002c002d7308 */ /* 0x000ea60000000800 */
[----:B------:R-:W-:Y:S01]  /*86c0*/  @!P5 FMUL R29, R29, 0.5 ;  /* 0x3f0000001d1dd820 */ /* 0x000fe20000400000 */
[----:B-1----:R-:W-:Y:S01]  /*86d0*/  @!P2 FMUL R51, R51, R51 ;  /* 0x000000333333a220 */ /* 0x002fe20000400000 */
[----:B------:R-:W-:-:S03]  /*86e0*/  FSETP.GEU.AND P2, PT, R31, -126, PT ;  /* 0xc2fc00001f00780b */ /* 0x000fc60003f4e000 */
[----:B------:R-:W1:Y:S01]  /*86f0*/  MUFU.EX2 R44, R29 ;  /* 0x0000001d002c7308 */ /* 0x000e620000000800 */
[----:B------:R-:W-:Y:S01]  /*8700*/  FADD R96, R96, R51 ;  /* 0x0000003360607221 */ /* 0x000fe20000000000 */
[----:B------:R-:W-:Y:S02]  /*8710*/  WARPGROUP.DEPBAR.LE gsb0, 0x0 ;  /* 0x00008000000079c5 */ /* 0x000fe40000010000 */
[----:B------:R-:W-:Y:S01]  /*8720*/  WARPGROUP.ARRIVE ;  /* 0x00000000000079c5 */ /* 0x000fe20000000000 */
[----:B------:R-:W-:Y:S01]  /*8730*/  FADD R73, R73, R96 ;  /* 0x0000006049497221 */ /* 0x000fe20000000000 */
[----:B--2---:R-:W-:-:S04]  /*8740*/  @!P1 FMUL R45, R45, R45 ;  /* 0x0000002d2d2d9220 */ /* 0x004fc80000400000 */
[----:B------:R-:W-:Y:S01]  /*8750*/  HGMMA.64x32x16.F32.BF16 R200, R36, gdesc[UR12].tnspB, R200, gsb0 ;  /* 0x4060000c24c87df0 */ /* 0x000fe200080018c8 */
[----:B------:R-:W-:Y:S01]  /*8760*/  UMOV UR15, 0x80000020 ;  /* 0x80000020000f7882 */ /* 0x000fe20000000000 */
[----:B------:R-:W-:Y:S01]  /*8770*/  FSETP.GEU.AND P1, PT, R27, -126, PT ;  /* 0xc2fc00001b00780b */ /* 0x000fe20003f2e000 */
[----:B------:R-:W-:Y:S01]  /*8780*/  @!P2 FMUL R31, R31, 0.5 ;  /* 0x3f0000001f1fa820 */ /* 0x000fe20000400000 */
[----:B------:R-:W-:-:S03]  /*8790*/  FADD R32, R32, R45 ;  /* 0x0000002d20207221 */ /* 0x000fc60000000000 */
[----:B------:R2:W3:Y:S01]  /*87a0*/  MUFU.EX2 R42, R31 ;  /* 0x0000001f002a7308 */ /* 0x0004e20000000800 */
[----:B-1----:R-:W-:Y:S01]  /*87b0*/  @!P5 FMUL R44, R44, R44 ;  /* 0x0000002c2c2cd220 */ /* 0x002fe20000400000 */
[----:B------:R-:W-:-:S06]  /*87c0*/  FSETP.GEU.AND P5, PT, R25, -126, PT ;  /* 0xc2fc00001900780b */ /* 0x000fcc0003fae000 */
[----:B------:R-:W-:Y:S01]  /*87d0*/  @!P1 FMUL R27, R27, 0.5 ;  /* 0x3f0000001b1b9820 */ /* 0x000fe20000400000 */
[----:B--2---:R-:W-:-:S04]  /*87e0*/  FADD R31, R120, R41 ;  /* 0x00000029781f7221 */ /* 0x004fc80000000000 */
[----:B------:R-:W-:Y:S01]  /*87f0*/  FADD R90, R90, R31 ;  /* 0x0000001f5a5a7221 */ /* 0x000fe20000000000 */
[----:B------:R-:W1:Y:S01]  /*8800*/  MUFU.EX2 R27, R27 ;  /* 0x0000001b001b7308 */ /* 0x000e620000000800 */
[----:B------:R-:W-:Y:S01]  /*8810*/  @!P5 FMUL R25, R25, 0.5 ;  /* 0x3f0000001919d820 */ /* 0x000fe20000400000 */
[----:B---3--:R-:W-:Y:S01]  /*8820*/  @!P2 FMUL R42, R42, R42 ;  /* 0x0000002a2a2aa220 */ /* 0x008fe20000400000 */
[----:B------:R-:W-:Y:S01]  /*8830*/  FSETP.GEU.AND P2, PT, R40, -126, PT ;  /* 0xc2fc00002800780b */ /* 0x000fe20003f4e000 */
[----:B------:R-:W-:Y:S02]  /*8840*/  FADD R53, R53, R90 ;  /* 0x0000005a35357221 */ /* 0x000fe40000000000 */
[----:B------:R-:W-:Y:S02]  /*8850*/  FADD R30, R119, R42 ;  /* 0x0000002a771e7221 */ /* 0x000fe40000000000 */
[----:B------:R2:W3:Y:S02]  /*8860*/  MUFU.EX2 R29, R25 ;  /* 0x00000019001d7308 */ /* 0x0004e40000000800 */
[----:B------:R-:W-:Y:S01]  /*8870*/  FADD R89, R89, R30 ;  /* 0x0000001e59597221 */ /* 0x000fe20000000000 */
[----:B-1----:R-:W-:Y:S01]  /*8880*/  @!P1 FMUL R27, R27, R27 ;  /* 0x0000001b1b1b9220 */ /* 0x002fe20000400000 */
[----:B------:R-:W-:-:S04]  /*8890*/  FSETP.GEU.AND P1, PT, R14, -126, PT ;  /* 0xc2fc00000e00780b */ /* 0x000fc80003f2e000 */
[----:B------:R-:W-:Y:S01]  /*88a0*/  @!P2 FMUL R40, R40, 0.5 ;  /* 0x3f0000002828a820 */ /* 0x000fe20000400000 */
[----:B--2---:R-:W-:Y:S01]  /*88b0*/  FADD R25, R28, R43 ;  /* 0x0000002b1c197221 */ /* 0x004fe20000000000 */
[----:B------:R-:W-:-:S04]  /*88c0*/  FADD R28, R141, R26 ;  /* 0x0000001a8d1c7221 */ /* 0x000fc80000000000 */
[----:B------:R-:W1:Y:S01]  /*88d0*/  MUFU.EX2 R40, R40 ;  /* 0x0000002800287308 */ /* 0x000e620000000800 */
[----:B---3--:R-:W-:Y:S01]  /*88e0*/  @!P5 FMUL R29, R29, R29 ;  /* 0x0000001d1d1dd220 */ /* 0x008fe20000400000 */
[----:B------:R-:W-:Y:S01]  /*88f0*/  FADD R91, R91, R28 ;  /* 0x0000001c5b5b7221 */ /* 0x000fe20000000000 */
[----:B------:R-:W-:Y:S02]  /*8900*/  WARPGROUP.DEPBAR.LE gsb0, 0x0 ;  /* 0x00008000000079c5 */ /* 0x000fe40000010000 */
[----:B------:R-:W-:Y:S01]  /*8910*/  WARPGROUP.ARRIVE ;  /* 0x00000000000079c5 */ /* 0x000fe20000000000 */
[----:B------:R-:W-:Y:S01]  /*8920*/  @!P1 FMUL R14, R14, 0.5 ;  /* 0x3f0000000e0e9820 */ /* 0x000fe20000400000 */
[----:B------:R-:W-:-:S04]  /*8930*/  FADD R91, R72, R91 ;  /* 0x0000005b485b7221 */ /* 0x000fc80000000000 */
[----:B------:R-:W-:Y:S01]  /*8940*/  HGMMA.64x32x16.F32.BF16 R184, R36, gdesc[UR8].tnspB, R184, gsb0 ;  /* 0x4060000824b87df0 */ /* 0x000fe200080018b8 */
[----:B------:R-:W-:Y:S01]  /*8950*/  UIADD3 UR10, UR23, 0x1f00, URZ ;  /* 0x00001f00170a7890 */ /* 0x000fe2000fffe03f */
[----:B------:R-:W2:Y:S01]  /*8960*/  MUFU.EX2 R14, R14 ;  /* 0x0000000e000e7308 */ /* 0x000ea20000000800 */
[----:B------:R-:W-:Y:S01]  /*8970*/  UMOV UR11, 0x80000020 ;  /* 0x80000020000b7882 */ /* 0x000fe20000000000 */
[----:B-1----:R-:W-:Y:S01]  /*8980*/  @!P2 FMUL R40, R40, R40 ;  /* 0x000000282828a220 */ /* 0x002fe20000400000 */
[----:B--2---:R-:W-:Y:S01]  /*8990*/  @!P1 FMUL R14, R14, R14 ;  /* 0x0000000e0e0e9220 */ /* 0x004fe20000400000 */
[----:B------:R-:W-:-:S03]  /*89a0*/  ISETP.GE.AND P1, PT, R12, 0x201, PT ;  /* 0x000002010c00780c */ /* 0x000fc60003f26270 */
[----:B------:R-:W-:-:S04]  /*89b0*/  FADD R30, R145, R14 ;  /* 0x0000000e911e7221 */ /* 0x000fc80000000000 */
[----:B------:R-:W-:-:S04]  /*89c0*/  FADD R123, R123, R30 ;  /* 0x0000001e7b7b7221 */ /* 0x000fc80000000000 */
[----:B------:R-:W-:Y:S01]  /*89d0*/  FADD R123, R46, R123 ;  /* 0x0000007b2e7b7221 */ /* 0x000fe20000000000 */
        /* <DEDUP_REMOVED lines=14> */
[----:B------:R-:W-:Y:S01]  /*8ac0*/  FADD R37, R58, R69 ;  /* 0x000000453a257221 */ /* 0x000fe20000000000 */
[----:B------:R-:W-:Y:S01]  /*8ad0*/  F2FP.BF16.F32.PACK_AB R39, R147, R151 ;  /* 0x000000979327723e */ /* 0x000fe200000010ff */
[----:B------:R1:W2:Y:S01]  /*8ae0*/  MUFU.EX2 R58, R56 ;  /* 0x00000038003a7308 */ /* 0x0002a20000000800 */
[----:B------:R-:W-:Y:S01]  /*8af0*/  F2FP.BF16.F32.PACK_AB R36, R75, R74 ;  /* 0x0000004a4b24723e */ /* 0x000fe200000010ff */
[----:B------:R-:W-:Y:S01]  /*8b00*/  FADD R82, R82, R37 ;  /* 0x0000002552527221 */ /* 0x000fe20000000000 */
[----:B------:R-:W-:-:S02]  /*8b10*/  F2FP.BF16.F32.PACK_AB R37, R238, R148 ;  /* 0x00000094ee25723e */ /* 0x000fc400000010ff */
[----:B------:R-:W-:Y:S01]  /*8b20*/  F2FP.BF16.F32.PACK_AB R38, R59, R66 ;  /* 0x000000423b26723e */ /* 0x000fe200000010ff */
[----:B------:R-:W-:Y:S01]  /*8b30*/  FADD R59, R47, R150 ;  /* 0x000000962f3b7221 */ /* 0x000fe20000000000 */
[----:B------:R-:W-:Y:S01]  /*8b40*/  FADD R47, R128, R55 ;  /* 0x00000037802f7221 */ /* 0x000fe20000000000 */
[----:B------:R-:W-:Y:S01]  /*8b50*/  FADD R82, R131, R82 ;  /* 0x0000005283527221 */ /* 0x000fe20000000000 */
[----:B------:R-:W-:Y:S01]  /*8b60*/  WARPGROUP.ARRIVE ;  /* 0x00000000000079c5 */ /* 0x000fe20000000000 */
[----:B-1----:R-:W-:Y:S01]  /*8b70*/  FADD R56, R93, R74 ;  /* 0x0000004a5d387221 */ /* 0x002fe20000000000 */
[----:B------:R-:W-:Y:S01]  /*8b80*/  FADD R59, R106, R59 ;  /* 0x0000003b6a3b7221 */ /* 0x000fe20000000000 */
[----:B------:R-:W-:Y:S02]  /*8b90*/  FADD R47, R84, R47 ;  /* 0x0000002f542f7221 */ /* 0x000fe40000000000 */
[----:B------:R-:W-:Y:S01]  /*8ba0*/  FADD R56, R115, R56 ;  /* 0x0000003873387221 */ /* 0x000fe20000000000 */
[----:B------:R-:W-:Y:S01]  /*8bb0*/  HGMMA.64x32x16.F32.BF16 R216, R36, gdesc[UR4].tnspB, R216, gsb0 ;  /* 0x4060000424d87df0 */ /* 0x000fe200080018d8 */
[----:B------:R-:W-:Y:S01]  /*8bc0*/  UIADD3 UR6, UR23, 0x2300, URZ ;  /* 0x0000230017067890 */ /* 0x000fe2000fffe03f */
[----:B--2---:R-:W-:Y:S01]  /*8bd0*/  @!P3 FMUL R58, R58, R58 ;  /* 0x0000003a3a3ab220 */ /* 0x004fe20000400000 */
[----:B------:R-:W-:Y:S01]  /*8be0*/  UMOV UR7, 0x80000020 ;  /* 0x8000002000077882 */ /* 0x000fe20000000000 */
[----:B------:R-:W-:Y:S01]  /*8bf0*/  FSETP.GEU.AND P3, PT, R49, -126, PT ;  /* 0xc2fc00003100780b */ /* 0x000fe20003f6e000 */
[----:B------:R-:W-:-:S04]  /*8c00*/  FADD R56, R56, R89 ;  /* 0x0000005938387221 */ /* 0x000fc80000000000 */
[----:B------:R-:W-:-:S08]  /*8c10*/  FADD R56, R56, R91 ;  /* 0x0000005b38387221 */ /* 0x000fd00000000000 */
[----:B------:R-:W-:Y:S01]  /*8c20*/  @!P3 FMUL R49, R49, 0.5 ;  /* 0x3f0000003131b820 */ /* 0x000fe20000400000 */
        /* <DEDUP_REMOVED lines=25> */
[----:B------:R-:W1:Y:S01]  /*8dc0*/  MUFU.EX2 R50, R49 ;  /* 0x0000003100327308 */ /* 0x000e620000000800 */
        /* <DEDUP_REMOVED lines=9> */
[----:B------:R-:W-:-:S02]  /*8e60*/  FADD R121, R121, R32 ;  /* 0x0000002079797221 */ /* 0x000fc40000000000 */
[----:B------:R-:W-:Y:S02]  /*8e70*/  FADD R59, R82, R59 ;  /* 0x0000003b523b7221 */ /* 0x000fe40000000000 */
[----:B------:R-:W-:Y:S01]  /*8e80*/  FADD R54, R54, R121 ;  /* 0x0000007936367221 */ /* 0x000fe20000000000 */
[----:B------:R-:W-:Y:S01]  /*8e90*/  HGMMA.64x32x16.F32.BF16 R216, R36, gdesc[UR4].tnspB, R216, gsb0 ;  /* 0x4060000424d87df0 */ /* 0x000fe200080018d8 */
[----:B------:R-:W-:Y:S01]  /*8ea0*/  UIADD3 UR6, UR23, 0x2340, URZ ;  /* 0x0000234017067890 */ /* 0x000fe2000fffe03f */
[----:B-1----:R-:W-:Y:S01]  /*8eb0*/  @!P3 FMUL R50, R50, R50 ;  /* 0x000000323232b220 */ /* 0x002fe20000400000 */
[----:B------:R-:W-:Y:S01]  /*8ec0*/  UMOV UR7, 0x80000020 ;  /* 0x8000002000077882 */ /* 0x000fe20000000000 */
[----:B------:R-:W-:Y:S01]  /*8ed0*/  FSETP.GEU.AND P3, PT, R35, -126, PT ;  /* 0xc2fc00002300780b */ /* 0x000fe20003f6e000 */
[----:B------:R-:W-:Y:S01]  /*8ee0*/  FADD R123, R54, R123 ;  /* 0x0000007b367b7221 */ /* 0x000fe20000000000 */
[----:B------:R-:W-:-:S03]  /*8ef0*/  FADD R33, R33, R50 ;  /* 0x0000003221217221 */ /* 0x000fc60000000000 */
[----:B------:R-:W-:Y:S01]  /*8f00*/  FADD R56, R56, R123 ;  /* 0x0000007b38387221 */ /* 0x000fe20000000000 */
[----:B------:R-:W-:Y:S01]  /*8f10*/  FADD R49, R76, R33 ;  /* 0x000000214c317221 */ /* 0x000fe20000000000 */
[----:B------:R-:W-:-:S03]  /*8f20*/  FADD R33, R142, R27 ;  /* 0x0000001b8e217221 */ /* 0x000fc60000000000 */
[----:B------:R-:W-:Y:S01]  /*8f30*/  FADD R49, R68, R49 ;  /* 0x0000003144317221 */ /* 0x000fe20000000000 */
[----:B------:R-:W-:Y:S02]  /*8f40*/  FADD R122, R122, R33 ;  /* 0x000000217a7a7221 */ /* 0x000fe40000000000 */
[----:B------:R-:W-:Y:S02]  /*8f50*/  @!P3 FMUL R35, R35, 0.5 ;  /* 0x3f0000002323b820 */ /* 0x000fe40000400000 */
[----:B------:R-:W-:-:S04]  /*8f60*/  FADD R85, R85, R122 ;  /* 0x0000007a55557221 */ /* 0x000fc80000000000 */
[----:B------:R-:W1:Y:S02]  /*8f70*/  MUFU.EX2 R35, R35 ;  /* 0x0000002300237308 */ /* 0x000e640000000800 */
[----:B-1----:R-:W-:Y:S01]  /*8f80*/  @!P3 FMUL R35, R35, R35 ;  /* 0x000000232323b220 */ /* 0x002fe20000400000 */
        /* <DEDUP_REMOVED lines=26> */
[----:B------:R-:W-:-:S02]  /*9130*/  F2FP.BF16.F32.PACK_AB R38, R27, R44 ;  /* 0x0000002c1b26723e */ /* 0x000fc400000010ff */
[----:B------:R-:W-:Y:S02]  /*9140*/  F2FP.BF16.F32.PACK_AB R27, R40, R35 ;  /* 0x00000023281b723e */ /* 0x000fe400000010ff */
        /* <DEDUP_REMOVED lines=28> */
[----:B------:R-:W-:Y:S01]  /*9310*/  FADD R25, R24, R35 ;  /* 0x0000002318197221 */ /* 0x000fe20000000000 */
[----:B------:R-:W-:Y:S01]  /*9320*/  FADD R24, R11, R40 ;  /* 0x000000280b187221 */ /* 0x000fe20000000000 */
[----:B------:R-:W-:Y:S01]  /*9330*/  FADD R11, R140, R29 ;  /* 0x0000001d8c0b7221 */ /* 0x000fe20000000000 */
[----:B------:R-:W-:Y:S01]  /*9340*/  FADD R37, R48, R37 ;  /* 0x0000002530257221 */ /* 0x000fe20000000000 */
[----:B------:R-:W-:Y:S01]  /*9350*/  FADD R64, R64, R25 ;  /* 0x0000001940407221 */ /* 0x000fe20000000000 */
        /* <DEDUP_REMOVED lines=10> */
[----:B------:R-:W-:-:S02]  /*9400*/  VIADD R11, R2, 0x55020 ;  /* 0x00055020020b7836 */ /* 0x000fc40000000000 */
[----:B------:R-:W-:Y:S01]  /*9410*/  FADD R92, R73, R92 ;  /* 0x0000005c495c7221 */ /* 0x000fe20000000000 */
[----:B------:R-:W-:Y:S01]  /*9420*/  FADD R124, R47, R124 ;  /* 0x0000007c2f7c7221 */ /* 0x000fe20000000000 */
[----:B------:R-:W-:Y:S01]  /*9430*/  FADD R37, R80, R37 ;  /* 0x0000002550257221 */ /* 0x000fe20000000000 */
[----:B------:R-:W-:Y:S01]  /*9440*/  FADD R34, R34, R63 ;  /* 0x0000003f22227221 */ /* 0x000fe20000000000 */
[----:B------:R-:W-:Y:S01]  /*9450*/  HGMMA.64x32x16.F32.BF16 R216, R24, gdesc[UR4].tnspB, R216, gsb0 ;  /* 0x4060000418d87df0 */ /* 0x000fe200080018d8 */
[----:B------:R-:W-:Y:S01]  /*9460*/  UIADD3 UR6, UR23, 0x23c0, URZ ;  /* 0x000023c017067890 */ /* 0x000fe2000fffe03f */
[----:B------:R-:W-:Y:S01]  /*9470*/  FADD R62, R49, R62 ;  /* 0x0000003e313e7221 */ /* 0x000fe20000000000 */
[----:B------:R-:W-:Y:S01]  /*9480*/  UMOV UR7, 0x80000020 ;  /* 0x8000002000077882 */ /* 0x000fe20000000000 */
[----:B------:R-:W-:Y:S01]  /*9490*/  FADD R53, R53, R92 ;  /* 0x0000005c35357221 */ /* 0x000fe20000000000 */
[----:B------:R-:W-:Y:S01]  /*94a0*/  FADD R124, R85, R124 ;  /* 0x0000007c557c7221 */ /* 0x000fe20000000000 */
[----:B------:R-:W-:Y:S01]  /*94b0*/  PRMT R13, RZ, 0x654, R11 ;  /* 0x00000654ff0d7816 */ /* 0x000fe2000000000b */
[----:B------:R-:W-:Y:S01]  /*94c0*/  FADD R34, R59, R34 ;  /* 0x000000223b227221 */ /* 0x000fe20000000000 */
[----:B------:R-:W-:Y:S01]  /*94d0*/  FADD R37, R37, R62 ;  /* 0x0000003e25257221 */ /* 0x000fe20000000000 */
[----:B------:R-:W-:Y:S01]  /*94e0*/  FADD R53, R53, R124 ;  /* 0x0000007c35357221 */ /* 0x000fe20000000000 */
[----:B------:R-:W-:-:S02]  /*94f0*/  IMAD.MOV.U32 R14, RZ, RZ, 0x2 ;  /* 0x00000002ff0e7424 */ /* 0x000fc400078e00ff */
[----:B------:R-:W-:Y:S01]  /*9500*/  FADD R12, R34, R37 ;  /* 0x00000025220c7221 */ /* 0x000fe20000000000 */
[----:B------:R-:W-:Y:S02]  /*9510*/  WARPGROUP.DEPBAR.LE gsb0, 0x0 ;  /* 0x00008000000079c5 */ /* 0x000fe40000010000 */
[----:B------:R-:W-:-:S06]  /*9520*/  WARPGROUP.ARRIVE ;  /* 0x00000000000079c5 */ /* 0x000fcc0000000000 */
[----:B------:R-:W-:Y:S01]  /*9530*/  HGMMA.64x32x16.F32.BF16 R200, R24, gdesc[UR12].tnspB, R200, gsb0 ;  /* 0x4060000c18c87df0 */ /* 0x000fe200080018c8 */
[----:B------:R-:W-:Y:S01]  /*9540*/  ULDC UR14, c[0x0][0x604] ;  /* 0x00018100000e7ab9 */ /* 0x000fe20000000800 */
[----:B------:R-:W-:Y:S01]  /*9550*/  ULDC UR15, c[0x0][0x28c] ;  /* 0x0000a300000f7ab9 */ /* 0x000fe20000000800 */
[----:B------:R-:W-:Y:S02]  /*9560*/  WARPGROUP.DEPBAR.LE gsb0, 0x0 ;  /* 0x00008000000079c5 */ /* 0x000fe40000010000 */
[----:B------:R-:W-:-:S06]  /*9570*/  WARPGROUP.ARRIVE ;  /* 0x00000000000079c5 */ /* 0x000fcc0000000000 */
[----:B------:R-:W-:Y:S03]  /*9580*/  HGMMA.64x32x16.F32.BF16 R184, R24, gdesc[UR8].tnspB, R184, gsb0 ;  /* 0x4060000818b87df0 */ /* 0x000fe600080018b8 */
[----:B------:R-:W-:Y:S02]  /*9590*/  WARPGROUP.DEPBAR.LE gsb0, 0x0 ;  /* 0x00008000000079c5 */ /* 0x000fe40000010000 */
[----:B------:R-:W-:-:S06]  /*95a0*/  WARPGROUP.ARRIVE ;  /* 0x00000000000079c5 */ /* 0x000fcc0000000000 */
[----:B------:R-:W-:Y:S01]  /*95b0*/  HGMMA.64x32x16.F32.BF16 R168, R24, gdesc[UR4].tnspB, R168, gsb0 ;  /* 0x4060000418a87df0 */ /* 0x000fe200080018a8 */
[----:B------:R-:W-:Y:S01]  /*95c0*/  UMOV UR6, UR8 ;  /* 0x0000000800067c82 */ /* 0x000fe20008000000 */
[----:B------:R-:W-:Y:S01]  /*95d0*/  UMOV UR7, 0x80000020 ;  /* 0x8000002000077882 */ /* 0x000fe20000000000 */
[----:B------:R-:W-:Y:S02]  /*95e0*/  WARPGROUP.DEPBAR.LE gsb0, 0x0 ;  /* 0x00008000000079c5 */ /* 0x000fe40000010000 */
[----:B------:R-:W-:-:S06]  /*95f0*/  WARPGROUP.ARRIVE ;  /* 0x00000000000079c5 */ /* 0x000fcc0000000000 */
[----:B------:R-:W-:Y:S03]  /*9600*/  HGMMA.64x32x16.F32.BF16 R152, R24, gdesc[UR4].tnspB, R152, gsb0 ;  /* 0x4060000418987df0 */ /* 0x000fe60008001898 */
[----:B------:R-:W-:Y:S02]  /*9610*/  WARPGROUP.DEPBAR.LE gsb0, 0x0 ;  /* 0x00008000000079c5 */ /* 0x000fe40000010000 */
[----:B------:R1:W-:Y:S02]  /*9620*/  SYNCS.ARRIVE.TRANS64.RED.A1T0 RZ, [R13+URZ], RZ ;  /* 0x000000ff0dff79a7 */ /* 0x0003e4000810043f */
[----:B-1----:R-:W-:Y:S01]  /*9630*/  FADD R13, R56, R53 ;  /* 0x00000035380d7221 */ /* 0x002fe20000000000 */
[----:B------:R-:W-:Y:S06]  /*9640*/  @!P1 BRA `(.L_x_24) ;  /* 0x0000006c00a89947 */ /* 0x000fec0003800000 */
[----:B------:R-:W-:Y:S01]  /*9650*/  MOV R243, R17 ;  /* 0x0000001100f37202 */ /* 0x000fe20000000f00 */
[----:B------:R-:W-:Y:S01]  /*9660*/  IMAD.MOV.U32 R239, RZ, RZ, R15 ;  /* 0x000000ffffef7224 */ /* 0x000fe200078e000f */
[----:B------:R-:W-:Y:S01]  /*9670*/  MOV R14, 0x2 ;  /* 0x00000002000e7802 */ /* 0x000fe20000000f00 */
[----:B------:R-:W-:Y:S01]  /*9680*/  IMAD.MOV.U32 R5, RZ, RZ, 0x1 ;  /* 0x00000001ff057424 */ /* 0x000fe200078e00ff */
[----:B------:R-:W-:Y:S01]  /*9690*/  MOV R9, RZ ;  /* 0x000000ff00097202 */ /* 0x000fe20000000f00 */
[----:B------:R-:W-:Y:S01]  /*96a0*/  ULDC.64 UR38, c[0x0][0x198] ;  /* 0x0000660000267ab9 */ /* 0x000fe20000000a00 */
[----:B------:R-:W-:-:S05]  /*96b0*/  ULDC UR22, c[0x0][0x604] ;  /* 0x0001810000167ab9 */ /* 0x000fca0000000800 */
.L_x_36:
[----:B------:R-:W-:Y:S01]  /*96c0*/  IMAD R24, R14, 0x8, R2 ;  /* 0x000000080e187824 */ /* 0x000fe200078e0202 */
[----:B------:R-:W-:-:S07]  /*96d0*/  SHF.L.U32 R15, R9, 0x1f, RZ ;  /* 0x0000001f090f7819 */ /* 0x000fce00000006ff */
[----:B------:R-:W-:Y:S05]  /*96e0*/  YIELD ;  /* 0x0000000000007946 */ /* 0x000fea0003800000 */
[----:B------:R-:W1:Y:S01]  /*96f0*/  SYNCS.PHASECHK.TRANS64.TRYWAIT P2, [R24+URZ+0x55000], R15 ;  /* 0x0550000f180075a7 */ /* 0x000e62000804017f */
[C---:B------:R-:W-:Y:S02]  /*9700*/  ISETP.GT.AND P1, PT, R241.reuse, 0x2, PT ;  /* 0x00000002f100780c */ /* 0x040fe40003f24270 */
[----:B------:R-:W-:Y:S01]  /*9710*/  IADD3 R241, R241, -0x1, RZ ;  /* 0xfffffffff1f17810 */ /* 0x000fe20007ffe0ff */
[----:B-1----:R-:W-:Y:S10]  /*9720*/  @!P2 BRA `(.L_x_25) ;  /* 0x00000114006ca947 */ /* 0x002ff40003800000 */
.L_x_85:
[----:B------:R-:W-:Y:S05]  /*9730*/  WARPSYNC.ALL ;  /* 0x0000000000007948 */ /* 0x000fea0003800000 */
[----:B------:R-:W-:Y:S01]  /*9740*/  R2UR UR6, R14 ;  /* 0x000000000e0672ca */ /* 0x000fe200000e0000 */
[----:B-1----:R-:W-:Y:S01]  /*9750*/  WARPGROUP.ARRIVE ;  /* 0x00000000000079c5 */ /* 0x002fe20000000000 */
[----:B------:R-:W-:Y:S01]  /*9760*/  R2UR UR12, R236 ;  /* 0x00000000ec0c72ca */ /* 0x000fe200000e0000 */
[----:B------:R-:W-:Y:S01]  /*9770*/  UMOV UR43, 0x80000020 ;  /* 0x80000020002b7882 */ /* 0x000fe20000000000 */
[----:B------:R-:W-:Y:S01]  /*9780*/  R2UR UR13, R237 ;  /* 0x00000000ed0d72ca */ /* 0x000fe200000e0000 */
[----:B------:R-:W-:Y:S01]  /*9790*/  UMOV UR35, 0x80000020 ;  /* 0x8000002000237882 */ /* 0x000fe20000000000 */
[----:B------:R-:W-:Y:S01]  /*97a0*/  MOV R15, UR15 ;  /* 0x0000000f000f7c02 */ /* 0x000fe20008000f00 */
[----:B------:R-:W-:Y:S01]  /*97b0*/  UMOV UR15, 0x80000020 ;  /* 0x80000020000f7882 */ /* 0x000fe20000000000 */
[----:B------:R-:W-:Y:S01]  /*97c0*/  MOV R17, UR14 ;  /* 0x0000000e00117c02 */ /* 0x000fe20008000f00 */
[----:B------:R-:W-:Y:S01]  /*97d0*/  UMOV UR27, 0x80000020 ;  /* 0x80000020001b7882 */ /* 0x000fe20000000000 */
[----:B------:R-:W-:Y:S01]  /*97e0*/  R2UR UR40, R234 ;  /* 0x00000000ea2872ca */ /* 0x000fe200000e0000 */
[----:B------:R-:W-:Y:S01]  /*97f0*/  UMOV UR19, 0x80000020 ;  /* 0x8000002000137882 */ /* 0x000fe20000000000 */
[----:B------:R-:W-:Y:S01]  /*9800*/  R2UR UR41, R235 ;  /* 0x00000000eb2972ca */ /* 0x000fe200000e0000 */
[----:B------:R-:W-:Y:S01]  /*9810*/  UIMAD UR6, UR6, 0x1400, UR30 ;  /* 0x00001400060678a4 */ /* 0x000fe2000f8e021e */
[----:B------:R-:W-:Y:S01]  /*9820*/  R2UR UR32, R232 ;  /* 0x00000000e82072ca */ /* 0x000fe200000e0000 */
[----:B------:R-:W-:Y:S01]  /*9830*/  UMOV UR11, 0x80000020 ;  /* 0x80000020000b7882 */ /* 0x000fe20000000000 */
[----:B------:R-:W-:Y:S01]  /*9840*/  R2UR UR33, R233 ;  /* 0x00000000e92172ca */ /* 0x000fe200000e0000 */
[----:B------:R-:W-:Y:S01]  /*9850*/  UIADD3 UR7, UR6, 0x2, URZ ;  /* 0x0000000206077890 */ /* 0x000fe2000fffe03f */
[----:B------:R-:W-:Y:S01]  /*9860*/  R2UR UR24, R22 ;  /* 0x00000000161872ca */ /* 0x000fe200000e0000 */
[----:B------:R-:W-:Y:S01]  /*9870*/  UIADD3 UR58, UR6, 0xc00, URZ ;  /* 0x00000c00063a7890 */ /* 0x000fe2000fffe03f */
[----:B------:R-:W-:Y:S01]  /*9880*/  R2UR UR25, R23 ;  /* 0x00000000171972ca */ /* 0x000fe200000e0000 */
[----:B------:R-:W-:Y:S01]  /*9890*/  UMOV UR14, UR6 ;  /* 0x00000006000e7c82 */ /* 0x000fe20008000000 */
[----:B------:R-:W-:Y:S01]  /*98a0*/  R2UR UR16, R20 ;  /* 0x00000000141072ca */ /* 0x000fe200000e0000 */
[----:B------:R-:W-:Y:S01]  /*98b0*/  HGMMA.64x256x16.F32.BF16 R24, gdesc[UR12], RZ, !UPT, gsb0 ;  /* 0x03e000000c1879f0 */ /* 0x000fe2000c0018ff */
[----:B------:R-:W-:Y:S01]  /*98c0*/  UMOV UR42, UR7 ;  /* 0x00000007002a7c82 */ /* 0x000fe20008000000 */
[----:B------:R-:W-:Y:S01]  /*98d0*/  UIADD3 UR7, UR6, 0x400, URZ ;  /* 0x0000040006077890 */ /* 0x000fe2000fffe03f */
[----:B------:R-:W-:Y:S01]  /*98e0*/  R2UR UR17, R21 ;  /* 0x00000000151172ca */ /* 0x000fe200000e0000 */
[----:B------:R-:W-:Y:S01]  /*98f0*/  UMOV UR59, 0x80000020 ;  /* 0x80000020003b7882 */ /* 0x000fe20000000000 */
[----:B------:R-:W-:Y:S01]  /*9900*/  R2UR UR8, R18 ;  /* 0x00000000120872ca */ /* 0x000fe200000e0000 */
[----:B------:R-:W-:Y:S01]  /*9910*/  UIADD3 UR54, UR6, 0xc02, URZ ;  /* 0x00000c0206367890 */ /* 0x000fe2000fffe03f */
[----:B------:R-:W-:Y:S01]  /*9920*/  R2UR UR9, R19 ;  /* 0x00000000130972ca */ /* 0x000fe200000e0000 */
[----:B------:R-:W-:Y:S01]  /*9930*/  UMOV UR55, 0x80000020 ;  /* 0x8000002000377882 */ /* 0x000fe20000000000 */
[----:B------:R-:W-:Y:S01]  /*9940*/  UMOV UR34, UR7 ;  /* 0x0000000700227c82 */ /* 0x000fe20008000000 */
[----:B------:R-:W-:Y:S01]  /*9950*/  UIADD3 UR7, UR6, 0x402, URZ ;  /* 0x0000040206077890 */ /* 0x000fe2000fffe03f */
[----:B------:R-:W-:Y:S01]  /*9960*/  ISETP.NE.AND P2, PT, R8, RZ, PT ;  /* 0x000000ff0800720c */ /* 0x000fe20003f45270 */
[----:B------:R-:W-:Y:S01]  /*9970*/  UIADD3 UR50, UR6, 0x1000, URZ ;  /* 0x0000100006327890 */ /* 0x000fe2000fffe03f */
[----:B------:R-:W-:Y:S01]  /*9980*/  R2UR UR15, R15 ;  /* 0x000000000f0f72ca */ /* 0x000fe200000e0000 */
[----:B------:R-:W-:Y:S01]  /*9990*/  UMOV UR51, 0x80000020 ;  /* 0x8000002000337882 */ /* 0x000fe20000000000 */
[----:B------:R-:W-:-:S02]  /*99a0*/  R2UR UR14, R17 ;  /* 0x00000000110e72ca */ /* 0x000fc400000e0000 */
[----:B------:R-:W-:Y:S01]  /*99b0*/  UMOV UR26, UR7 ;  /* 0x00000007001a7c82 */ /* 0x000fe20008000000 */
[----:B------:R-:W-:-:S07]  /*99c0*/  UIADD3 UR7, UR6, 0x800, URZ ;  /* 0x0000080006077890 */ /* 0x000fce000fffe03f */
[----:B------:R-:W-:Y:S01]  /*99d0*/  UMOV UR18, UR7 ;  /* 0x0000000700127c82 */ /* 0x000fe20008000000 */
[----:B------:R-:W-:Y:S02]  /*99e0*/  UIADD3 UR7, UR6, 0x802, URZ ;  /* 0x0000080206077890 */ /* 0x000fe4000fffe03f */
[----:B------:R-:W-:-:S05]  /*99f0*/  UIADD3 UR6, UR6, 0x1002, URZ ;  /* 0x0000100206067890 */ /* 0x000fca000fffe03f */
[----:B------:R-:W-:Y:S01]  /*9a00*/  UMOV UR10, UR7 ;  /* 0x00000007000a7c82 */ /* 0x000fe20008000000 */
[----:B------:R-:W-:Y:S01]  /*9a10*/  UMOV UR7, 0x80000020 ;  /* 0x8000002000077882 */ /* 0x000fe20000000000 */
[----:B------:R-:W-:Y:S02]  /*9a20*/  WARPGROUP.DEPBAR.LE gsb0, 0x0 ;  /* 0x00008000000079c5 */ /* 0x000fe40000010000 */
[----:B------:R-:W-:-:S06]  /*9a30*/  WARPGROUP.ARRIVE ;  /* 0x00000000000079c5 */ /* 0x000fcc0000000000 */
        /* <DEDUP_REMOVED lines=34> */
[----:B------:R-:W-:Y:S05]  /*9c60*/  @P2 BRA `(.L_x_26) ;  /* 0x0000000000f42947 */ /* 0x000fea0003800000 */
[----:B------:R-:W-:-:S13]  /*9c70*/  ISETP.LT.OR P3, PT, R6, 0x1, !P0 ;  /* 0x000000010600780c */ /* 0x000fda0004761670 */
[----:B------:R-:W-:Y:S05]  /*9c80*/  @P3 BRA `(.L_x_27) ;  /* 0x0000000000e83947 */ /* 0x000fea0003800000 */
[----:B------:R-:W-:Y:S01]  /*9c90*/  IMAD R15, R3, 0x8, R2 ;  /* 0x00000008030f7824 */ /* 0x000fe200078e0202 */
[----:B------:R-:W-:Y:S02]  /*9ca0*/  SHF.L.U32 R238, R4, 0x1f, RZ ;  /* 0x0000001f04ee7819 */ /* 0x000fe400000006ff */
[----:B------:R-:W-:Y:S02]  /*9cb0*/  ISETP.NE.AND P4, PT, R0, RZ, PT ;  /* 0x000000ff0000720c */ /* 0x000fe40003f85270 */
[----:B------:R-:W1:Y:S02]  /*9cc0*/  SYNCS.PHASECHK.TRANS64.TRYWAIT P3, [R15+URZ+0x55020], R238 ;  /* 0x055020ee0f0075a7 */ /* 0x000e64000806017f */
[----:B-1----:R-:W-:Y:S09]  /*9cd0*/  @!P3 BRA `(.L_x_28) ;  /* 0x000001100014b947 */ /* 0x002ff20003800000 */
.L_x_86:
[----:B------:R-:W-:Y:S05]  /*9ce0*/  @P4 BRA `(.L_x_29) ;  /* 0x0000000000144947 */ /* 0x000fea0003800000 */
[----:B------:R-:W-:Y:S02]  /*9cf0*/  LOP3.LUT P3, RZ, R16, 0x1f, RZ, 0xc0, !PT ;  /* 0x0000001f10ff7812 */ /* 0x000fe4000786c0ff */
[----:B-1----:R-:W-:-:S04]  /*9d00*/  MOV R238, 0x14000 ;  /* 0x0001400000ee7802 */ /* 0x002fc80000000f00 */
[----:B------:R2:W-:Y:S07]  /*9d10*/  SYNCS.ARRIVE.TRANS64 RZ, [R15+URZ+0x55000], R238 ;  /* 0x055000ee0fff79a7 */ /* 0x0005ee000800003f */
[----:B------:R-:W-:Y:S05]  /*9d20*/  @!P3 BRA `(.L_x_29) ;  /* 0x000000000004b947 */ /* 0x000fea0003800000 */
[----:B------:R-:W-:Y:S01]  /*9d30*/  BPT.TRAP 0x1 ;  /* 0x000000040000795c */ /* 0x000fe20000300000 */
.L_x_29:
[----:B------:R-:W-:Y:S01]  /*9d40*/  IMAD R17, R3, 0x14000, R2 ;  /* 0x0001400003117824 */ /* 0x000fe200078e0202 */
[----:B------:R-:W-:Y:S01]  /*9d50*/  R2UR UR41, R15 ;  /* 0x000000000f2972ca */ /* 0x000fe200000e0000 */
[----:B------:R-:W-:Y:S01]  /*9d60*/  UIADD3 UR46, UP0, UR38, 0x1f0, URZ ;  /* 0x000001f0262e7890 */ /* 0x000fe2000ff1e03f */
[----:B------:R-:W-:Y:S01]  /*9d70*/  R2UR UR43, R7 ;  /* 0x00000000072b72ca */ /* 0x000fe200000e0000 */
[----:B------:R-:W-:Y:S01]  /*9d80*/  UMOV UR6, 0x0 ;  /* 0x0000000000067882 */ /* 0x000fe20000000000 */
[----:B------:R-:W-:Y:S01]  /*9d90*/  R2UR UR8, R17 ;  /* 0x00000000110872ca */ /* 0x000fe200000e0000 */
[----:B------:R-:W-:Y:S01]  /*9da0*/  UIADD3.X UR47, URZ, UR39, URZ, UP0, !UPT ;  /* 0x000000273f2f7290 */ /* 0x000fe200087fe43f */
[----:B------:R-:W-:Y:S01]  /*9db0*/  VIADD R3, R3, 0x1 ;  /* 0x0000000103037836 */ /* 0x000fe20000000000 */
[----:B------:R-:W-:Y:S01]  /*9dc0*/  UMOV UR7, 0x10000000 ;  /* 0x1000000000077882 */ /* 0x000fe20000000000 */
[----:B------:R-:W-:Y:S01]  /*9dd0*/  UMOV UR42, URZ ;  /* 0x0000003f002a7c82 */ /* 0x000fe20008000000 */
[----:B------:R-:W-:Y:S01]  /*9de0*/  UMOV UR34, 0x20 ;  /* 0x0000002000227882 */ /* 0x000fe20000000000 */
[----:B------:R-:W-:Y:S01]  /*9df0*/  UMOV UR36, UR44 ;  /* 0x0000002c00247c82 */ /* 0x000fe20008000000 */
[----:B------:R-:W-:Y:S01]  /*9e00*/  UMOV UR37, UR45 ;  /* 0x0000002d00257c82 */ /* 0x000fe20008000000 */
[----:B------:R-:W-:Y:S01]  /*9e10*/  UMOV UR26, 0x40 ;  /* 0x00000040001a7882 */ /* 0x000fe20000000000 */
[----:B------:R-:W-:Y:S01]  /*9e20*/  UIADD3 UR41, UR41, 0x55000, URZ ;  /* 0x0005500029297890 */ /* 0x000fe2000fffe03f */
[----:B------:R-:W-:Y:S01]  /*9e30*/  ISETP.NE.AND P3, PT, R3, 0x4, PT ;  /* 0x000000040300780c */ /* 0x000fe20003f65270 */
[----:B------:R-:W-:-:S02]  /*9e40*/  USHF.L.U32 UR43, UR43, 0x8, URZ ;  /* 0x000000082b2b7899 */ /* 0x000fc4000800063f */
[----:B------:R-:W-:Y:S01]  /*9e50*/  UIADD3 UR40, UR8, 0x5000, URZ ;  /* 0x0000500008287890 */ /* 0x000fe2000fffe03f */
[----:B-12---:R-:W-:Y:S01]  /*9e60*/  SEL R15, RZ, 0x1, P3 ;  /* 0x00000001ff0f7807 */ /* 0x006fe20001800000 */
[----:B------:R-:W-:Y:S01]  /*9e70*/  UIADD3 UR32, UR8, 0x9000, URZ ;  /* 0x0000900008207890 */ /* 0x000fe2000fffe03f */
[----:B------:R-:W-:Y:S01]  /*9e80*/  SEL R3, R3, RZ, P3 ;  /* 0x000000ff03037207 */ /* 0x000fe20001800000 */
[----:B------:R-:W-:Y:S01]  /*9e90*/  UIADD3 UR24, UR8, 0xd000, URZ ;  /* 0x0000d00008187890 */ /* 0x000fe2000fffe03f */
[----:B------:R-:W-:Y:S01]  /*9ea0*/  LOP3.LUT R4, R4, R15, RZ, 0x3c, !PT ;  /* 0x0000000f04047212 */ /* 0x000fe200078e3cff */
[----:B------:R-:W-:Y:S02]  /*9eb0*/  UIADD3 UR16, UR8, 0x11000, URZ ;  /* 0x0001100008107890 */ /* 0x000fe4000fffe03f */
[----:B------:R-:W-:Y:S01]  /*9ec0*/  UIADD3 UR8, UR8, 0x15000, URZ ;  /* 0x0001500008087890 */ /* 0x000fe2000fffe03f */
[----:B------:R1:W-:Y:S01]  /*9ed0*/  UTMALDG.4D [UR40], [UR46], desc[UR6] ;  /* 0x000006282e0075b4 */ /* 0x0003e20008019000 */
[----:B------:R-:W-:Y:S01]  /*9ee0*/  UMOV UR33, UR41 ;  /* 0x0000002900217c82 */ /* 0x000fe20008000000 */
[----:B------:R-:W-:Y:S01]  /*9ef0*/  UMOV UR35, UR43 ;  /* 0x0000002b00237c82 */ /* 0x000fe20008000000 */
        /* <DEDUP_REMOVED lines=15> */
[----:B------:R1:W-:Y:S01]  /*9ff0*/  UTMALDG.4D [UR24], [UR46], desc[UR6] ;  /* 0x000006182e0075b4 */ /* 0x0003e20008019000 */
[----:B------:R1:W-:Y:S01]  /*a000*/  UTMALDG.4D [UR16], [UR46], desc[UR6] ;  /* 0x000006102e0075b4 */ /* 0x0003e20008019000 */
[----:B------:R1:W-:Y:S02]  /*a010*/  UTMALDG.4D [UR8], [UR46], desc[UR6] ;  /* 0x000006082e0075b4 */ /* 0x0003e40008019000 */
[----:B-1----:R-:W-:Y:S01]  /*a020*/  NOP ;  /* 0x0000000000007918 */ /* 0x002fe20000000000 */
.L_x_27:
[----:B------:R-:W-:-:S07]  /*a030*/  IADD3 R6, R6, -0x1, RZ ;  /* 0xffffffff06067810 */ /* 0x000fce0007ffe0ff */
.L_x_26:
[----:B------:R-:W-:Y:S01]  /*a040*/  VIADD R14, R14, 0x1 ;  /* 0x000000010e0e7836 */ /* 0x000fe20000000000 */
[----:B------:R-:W-:Y:S05]  /*a050*/  WARPSYNC.ALL ;  /* 0x0000000000007948 */ /* 0x000fea0003800000 */
[----:B------:R-:W-:-:S04]  /*a060*/  ISETP.NE.AND P3, PT, R14, 0x4, PT ;  /* 0x000000040e00780c */ /* 0x000fc80003f65270 */
[----:B------:R-:W-:Y:S02]  /*a070*/  SEL R238, RZ, 0x1, P3 ;  /* 0x00000001ffee7807 */ /* 0x000fe40001800000 */
[----:B------:R-:W-:Y:S02]  /*a080*/  SEL R14, R14, RZ, P3 ;  /* 0x000000ff0e0e7207 */ /* 0x000fe40001800000 */
[----:B------:R-:W-:Y:S02]  /*a090*/  LOP3.LUT R9, R9, R238, RZ, 0x3c, !PT ;  /* 0x000000ee09097212 */ /* 0x000fe400078e3cff */
        /* <DEDUP_REMOVED lines=123> */
[----:B------:R-:W-:Y:S02]  /*a850*/  LEA R246, R5, R11, 0x3 ;  /* 0x0000000b05f67211 */ /* 0x000fe400078e18ff */
[----:B------:R-:W-:Y:S02]  /*a860*/  FMNMX R238, R148, R15, !PT ;  /* 0x0000000f94ee7209 */ /* 0x000fe40007800000 */
[----:B------:R-:W-:Y:S02]  /*a870*/  FMNMX R15, R147, R240, !PT ;  /* 0x000000f0930f7209 */ /* 0x000fe40007800000 */
[----:B------:R-:W-:Y:S02]  /*a880*/  FMNMX R238, R149, R238, !PT ;  /* 0x000000ee95ee7209 */ /* 0x000fe40007800000 */
[----:B------:R-:W-:Y:S02]  /*a890*/  FMNMX R240, R150, R15, !PT ;  /* 0x0000000f96f07209 */ /* 0x000fe40007800000 */
[----:B------:R-:W-:Y:S01]  /*a8a0*/  PRMT R246, RZ, 0x654, R246 ;  /* 0x00000654fff67816 */ /* 0x000fe200000000f6 */
[----:B------:R-:W1:Y:S01]  /*a8b0*/  SHFL.BFLY PT, R15, R238, 0x1, 0x1f ;  /* 0x0c201f00ee0f7f89 */ /* 0x000e6200000e0000 */
[----:B------:R-:W-:-:S02]  /*a8c0*/  FMNMX R240, R151, R240, !PT ;  /* 0x000000f097f07209 */ /* 0x000fc40007800000 */
[----:B------:R2:W-:Y:S03]  /*a8d0*/  SYNCS.ARRIVE.TRANS64.RED.A1T0 RZ, [R246+URZ], RZ ;  /* 0x000000fff6ff79a7 */ /* 0x0005e6000810043f */
[----:B------:R-:W3:Y:S01]  /*a8e0*/  SHFL.BFLY PT, R17, R240, 0x1, 0x1f ;  /* 0x0c201f00f0117f89 */ /* 0x000ee200000e0000 */
[----:B-1----:R-:W-:-:S05]  /*a8f0*/  FMNMX R244, R238, R15, !PT ;  /* 0x0000000feef47209 */ /* 0x002fca0007800000 */
[----:B------:R-:W1:Y:S01]  /*a900*/  SHFL.BFLY PT, R15, R244, 0x2, 0x1f ;  /* 0x0c401f00f40f7f89 */ /* 0x000e6200000e0000 */
[----:B---3--:R-:W-:Y:S02]  /*a910*/  FMNMX R245, R240, R17, !PT ;  /* 0x00000011f0f57209 */ /* 0x008fe40007800000 */
[----:B------:R-:W-:-:S03]  /*a920*/  SHF.L.U32 R240, R9, 0x1f, RZ ;  /* 0x0000001f09f07819 */ /* 0x000fc600000006ff */
[----:B------:R-:W3:Y:S01]  /*a930*/  SHFL.BFLY PT, R242, R245, 0x2, 0x1f ;  /* 0x0c401f00f5f27f89 */ /* 0x000ee200000e0000 */
[----:B-1----:R-:W-:-:S04]  /*a940*/  FMNMX R17, R244, R15, !PT ;  /* 0x0000000ff4117209 */ /* 0x002fc80007800000 */
[----:B------:R-:W-:Y:S02]  /*a950*/  FSETP.NEU.AND P3, PT, R17, -INF , PT ;  /* 0xff8000001100780b */ /* 0x000fe40003f6d000 */
[----:B---3--:R-:W-:Y:S01]  /*a960*/  FMNMX R15, R245, R242, !PT ;  /* 0x000000f2f50f7209 */ /* 0x008fe20007800000 */
[----:B------:R-:W-:Y:S01]  /*a970*/  IMAD R245, R14, 0x8, R2 ;  /* 0x000000080ef57824 */ /* 0x000fe200078e0202 */
[----:B------:R-:W-:Y:S02]  /*a980*/  FSEL R242, R17, RZ, P3 ;  /* 0x000000ff11f27208 */ /* 0x000fe40001800000 */
[C---:B------:R-:W-:Y:S01]  /*a990*/  FSETP.NEU.AND P3, PT, R15.reuse, -INF , PT ;  /* 0xff8000000f00780b */ /* 0x040fe20003f6d000 */
[----:B------:R-:W1:Y:S02]  /*a9a0*/  SYNCS.PHASECHK.TRANS64.TRYWAIT P6, [R245+URZ+0x55000], R240 ;  /* 0x055000f0f50075a7 */ /* 0x000e6400080c017f */
[----:B------:R-:W-:Y:S01]  /*a9b0*/  FADD R238, -R242, R243 ;  /* 0x000000f3f2ee7221 */ /* 0x000fe20000000100 */
[----:B--2---:R-:W-:-:S03]  /*a9c0*/  FSEL R246, R15, RZ, P3 ;  /* 0x000000ff0ff67208 */ /* 0x004fc60001800000 */
[----:B------:R-:W-:Y:S02]  /*a9d0*/  FMUL R244, R238, UR22 ;  /* 0x00000016eef47c20 */ /* 0x000fe40008400000 */
[----:B------:R-:W-:-:S03]  /*a9e0*/  FADD R238, -R246, R239 ;  /* 0x000000eff6ee7221 */ /* 0x000fc60000000100 */
[----:B------:R-:W-:Y:S01]  /*a9f0*/  FSETP.GEU.AND P4, PT, R244, -126, PT ;  /* 0xc2fc0000f400780b */ /* 0x000fe20003f8e000 */
[----:B------:R-:W-:Y:S01]  /*aa00*/  FMUL R243, R238, UR22 ;  /* 0x00000016eef37c20 */ /* 0x000fe20008400000 */
[----:B------:R-:W-:-:S04]  /*aa10*/  FMUL R238, R246, UR22 ;  /* 0x00000016f6ee7c20 */ /* 0x000fc80008400000 */
[----:B------:R-:W-:Y:S01]  /*aa20*/  FSETP.GEU.AND P5, PT, R243, -126, PT ;  /* 0xc2fc0000f300780b */ /* 0x000fe20003fae000 */
[--C-:B------:R-:W-:Y:S01]  /*aa30*/  FFMA R26, R26, UR22, -R238.reuse ;  /* 0x000000161a1a7c23 */ /* 0x100fe200080008ee */
[----:B------:R-:W-:-:S04]  /*aa40*/  FFMA R27, R27, UR22, -R238 ;  /* 0x000000161b1b7c23 */ /* 0x000fc800080008ee */
[----:B------:R-:W-:Y:S01]  /*aa50*/  FSETP.GEU.AND P3, PT, R26, -126, PT ;  /* 0xc2fc00001a00780b */ /* 0x000fe20003f6e000 */
[----:B------:R-:W-:-:S04]  /*aa60*/  @!P4 FMUL R244, R244, 0.5 ;  /* 0x3f000000f4f4c820 */ /* 0x000fc80000400000 */
[----:B------:R2:W3:Y:S02]  /*aa70*/  MUFU.EX2 R239, R244 ;  /* 0x000000f400ef7308 */ /* 0x0004e40000000800 */
[----:B------:R-:W-:-:S06]  /*aa80*/  @!P5 FMUL R243, R243, 0.5 ;  /* 0x3f000000f3f3d820 */ /* 0x000fcc0000400000 */
[----:B------:R-:W4:Y:S01]  /*aa90*/  MUFU.EX2 R243, R243 ;  /* 0x000000f300f37308 */ /* 0x000f220000000800 */
[----:B-12---:R-:W-:Y:S05]  /*aaa0*/  @!P6 BRA `(.L_x_30) ;  /* 0x0000010000b4e947 */ /* 0x006fea0003800000 */
.L_x_87:
[--C-:B-1----:R-:W-:Y:S01]  /*aab0*/  FFMA R245, R30, UR22, -R238.reuse ;  /* 0x000000161ef57c23 */ /* 0x102fe200080008ee */
[--C-:B------:R-:W-:Y:S01]  /*aac0*/  FFMA R246, R31, UR22, -R238.reuse ;  /* 0x000000161ff67c23 */ /* 0x100fe200080008ee */
[----:B---3--:R-:W-:Y:S01]  /*aad0*/  @!P4 FMUL R239, R239, R239 ;  /* 0x000000efefefc220 */ /* 0x008fe20000400000 */
[----:B----4-:R-:W-:Y:S01]  /*aae0*/  @!P5 FMUL R243, R243, R243 ;  /* 0x000000f3f3f3d220 */ /* 0x010fe20000400000 */
[----:B------:R-:W-:Y:S01]  /*aaf0*/  FSETP.GEU.AND P6, PT, R27, -126, PT ;  /* 0xc2fc00001b00780b */ /* 0x000fe20003fce000 */
[----:B------:R-:W-:Y:S01]  /*ab00*/  @!P3 FMUL R26, R26, 0.5 ;  /* 0x3f0000001a1ab820 */ /* 0x000fe20000400000 */
[----:B------:R-:W-:Y:S01]  /*ab10*/  FSETP.GEU.AND P4, PT, R245, -126, PT ;  /* 0xc2fc0000f500780b */ /* 0x000fe20003f8e000 */
[----:B------:R-:W-:Y:S01]  /*ab20*/  FMUL R30, R242, UR22 ;  /* 0x00000016f21e7c20 */ /* 0x000fe20008400000 */
[----:B------:R-:W-:Y:S01]  /*ab30*/  FSETP.GEU.AND P5, PT, R246, -126, PT ;  /* 0xc2fc0000f600780b */ /* 0x000fe20003fae000 */
[----:B------:R1:W2:Y:S01]  /*ab40*/  MUFU.EX2 R244, R26 ;  /* 0x0000001a00f47308 */ /* 0x0002a20000000800 */
[----:B------:R-:W-:Y:S01]  /*ab50*/  FFMA R247, R34, UR22, -R238 ;  /* 0x0000001622f77c23 */ /* 0x000fe200080008ee */
[--C-:B------:R-:W-:Y:S01]  /*ab60*/  FFMA R28, R28, UR22, -R30.reuse ;  /* 0x000000161c1c7c23 */ /* 0x100fe2000800081e */
[--C-:B------:R-:W-:Y:S01]  /*ab70*/  FFMA R24, R24, UR22, -R30.reuse ;  /* 0x0000001618187c23 */ /* 0x100fe2000800081e */
[--C-:B------:R-:W-:Y:S01]  /*ab80*/  FFMA R25, R25, UR22, -R30.reuse ;  /* 0x0000001619197c23 */ /* 0x100fe2000800081e */
[----:B------:R-:W-:Y:S01]  /*ab90*/  R2UR UR6, R14 ;  /* 0x000000000e0672ca */ /* 0x000fe200000e0000 */
[-C--:B------:R-:W-:Y:S01]  /*aba0*/  FMUL R216, R216, R239.reuse ;  /* 0x000000efd8d87220 */ /* 0x080fe20000400000 */
[-C--:B------:R-:W-:Y:S01]  /*abb0*/  FMUL R217, R217, R239.reuse ;  /* 0x000000efd9d97220 */ /* 0x080fe20000400000 */
[----:B------:R-:W-:Y:S01]  /*abc0*/  @!P6 FMUL R27, R27, 0.5 ;  /* 0x3f0000001b1be820 */ /* 0x000fe20000400000 */
[----:B-1----:R-:W-:Y:S01]  /*abd0*/  FFMA R26, R29, UR22, -R30 ;  /* 0x000000161d1a7c23 */ /* 0x002fe2000800081e */
[----:B------:R-:W-:Y:S01]  /*abe0*/  @!P4 FMUL R245, R245, 0.5 ;  /* 0x3f000000f5f5c820 */ /* 0x000fe20000400000 */
[-C--:B------:R-:W-:Y:S01]  /*abf0*/  FMUL R220, R220, R239.reuse ;  /* 0x000000efdcdc7220 */ /* 0x080fe20000400000 */
[----:B------:R-:W-:Y:S01]  /*ac00*/  @!P5 FMUL R246, R246, 0.5 ;  /* 0x3f000000f6f6d820 */ /* 0x000fe20000400000 */
[----:B------:R-:W1:Y:S01]  /*ac10*/  MUFU.EX2 R240, R27 ;  /* 0x0000001b00f07308 */ /* 0x000e620000000800 */
[-C--:B------:R-:W-:Y:S01]  /*ac20*/  FMUL R221, R221, R239.reuse ;  /* 0x000000efdddd7220 */ /* 0x080fe20000400000 */
[-C--:B------:R-:W-:Y:S01]  /*ac30*/  FMUL R224, R224, R239.reuse ;  /* 0x000000efe0e07220 */ /* 0x080fe20000400000 */
[-C--:B------:R-:W-:Y:S01]  /*ac40*/  FMUL R225, R225, R239.reuse ;  /* 0x000000efe1e17220 */ /* 0x080fe20000400000 */
[----:B--2---:R-:W-:Y:S01]  /*ac50*/  @!P3 FMUL R244, R244, R244 ;  /* 0x000000f4f4f4b220 */ /* 0x004fe20000400000 */
[----:B------:R-:W-:Y:S01]  /*ac60*/  FSETP.GEU.AND P3, PT, R24, -126, PT ;  /* 0xc2fc00001800780b */ /* 0x000fe20003f6e000 */
[-C--:B------:R-:W-:Y:S01]  /*ac70*/  FMUL R228, R228, R239.reuse ;  /* 0x000000efe4e47220 */ /* 0x080fe20000400000 */
[----:B------:R-:W-:Y:S01]  /*ac80*/  FMUL R229, R229, R239 ;  /* 0x000000efe5e57220 */ /* 0x000fe20000400000 */
[----:B------:R-:W2:Y:S01]  /*ac90*/  MUFU.EX2 R31, R245 ;  /* 0x000000f5001f7308 */ /* 0x000ea20000000800 */
[-C--:B------:R-:W-:Y:S01]  /*aca0*/  FMUL R218, R218, R243.reuse ;  /* 0x000000f3dada7220 */ /* 0x080fe20000400000 */
[-C--:B------:R-:W-:Y:S01]  /*acb0*/  FMUL R219, R219, R243.reuse ;  /* 0x000000f3dbdb7220 */ /* 0x080fe20000400000 */
[-C--:B------:R-:W-:Y:S01]  /*acc0*/  FMUL R222, R222, R243.reuse ;  /* 0x000000f3dede7220 */ /* 0x080fe20000400000 */
[-C--:B------:R-:W-:Y:S01]  /*acd0*/  FMUL R223, R223, R243.reuse ;  /* 0x000000f3dfdf7220 */ /* 0x080fe20000400000 */
[-C--:B------:R-:W-:Y:S01]  /*ace0*/  FMUL R226, R226, R243.reuse ;  /* 0x000000f3e2e27220 */ /* 0x080fe20000400000 */
[-C--:B------:R-:W-:Y:S01]  /*acf0*/  FMUL R227, R227, R243.reuse ;  /* 0x000000f3e3e37220 */ /* 0x080fe20000400000 */
[-C--:B------:R-:W-:Y:S01]  /*ad00*/  FMUL R230, R230, R243.reuse ;  /* 0x000000f3e6e67220 */ /* 0x080fe20000400000 */
[----:B------:R-:W3:Y:S01]  /*ad10*/  MUFU.EX2 R242, R246 ;  /* 0x000000f600f27308 */ /* 0x000ee20000000800 */
[----:B-1----:R-:W-:Y:S01]  /*ad20*/  @!P6 FMUL R240, R240, R240 ;  /* 0x000000f0f0f0e220 */ /* 0x002fe20000400000 */
[----:B------:R-:W-:Y:S01]  /*ad30*/  FSETP.GEU.AND P6, PT, R25, -126, PT ;  /* 0xc2fc00001900780b */ /* 0x000fe20003fce000 */
[----:B------:R-:W-:Y:S01]  /*ad40*/  @!P3 FMUL R24, R24, 0.5 ;  /* 0x3f0000001818b820 */ /* 0x000fe20000400000 */
[----:B------:R-:W-:Y:S01]  /*ad50*/  FMUL R231, R231, R243 ;  /* 0x000000f3e7e77220 */ /* 0x000fe20000400000 */
[----:B------:R-:W-:Y:S01]  /*ad60*/  UIMAD UR6, UR6, 0x1400, UR23 ;  /* 0x00001400060678a4 */ /* 0x000fe2000f8e0217 */
[----:B------:R-:W-:Y:S01]  /*ad70*/  FMUL R200, R200, R239 ;  /* 0x000000efc8c87220 */ /* 0x000fe20000400000 */
[----:B------:R-:W-:Y:S01]  /*ad80*/  UMOV UR7, 0x80000020 ;  /* 0x8000002000077882 */ /* 0x000fe20000000000 */
[----:B------:R-:W1:Y:S01]  /*ad90*/  MUFU.EX2 R245, R24 ;  /* 0x0000001800f57308 */ /* 0x000e620000000800 */
[----:B--2---:R-:W-:Y:S01]  /*ada0*/  @!P4 FMUL R31, R31, R31 ;  /* 0x0000001f1f1fc220 */ /* 0x004fe20000400000 */
[----:B------:R-:W-:Y:S01]  /*adb0*/  FSETP.GEU.AND P4, PT, R28, -126, PT ;  /* 0xc2fc00001c00780b */ /* 0x000fe20003f8e000 */
[-C--:B------:R-:W-:Y:S01]  /*adc0*/  FMUL R201, R201, R239.reuse ;  /* 0x000000efc9c97220 */ /* 0x080fe20000400000 */
[-C--:B------:R-:W-:Y:S01]  /*add0*/  FMUL R204, R204, R239.reuse ;  /* 0x000000efcccc7220 */ /* 0x080fe20000400000 */
[-C--:B------:R-:W-:Y:S01]  /*ade0*/  FMUL R205, R205, R239.reuse ;  /* 0x000000efcdcd7220 */ /* 0x080fe20000400000 */
[-C--:B------:R-:W-:Y:S01]  /*adf0*/  FMUL R208, R208, R239.reuse ;  /* 0x000000efd0d07220 */ /* 0x080fe20000400000 */
[----:B------:R-:W-:Y:S01]  /*ae00*/  @!P6 FMUL R25, R25, 0.5 ;  /* 0x3f0000001919e820 */ /* 0x000fe20000400000 */
[-C--:B------:R-:W-:Y:S01]  /*ae10*/  FMUL R209, R209, R239.reuse ;  /* 0x000000efd1d17220 */ /* 0x080fe20000400000 */
[----:B---3--:R-:W-:Y:S01]  /*ae20*/  @!P5 FMUL R242, R242, R242 ;  /* 0x000000f2f2f2d220 */ /* 0x008fe20000400000 */
[----:B------:R-:W-:Y:S01]  /*ae30*/  FSETP.GEU.AND P5, PT, R26, -126, PT ;  /* 0xc2fc00001a00780b */ /* 0x000fe20003fae000 */
[----:B------:R2:W3:Y:S01]  /*ae40*/  MUFU.EX2 R29, R25 ;  /* 0x00000019001d7308 */ /* 0x0004e20000000800 */
[-C--:B------:R-:W-:Y:S01]  /*ae50*/  FMUL R212, R212, R239.reuse ;  /* 0x000000efd4d47220 */ /* 0x080fe20000400000 */
[----:B------:R-:W-:Y:S01]  /*ae60*/  FMUL R213, R213, R239 ;  /* 0x000000efd5d57220 */ /* 0x000fe20000400000 */
[----:B------:R-:W-:Y:S01]  /*ae70*/  F2FP.BF16.F32.PACK_AB R27, R242, R31 ;  /* 0x0000001ff21b723e */ /* 0x000fe200000010ff */
[----:B------:R-:W-:Y:S01]  /*ae80*/  @!P4 FMUL R28, R28, 0.5 ;  /* 0x3f0000001c1cc820 */ /* 0x000fe20000400000 */
[----:B------:R-:W-:Y:S01]  /*ae90*/  FMUL R202, R202, R243 ;  /* 0x000000f3caca7220 */ /* 0x000fe20000400000 */
[----:B-1----:R-:W-:Y:S01]  /*aea0*/  @!P3 FMUL R245, R245, R245 ;  /* 0x000000f5f5f5b220 */ /* 0x002fe20000400000 */
[-C--:B------:R-:W-:Y:S01]  /*aeb0*/  FMUL R203, R203, R243.reuse ;  /* 0x000000f3cbcb7220 */ /* 0x080fe20000400000 */
[-C--:B------:R-:W-:Y:S01]  /*aec0*/  FMUL R206, R206, R243.reuse ;  /* 0x000000f3cece7220 */ /* 0x080fe20000400000 */
[----:B--2---:R-:W-:Y:S01]  /*aed0*/  F2FP.BF16.F32.PACK_AB R25, R240, R244 ;  /* 0x000000f4f019723e */ /* 0x004fe200000010ff */
[----:B------:R-:W1:Y:S01]  /*aee0*/  MUFU.EX2 R28, R28 ;  /* 0x0000001c001c7308 */ /* 0x000e620000000800 */
[-C--:B------:R-:W-:Y:S01]  /*aef0*/  FMUL R207, R207, R243.reuse ;  /* 0x000000f3cfcf7220 */ /* 0x080fe20000400000 */
[----:B------:R-:W-:Y:S01]  /*af00*/  @!P5 FMUL R26, R26, 0.5 ;  /* 0x3f0000001a1ad820 */ /* 0x000fe20000400000 */
[-C--:B------:R-:W-:Y:S01]  /*af10*/  FMUL R210, R210, R243.reuse ;  /* 0x000000f3d2d27220 */ /* 0x080fe20000400000 */
[-C--:B------:R-:W-:Y:S01]  /*af20*/  FMUL R211, R211, R243.reuse ;  /* 0x000000f3d3d37220 */ /* 0x080fe20000400000 */
[-C--:B------:R-:W-:Y:S01]  /*af30*/  FMUL R214, R214, R243.reuse ;  /* 0x000000f3d6d67220 */ /* 0x080fe20000400000 */
[----:B------:R-:W-:Y:S01]  /*af40*/  FMUL R215, R215, R243 ;  /* 0x000000f3d7d77220 */ /* 0x000fe20000400000 */
[----:B---3--:R-:W-:Y:S01]  /*af50*/  @!P6 FMUL R29, R29, R29 ;  /* 0x0000001d1d1de220 */ /* 0x008fe20000400000 */
[----:B------:R-:W2:Y:S01]  /*af60*/  MUFU.EX2 R34, R26 ;  /* 0x0000001a00227308 */ /* 0x000ea20000000800 */
[----:B------:R-:W-:Y:S01]  /*af70*/  UIADD3 UR8, UR6, 0x400, URZ ;  /* 0x0000040006087890 */ /* 0x000fe2000fffe03f */
[----:B------:R-:W-:Y:S01]  /*af80*/  FMUL R184, R184, R239 ;  /* 0x000000efb8b87220 */ /* 0x000fe20000400000 */
[----:B------:R-:W-:Y:S01]  /*af90*/  UMOV UR19, 0x80000020 ;  /* 0x8000002000137882 */ /* 0x000fe20000000000 */
[----:B------:R-:W-:Y:S01]  /*afa0*/  F2FP.BF16.F32.PACK_AB R24, R29, R245 ;  /* 0x000000f51d18723e */ /* 0x000fe200000010ff */
[-C--:B------:R-:W-:Y:S01]  /*afb0*/  FMUL R185, R185, R239.reuse ;  /* 0x000000efb9b97220 */ /* 0x080fe20000400000 */
[-C--:B------:R-:W-:Y:S01]  /*afc0*/  FMUL R188, R188, R239.reuse ;  /* 0x000000efbcbc7220 */ /* 0x080fe20000400000 */
[-C--:B------:R-:W-:Y:S01]  /*afd0*/  FMUL R189, R189, R239.reuse ;  /* 0x000000efbdbd7220 */ /* 0x080fe20000400000 */
[----:B------:R-:W-:Y:S01]  /*afe0*/  UMOV UR18, UR8 ;  /* 0x0000000800127c82 */ /* 0x000fe20008000000 */
[----:B-1----:R-:W-:Y:S01]  /*aff0*/  @!P4 FMUL R28, R28, R28 ;  /* 0x0000001c1c1cc220 */ /* 0x002fe20000400000 */
[-C--:B------:R-:W-:Y:S01]  /*b000*/  FMUL R192, R192, R239.reuse ;  /* 0x000000efc0c07220 */ /* 0x080fe20000400000 */
[-C--:B------:R-:W-:Y:S01]  /*b010*/  FMUL R193, R193, R239.reuse ;  /* 0x000000efc1c17220 */ /* 0x080fe20000400000 */
[-C--:B------:R-:W-:Y:S01]  /*b020*/  FMUL R196, R196, R239.reuse ;  /* 0x000000efc4c47220 */ /* 0x080fe20000400000 */
[----:B------:R-:W-:Y:S01]  /*b030*/  FMUL R197, R197, R239 ;  /* 0x000000efc5c57220 */ /* 0x000fe20000400000 */
[-C--:B------:R-:W-:Y:S01]  /*b040*/  FMUL R186, R186, R243.reuse ;  /* 0x000000f3baba7220 */ /* 0x080fe20000400000 */
[-C--:B------:R-:W-:Y:S01]  /*b050*/  FMUL R187, R187, R243.reuse ;  /* 0x000000f3bbbb7220 */ /* 0x080fe20000400000 */
[-C--:B------:R-:W-:Y:S01]  /*b060*/  FMUL R190, R190, R243.reuse ;  /* 0x000000f3bebe7220 */ /* 0x080fe20000400000 */
[----:B--2---:R-:W-:Y:S01]  /*b070*/  @!P5 FMUL R34, R34, R34 ;  /* 0x000000222222d220 */ /* 0x004fe20000400000 */
[-C--:B------:R-:W-:Y:S01]  /*b080*/  FMUL R191, R191, R243.reuse ;  /* 0x000000f3bfbf7220 */ /* 0x080fe20000400000 */
[-C--:B------:R-:W-:Y:S01]  /*b090*/  FMUL R194, R194, R243.reuse ;  /* 0x000000f3c2c27220 */ /* 0x080fe20000400000 */
[-C--:B------:R-:W-:Y:S01]  /*b0a0*/  FMUL R195, R195, R243.reuse ;  /* 0x000000f3c3c37220 */ /* 0x080fe20000400000 */
[-C--:B------:R-:W-:Y:S01]  /*b0b0*/  FMUL R198, R198, R243.reuse ;  /* 0x000000f3c6c67220 */ /* 0x080fe20000400000 */
[----:B------:R-:W-:Y:S01]  /*b0c0*/  F2FP.BF16.F32.PACK_AB R26, R34, R28 ;  /* 0x0000001c221a723e */ /* 0x000fe200000010ff */
[----:B------:R-:W-:Y:S01]  /*b0d0*/  FMUL R199, R199, R243 ;  /* 0x000000f3c7c77220 */ /* 0x000fe20000400000 */
[----:B------:R-:W-:Y:S01]  /*b0e0*/  UIADD3 UR10, UR6, 0x800, URZ ;  /* 0x00000800060a7890 */ /* 0x000fe2000fffe03f */
[-C--:B------:R-:W-:Y:S01]  /*b0f0*/  FMUL R168, R168, R239.reuse ;  /* 0x000000efa8a87220 */ /* 0x080fe20000400000 */
[----:B------:R-:W-:Y:S01]  /*b100*/  WARPGROUP.ARRIVE ;  /* 0x00000000000079c5 */ /* 0x000fe20000000000 */
[----:B------:R-:W-:Y:S01]  /*b110*/  UMOV UR11, 0x80000020 ;  /* 0x80000020000b7882 */ /* 0x000fe20000000000 */
[-C--:B------:R-:W-:Y:S01]  /*b120*/  FMUL R169, R169, R239.reuse ;  /* 0x000000efa9a97220 */ /* 0x080fe20000400000 */
[-C--:B------:R-:W-:Y:S01]  /*b130*/  FMUL R172, R172, R239.reuse ;  /* 0x000000efacac7220 */ /* 0x080fe20000400000 */
[-C--:B------:R-:W-:Y:S01]  /*b140*/  FMUL R173, R173, R239.reuse ;  /* 0x000000efadad7220 */ /* 0x080fe20000400000 */
[-C--:B------:R-:W-:Y:S01]  /*b150*/  FMUL R176, R176, R239.reuse ;  /* 0x000000efb0b07220 */ /* 0x080fe20000400000 */
[----:B------:R-:W-:Y:S01]  /*b160*/  HGMMA.64x32x16.F32.BF16 R216, R24, gdesc[UR4].tnspB, R216, gsb0 ;  /* 0x4060000418d87df0 */ /* 0x000fe200080018d8 */
[-C--:B------:R-:W-:Y:S01]  /*b170*/  FMUL R177, R177, R239.reuse ;  /* 0x000000efb1b17220 */ /* 0x080fe20000400000 */
[-C--:B------:R-:W-:Y:S01]  /*b180*/  FMUL R180, R180, R239.reuse ;  /* 0x000000efb4b47220 */ /* 0x080fe20000400000 */
[----:B------:R-:W-:Y:S01]  /*b190*/  FMUL R181, R181, R239 ;  /* 0x000000efb5b57220 */ /* 0x000fe20000400000 */
[-C--:B------:R-:W-:Y:S01]  /*b1a0*/  FMUL R170, R170, R243.reuse ;  /* 0x000000f3aaaa7220 */ /* 0x080fe20000400000 */
[-C--:B------:R-:W-:Y:S01]  /*b1b0*/  FMUL R171, R171, R243.reuse ;  /* 0x000000f3abab7220 */ /* 0x080fe20000400000 */
[-C--:B------:R-:W-:Y:S01]  /*b1c0*/  FMUL R174, R174, R243.reuse ;  /* 0x000000f3aeae7220 */ /* 0x080fe20000400000 */
[-C--:B------:R-:W-:Y:S01]  /*b1d0*/  FMUL R175, R175, R243.reuse ;  /* 0x000000f3afaf7220 */ /* 0x080fe20000400000 */
[-C--:B------:R-:W-:Y:S01]  /*b1e0*/  FMUL R178, R178, R243.reuse ;  /* 0x000000f3b2b27220 */ /* 0x080fe20000400000 */
[-C--:B------:R-:W-:Y:S01]  /*b1f0*/  FMUL R179, R179, R243.reuse ;  /* 0x000000f3b3b37220 */ /* 0x080fe20000400000 */
[-C--:B------:R-:W-:Y:S01]  /*b200*/  FMUL R182, R182, R243.reuse ;  /* 0x000000f3b6b67220 */ /* 0x080fe20000400000 */
[----:B------:R-:W-:Y:S01]  /*b210*/  FMUL R183, R183, R243 ;  /* 0x000000f3b7b77220 */ /* 0x000fe20000400000 */
[----:B------:R-:W-:Y:S01]  /*b220*/  UIADD3 UR12, UR6, 0xc00, URZ ;  /* 0x00000c00060c7890 */ /* 0x000fe2000fffe03f */
[-C--:B------:R-:W-:Y:S01]  /*b230*/  FMUL R152, R152, R239.reuse ;  /* 0x000000ef98987220 */ /* 0x080fe20000400000 */
[----:B------:R-:W-:Y:S01]  /*b240*/  UMOV UR27, 0x80000020 ;  /* 0x80000020001b7882 */ /* 0x000fe20000000000 */
[-C--:B------:R-:W-:Y:S01]  /*b250*/  FMUL R153, R153, R239.reuse ;  /* 0x000000ef99997220 */ /* 0x080fe20000400000 */
[-C--:B------:R-:W-:Y:S01]  /*b260*/  FMUL R156, R156, R239.reuse ;  /* 0x000000ef9c9c7220 */ /* 0x080fe20000400000 */
[-C--:B------:R-:W-:Y:S01]  /*b270*/  FMUL R157, R157, R239.reuse ;  /* 0x000000ef9d9d7220 */ /* 0x080fe20000400000 */
[-C--:B------:R-:W-:Y:S01]  /*b280*/  FMUL R160, R160, R239.reuse ;  /* 0x000000efa0a07220 */ /* 0x080fe20000400000 */
[----:B------:R-:W-:Y:S01]  /*b290*/  UMOV UR26, UR12 ;  /* 0x0000000c001a7c82 */ /* 0x000fe20008000000 */
        /* <DEDUP_REMOVED lines=12> */
[--C-:B------:R-:W-:Y:S01]  /*b360*/  FFMA R38, R38, UR22, -R238.reuse ;  /* 0x0000001626267c23 */ /* 0x100fe200080008ee */
[----:B------:R-:W-:Y:S01]  /*b370*/  UMOV UR35, 0x80000020 ;  /* 0x8000002000237882 */ /* 0x000fe20000000000 */
[----:B------:R-:W-:Y:S01]  /*b380*/  FFMA R248, R35, UR22, -R238 ;  /* 0x0000001623f87c23 */ /* 0x000fe200080008ee */
[----:B------:R-:W-:Y:S01]  /*b390*/  FSETP.GEU.AND P3, PT, R247, -126, PT ;  /* 0xc2fc0000f700780b */ /* 0x000fe20003f6e000 */
[--C-:B------:R-:W-:Y:S01]  /*b3a0*/  FFMA R246, R32, UR22, -R30.reuse ;  /* 0x0000001620f67c23 */ /* 0x100fe2000800081e */
[----:B------:R-:W-:Y:S01]  /*b3b0*/  FSETP.GEU.AND P4, PT, R38, -126, PT ;  /* 0xc2fc00002600780b */ /* 0x000fe20003f8e000 */
[----:B------:R-:W-:Y:S01]  /*b3c0*/  UMOV UR34, UR16 ;  /* 0x0000001000227c82 */ /* 0x000fe20008000000 */
[----:B------:R-:W-:Y:S01]  /*b3d0*/  FSETP.GEU.AND P6, PT, R248, -126, PT ;  /* 0xc2fc0000f800780b */ /* 0x000fe20003fce000 */
[----:B------:R-:W-:Y:S01]  /*b3e0*/  FFMA R36, R36, UR22, -R30 ;  /* 0x0000001624247c23 */ /* 0x000fe2000800081e */
[----:B------:R-:W-:Y:S01]  /*b3f0*/  UIADD3 UR8, UR6, 0x40, URZ ;  /* 0x0000004006087890 */ /* 0x000fe2000fffe03f */
[----:B------:R-:W-:Y:S01]  /*b400*/  FFMA R249, R46, UR22, -R238 ;  /* 0x000000162ef97c23 */ /* 0x000fe200080008ee */
[----:B------:R-:W-:Y:S01]  /*b410*/  UIADD3 UR12, UR6, 0x840, URZ ;  /* 0x00000840060c7890 */ /* 0x000fe2000fffe03f */
[--C-:B------:R-:W-:Y:S01]  /*b420*/  FFMA R40, R40, UR22, -R30.reuse ;  /* 0x0000001628287c23 */ /* 0x100fe2000800081e */
[--C-:B------:R-:W-:Y:S01]  /*b430*/  FFMA R41, R41, UR22, -R30.reuse ;  /* 0x0000001629297c23 */ /* 0x100fe2000800081e */
[----:B------:R-:W-:Y:S01]  /*b440*/  FFMA R45, R45, UR22, -R30 ;  /* 0x000000162d2d7c23 */ /* 0x000fe2000800081e */
[--C-:B------:R-:W-:Y:S01]  /*b450*/  FFMA R50, R50, UR22, -R238.reuse ;  /* 0x0000001632327c23 */ /* 0x100fe200080008ee */
[----:B------:R-:W-:Y:S01]  /*b460*/  @!P3 FMUL R247, R247, 0.5 ;  /* 0x3f000000f7f7b820 */ /* 0x000fe20000400000 */
[----:B------:R-:W-:Y:S01]  /*b470*/  FFMA R51, R51, UR22, -R238 ;  /* 0x0000001633337c23 */ /* 0x000fe200080008ee */
[----:B------:R-:W-:-:S02]  /*b480*/  WARPGROUP.DEPBAR.LE gsb0, 0x0 ;  /* 0x00008000000079c5 */ /* 0x000fc40000010000 */
[----:B------:R-:W-:Y:S01]  /*b490*/  WARPGROUP.ARRIVE ;  /* 0x00000000000079c5 */ /* 0x000fe20000000000 */
[----:B------:R-:W-:Y:S01]  /*b4a0*/  @!P4 FMUL R38, R38, 0.5 ;  /* 0x3f0000002626c820 */ /* 0x000fe20000400000 */
[----:B------:R-:W-:Y:S01]  /*b4b0*/  @!P6 FMUL R248, R248, 0.5 ;  /* 0x3f000000f8f8e820 */ /* 0x000fe20000400000 */
[----:B------:R-:W-:Y:S01]  /*b4c0*/  FFMA R55, R55, UR22, -R238 ;  /* 0x0000001637377c23 */ /* 0x000fe200080008ee */
[--C-:B------:R-:W-:Y:S01]  /*b4d0*/  FFMA R48, R48, UR22, -R30.reuse ;  /* 0x0000001630307c23 */ /* 0x100fe2000800081e */
[--C-:B------:R-:W-:Y:S01]  /*b4e0*/  FFMA R49, R49, UR22, -R30.reuse ;  /* 0x0000001631317c23 */ /* 0x100fe2000800081e */
[----:B------:R-:W-:Y:S01]  /*b4f0*/  HGMMA.64x32x16.F32.BF16 R200, R24, gdesc[UR16].tnspB, R200, gsb0 ;  /* 0x4060001018c87df0 */ /* 0x000fe200080018c8 */
[----:B------:R-:W1:Y:S01]  /*b500*/  MUFU.EX2 R38, R38 ;  /* 0x0000002600267308 */ /* 0x000e620000000800 */
[----:B------:R-:W-:Y:S01]  /*b510*/  UMOV UR18, UR8 ;  /* 0x0000000800127c82 */ /* 0x000fe20008000000 */
[----:B------:R-:W-:Y:S01]  /*b520*/  UMOV UR19, 0x80000020 ;  /* 0x8000002000137882 */ /* 0x000fe20000000000 */
[----:B------:R-:W-:Y:S01]  /*b530*/  UIADD3 UR8, UR6, 0xc40, URZ ;  /* 0x00000c4006087890 */ /* 0x000fe2000fffe03f */
[----:B------:R-:W-:Y:S01]  /*b540*/  FFMA R53, R53, UR22, -R30 ;  /* 0x0000001635357c23 */ /* 0x000fe2000800081e */
[--C-:B------:R-:W-:Y:S01]  /*b550*/  FFMA R58, R58, UR22, -R238.reuse ;  /* 0x000000163a3a7c23 */ /* 0x100fe200080008ee */
[--C-:B------:R-:W-:Y:S01]  /*b560*/  FFMA R59, R59, UR22, -R238.reuse ;  /* 0x000000163b3b7c23 */ /* 0x100fe200080008ee */
[--C-:B------:R-:W-:Y:S01]  /*b570*/  FFMA R62, R62, UR22, -R238.reuse ;  /* 0x000000163e3e7c23 */ /* 0x100fe200080008ee */
[----:B------:R2:W3:Y:S01]  /*b580*/  MUFU.EX2 R35, R248 ;  /* 0x000000f800237308 */ /* 0x0004e20000000800 */
[----:B------:R-:W-:Y:S01]  /*b590*/  FFMA R63, R63, UR22, -R238 ;  /* 0x000000163f3f7c23 */ /* 0x000fe200080008ee */
[--C-:B------:R-:W-:Y:S01]  /*b5a0*/  FFMA R57, R57, UR22, -R30.reuse ;  /* 0x0000001639397c23 */ /* 0x100fe2000800081e */
[----:B------:R-:W-:Y:S01]  /*b5b0*/  FFMA R61, R61, UR22, -R30 ;  /* 0x000000163d3d7c23 */ /* 0x000fe2000800081e */
[--C-:B------:R-:W-:Y:S01]  /*b5c0*/  FFMA R66, R66, UR22, -R238.reuse ;  /* 0x0000001642427c23 */ /* 0x100fe200080008ee */
[--C-:B------:R-:W-:Y:S01]  /*b5d0*/  FFMA R67, R67, UR22, -R238.reuse ;  /* 0x0000001643437c23 */ /* 0x100fe200080008ee */
[--C-:B------:R-:W-:Y:S01]  /*b5e0*/  FFMA R70, R70, UR22, -R238.reuse ;  /* 0x0000001646467c23 */ /* 0x100fe200080008ee */
[----:B------:R-:W-:Y:S01]  /*b5f0*/  FFMA R71, R71, UR22, -R238 ;  /* 0x0000001647477c23 */ /* 0x000fe200080008ee */
[----:B------:R-:W-:Y:S01]  /*b600*/  FFMA R65, R65, UR22, -R30 ;  /* 0x0000001641417c23 */ /* 0x000fe2000800081e */
[----:B-1----:R-:W-:Y:S01]  /*b610*/  @!P4 FMUL R38, R38, R38 ;  /* 0x000000262626c220 */ /* 0x002fe20000400000 */
[----:B------:R-:W-:Y:S01]  /*b620*/  FSETP.GEU.AND P4, PT, R36, -126, PT ;  /* 0xc2fc00002400780b */ /* 0x000fe20003f8e000 */
[----:B--2---:R-:W-:Y:S01]  /*b630*/  FFMA R248, R43, UR22, -R238 ;  /* 0x000000162bf87c23 */ /* 0x004fe200080008ee */
[----:B------:R-:W-:Y:S01]  /*b640*/  FFMA R69, R69, UR22, -R30 ;  /* 0x0000001645457c23 */ /* 0x000fe2000800081e */
[--C-:B------:R-:W-:Y:S01]  /*b650*/  FFMA R74, R74, UR22, -R238.reuse ;  /* 0x000000164a4a7c23 */ /* 0x100fe200080008ee */
[--C-:B------:R-:W-:Y:S01]  /*b660*/  FFMA R75, R75, UR22, -R238.reuse ;  /* 0x000000164b4b7c23 */ /* 0x100fe200080008ee */
[--C-:B------:R-:W-:Y:S01]  /*b670*/  FFMA R78, R78, UR22, -R238.reuse ;  /* 0x000000164e4e7c23 */ /* 0x100fe200080008ee */
[----:B------:R-:W-:Y:S01]  /*b680*/  FFMA R79, R79, UR22, -R238 ;  /* 0x000000164f4f7c23 */ /* 0x000fe200080008ee */
[----:B---3--:R-:W-:Y:S01]  /*b690*/  @!P6 FMUL R35, R35, R35 ;  /* 0x000000232323e220 */ /* 0x008fe20000400000 */
[--C-:B------:R-:W-:Y:S01]  /*b6a0*/  FFMA R73, R73, UR22, -R30.reuse ;  /* 0x0000001649497c23 */ /* 0x100fe2000800081e */
[----:B------:R-:W-:Y:S01]  /*b6b0*/  FFMA R77, R77, UR22, -R30 ;  /* 0x000000164d4d7c23 */ /* 0x000fe2000800081e */
[--C-:B------:R-:W-:Y:S01]  /*b6c0*/  FFMA R82, R82, UR22, -R238.reuse ;  /* 0x0000001652527c23 */ /* 0x100fe200080008ee */
[--C-:B------:R-:W-:Y:S01]  /*b6d0*/  FFMA R83, R83, UR22, -R238.reuse ;  /* 0x0000001653537c23 */ /* 0x100fe200080008ee */
[----:B------:R-:W-:Y:S01]  /*b6e0*/  FFMA R86, R86, UR22, -R238 ;  /* 0x0000001656567c23 */ /* 0x000fe200080008ee */
[----:B------:R-:W-:Y:S01]  /*b6f0*/  @!P4 FMUL R36, R36, 0.5 ;  /* 0x3f0000002424c820 */ /* 0x000fe20000400000 */
[----:B------:R-:W-:Y:S01]  /*b700*/  UIADD3 UR16, UR6, 0xc80, URZ ;  /* 0x00000c8006107890 */ /* 0x000fe2000fffe03f */
[----:B------:R-:W-:Y:S01]  /*b710*/  FFMA R85, R85, UR22, -R30 ;  /* 0x0000001655557c23 */ /* 0x000fe2000800081e */
[--C-:B------:R-:W-:Y:S01]  /*b720*/  FFMA R95, R95, UR22, -R238.reuse ;  /* 0x000000165f5f7c23 */ /* 0x100fe200080008ee */
[----:B------:R-:W-:Y:S01]  /*b730*/  FFMA R94, R94, UR22, -R238 ;  /* 0x000000165e5e7c23 */ /* 0x000fe200080008ee */
[----:B------:R-:W-:Y:S01]  /*b740*/  FFMA R243, R243, R12, R244 ;  /* 0x0000000cf3f37223 */ /* 0x000fe200000000f4 */
[----:B------:R-:W1:Y:S01]  /*b750*/  MUFU.EX2 R36, R36 ;  /* 0x0000002400247308 */ /* 0x000e620000000800 */
[--C-:B------:R-:W-:Y:S01]  /*b760*/  FFMA R89, R89, UR22, -R30.reuse ;  /* 0x0000001659597c23 */ /* 0x100fe2000800081e */
[----:B------:R-:W-:Y:S01]  /*b770*/  FFMA R92, R92, UR22, -R30 ;  /* 0x000000165c5c7c23 */ /* 0x000fe2000800081e */
[----:B------:R-:W-:Y:S01]  /*b780*/  FADD R240, R243, R240 ;  /* 0x000000f0f3f07221 */ /* 0x000fe20000000000 */
[--C-:B------:R-:W-:Y:S01]  /*b790*/  FFMA R99, R99, UR22, -R238.reuse ;  /* 0x0000001663637c23 */ /* 0x100fe200080008ee */
[--C-:B------:R-:W-:Y:S01]  /*b7a0*/  FFMA R102, R102, UR22, -R238.reuse ;  /* 0x0000001666667c23 */ /* 0x100fe200080008ee */
[----:B------:R-:W-:Y:S01]  /*b7b0*/  FFMA R103, R103, UR22, -R238 ;  /* 0x0000001667677c23 */ /* 0x000fe200080008ee */
[----:B------:R-:W-:Y:S01]  /*b7c0*/  FADD R31, R240, R31 ;  /* 0x0000001ff01f7221 */ /* 0x000fe20000000000 */
[----:B------:R-:W-:Y:S01]  /*b7d0*/  FFMA R96, R96, UR22, -R30 ;  /* 0x0000001660607c23 */ /* 0x000fe2000800081e */
[--C-:B------:R-:W-:Y:S01]  /*b7e0*/  FFMA R107, R107, UR22, -R238.reuse ;  /* 0x000000166b6b7c23 */ /* 0x100fe200080008ee */
[----:B------:R-:W-:Y:S01]  /*b7f0*/  FFMA R111, R111, UR22, -R238 ;  /* 0x000000166f6f7c23 */ /* 0x000fe200080008ee */
[----:B------:R-:W-:Y:S01]  /*b800*/  FADD R242, R31, R242 ;  /* 0x000000f21ff27221 */ /* 0x000fe20000000000 */
[----:B------:R-:W-:-:S02]  /*b810*/  WARPGROUP.DEPBAR.LE gsb0, 0x0 ;  /* 0x00008000000079c5 */ /* 0x000fc40000010000 */
[----:B------:R-:W-:Y:S01]  /*b820*/  WARPGROUP.ARRIVE ;  /* 0x00000000000079c5 */ /* 0x000fe20000000000 */
[--C-:B------:R-:W-:Y:S01]  /*b830*/  FFMA R31, R98, UR22, -R238.reuse ;  /* 0x00000016621f7c23 */ /* 0x100fe200080008ee */
[----:B------:R-:W-:Y:S01]  /*b840*/  FFMA R106, R106, UR22, -R238 ;  /* 0x000000166a6a7c23 */ /* 0x000fe200080008ee */
[----:B-1----:R-:W-:Y:S01]  /*b850*/  @!P4 FMUL R36, R36, R36 ;  /* 0x000000242424c220 */ /* 0x002fe20000400000 */
[----:B------:R-:W-:Y:S01]  /*b860*/  FFMA R104, R104, UR22, -R30 ;  /* 0x0000001668687c23 */ /* 0x000fe2000800081e */
[----:B------:R-:W-:Y:S01]  /*b870*/  FFMA R114, R114, UR22, -R238 ;  /* 0x0000001672727c23 */ /* 0x000fe200080008ee */
[----:B------:R-:W-:Y:S01]  /*b880*/  HGMMA.64x32x16.F32.BF16 R184, R24, gdesc[UR8].tnspB, R184, gsb0 ;  /* 0x4060000818b87df0 */ /* 0x000fe200080018b8 */
[----:B------:R-:W-:Y:S01]  /*b890*/  UIADD3 UR10, UR6, 0x440, URZ ;  /* 0x00000440060a7890 */ /* 0x000fe2000fffe03f */
[--C-:B------:R-:W-:Y:S01]  /*b8a0*/  FFMA R113, R113, UR22, -R30.reuse ;  /* 0x0000001671717c23 */ /* 0x100fe2000800081e */
[----:B------:R-:W-:Y:S01]  /*b8b0*/  UMOV UR11, 0x80000020 ;  /* 0x80000020000b7882 */ /* 0x000fe20000000000 */
[----:B------:R-:W-:Y:S01]  /*b8c0*/  FFMA R133, R133, UR22, -R30 ;  /* 0x0000001685857c23 */ /* 0x000fe2000800081e */
[--C-:B------:R-:W-:Y:S01]  /*b8d0*/  FFMA R139, R139, UR22, -R238.reuse ;  /* 0x000000168b8b7c23 */ /* 0x100fe200080008ee */
[--C-:B------:R-:W-:Y:S01]  /*b8e0*/  FFMA R143, R143, UR22, -R238.reuse ;  /* 0x000000168f8f7c23 */ /* 0x100fe200080008ee */
[--C-:B------:R-:W-:Y:S01]  /*b8f0*/  FFMA R138, R138, UR22, -R238.reuse ;  /* 0x000000168a8a7c23 */ /* 0x100fe200080008ee */
        /* <DEDUP_REMOVED lines=11> */
[----:B------:R-:W-:Y:S01]  /*b9b0*/  FFMA R148, R148, UR22, -R30 ;  /* 0x0000001694947c23 */ /* 0x000fe2000800081e */
[----:B------:R-:W-:Y:S01]  /*b9c0*/  UMOV UR7, 0x80000020 ;  /* 0x8000002000077882 */ /* 0x000fe20000000000 */
[----:B------:R-:W-:-:S02]  /*b9d0*/  IADD3 R5, R5, 0x1, RZ ;  /* 0x0000000105057810 */ /* 0x000fc40007ffe0ff */
[----:B------:R-:W-:Y:S01]  /*b9e0*/  IADD3 R14, R14, 0x1, RZ ;  /* 0x000000010e0e7810 */ /* 0x000fe20007ffe0ff */
[----:B------:R-:W-:Y:S02]  /*b9f0*/  WARPGROUP.DEPBAR.LE gsb0, 0x0 ;  /* 0x00008000000079c5 */ /* 0x000fe40000010000 */
[----:B------:R-:W-:-:S06]  /*ba00*/  WARPGROUP.ARRIVE ;  /* 0x00000000000079c5 */ /* 0x000fcc0000000000 */
[----:B------:R-:W-:Y:S01]  /*ba10*/  HGMMA.64x32x16.F32.BF16 R168, R24, gdesc[UR24].tnspB, R168, gsb0 ;  /* 0x4060001818a87df0 */ /* 0x000fe200080018a8 */
[----:B------:R-:W-:Y:S02]  /*ba20*/  UMOV UR27, 0x80000020 ;  /* 0x80000020001b7882 */ /* 0x000fe40000000000 */
[----:B------:R-:W-:Y:S02]  /*ba30*/  WARPGROUP.DEPBAR.LE gsb0, 0x0 ;  /* 0x00008000000079c5 */ /* 0x000fe40000010000 */
[----:B------:R-:W-:-:S06]  /*ba40*/  WARPGROUP.ARRIVE ;  /* 0x00000000000079c5 */ /* 0x000fcc0000000000 */
[----:B------:R-:W-:Y:S03]  /*ba50*/  HGMMA.64x32x16.F32.BF16 R152, R24, gdesc[UR32].tnspB, R152, gsb0 ;  /* 0x4060002018987df0 */ /* 0x000fe60008001898 */
[----:B------:R-:W-:Y:S02]  /*ba60*/  WARPGROUP.DEPBAR.LE gsb0, 0x0 ;  /* 0x00008000000079c5 */ /* 0x000fe40000010000 */
[----:B------:R-:W-:Y:S01]  /*ba70*/  FFMA R25, R39, UR22, -R238 ;  /* 0x0000001627197c23 */ /* 0x000fe200080008ee */
[--C-:B------:R-:W-:Y:S01]  /*ba80*/  FFMA R24, R33, UR22, -R30.reuse ;  /* 0x0000001621187c23 */ /* 0x100fe2000800081e */
[----:B------:R1:W2:Y:S01]  /*ba90*/  MUFU.EX2 R39, R247 ;  /* 0x000000f700277308 */ /* 0x0002a20000000800 */
[----:B------:R-:W-:Y:S02]  /*baa0*/  FFMA R33, R37, UR22, -R30 ;  /* 0x0000001625217c23 */ /* 0x000fe4000800081e */
[----:B------:R-:W-:-:S02]  /*bab0*/  FSETP.GEU.AND P5, PT, R25, -126, PT ;  /* 0xc2fc00001900780b */ /* 0x000fc40003fae000 */
[----:B------:R-:W-:Y:S01]  /*bac0*/  FSETP.GEU.AND P6, PT, R24, -126, PT ;  /* 0xc2fc00001800780b */ /* 0x000fe20003fce000 */
[----:B-1----:R-:W-:-:S10]  /*bad0*/  FFMA R247, R42, UR22, -R238 ;  /* 0x000000162af77c23 */ /* 0x002fd400080008ee */
[----:B------:R-:W-:Y:S01]  /*bae0*/  @!P5 FMUL R25, R25, 0.5 ;  /* 0x3f0000001919d820 */ /* 0x000fe20000400000 */
[----:B--2---:R-:W-:Y:S01]  /*baf0*/  @!P3 FMUL R39, R39, R39 ;  /* 0x000000272727b220 */ /* 0x004fe20000400000 */
[----:B------:R-:W-:Y:S01]  /*bb00*/  FSETP.GEU.AND P3, PT, R246, -126, PT ;  /* 0xc2fc0000f600780b */ /* 0x000fe20003f6e000 */
[----:B------:R-:W-:Y:S01]  /*bb10*/  @!P6 FMUL R24, R24, 0.5 ;  /* 0x3f0000001818e820 */ /* 0x000fe20000400000 */
[----:B------:R1:W2:Y:S01]  /*bb20*/  MUFU.EX2 R32, R25 ;  /* 0x0000001900207308 */ /* 0x0002a20000000800 */
[----:B------:R-:W-:-:S07]  /*bb30*/  FADD R242, R242, R39 ;  /* 0x00000027f2f27221 */ /* 0x000fce0000000000 */
[----:B------:R-:W3:Y:S01]  /*bb40*/  MUFU.EX2 R37, R24 ;  /* 0x0000001800257308 */ /* 0x000ee20000000800 */
[----:B-1----:R-:W-:Y:S01]  /*bb50*/  F2FP.BF16.F32.PACK_AB R25, R35, R39 ;  /* 0x000000272319723e */ /* 0x002fe200000010ff */
[----:B------:R-:W-:Y:S01]  /*bb60*/  FADD R39, R242, R35 ;  /* 0x00000023f2277221 */ /* 0x000fe20000000000 */
[----:B------:R-:W-:-:S03]  /*bb70*/  @!P3 FMUL R246, R246, 0.5 ;  /* 0x3f000000f6f6b820 */ /* 0x000fc60000400000 */
[----:B------:R-:W-:Y:S01]  /*bb80*/  FADD R39, R39, R38 ;  /* 0x0000002627277221 */ /* 0x000fe20000000000 */
[----:B--2---:R-:W-:Y:S01]  /*bb90*/  @!P5 FMUL R32, R32, R32 ;  /* 0x000000202020d220 */ /* 0x004fe20000400000 */
[----:B------:R-:W-:Y:S01]  /*bba0*/  FSETP.GEU.AND P5, PT, R33, -126, PT ;  /* 0xc2fc00002100780b */ /* 0x000fe20003fae000 */
[----:B------:R-:W1:Y:S03]  /*bbb0*/  MUFU.EX2 R246, R246 ;  /* 0x000000f600f67308 */ /* 0x000e660000000800 */
[----:B------:R-:W-:Y:S01]  /*bbc0*/  F2FP.BF16.F32.PACK_AB R27, R32, R38 ;  /* 0x00000026201b723e */ /* 0x000fe200000010ff */
[----:B------:R-:W-:Y:S01]  /*bbd0*/  FFMA R38, R100, UR22, -R30 ;  /* 0x0000001664267c23 */ /* 0x000fe2000800081e */
[----:B---3--:R-:W-:Y:S01]  /*bbe0*/  @!P6 FMUL R37, R37, R37 ;  /* 0x000000252525e220 */ /* 0x008fe20000400000 */
[----:B------:R-:W-:-:S06]  /*bbf0*/  FSETP.GEU.AND P6, PT, R248, -126, PT ;  /* 0xc2fc0000f800780b */ /* 0x000fcc0003fce000 */
[----:B------:R-:W-:Y:S01]  /*bc00*/  @!P5 FMUL R33, R33, 0.5 ;  /* 0x3f0000002121d820 */ /* 0x000fe20000400000 */
[----:B-1----:R-:W-:-:S05]  /*bc10*/  @!P3 FMUL R246, R246, R246 ;  /* 0x000000f6f6f6b220 */ /* 0x002fca0000400000 */
[----:B------:R-:W1:Y:S01]  /*bc20*/  MUFU.EX2 R33, R33 ;  /* 0x0000002100217308 */ /* 0x000e620000000800 */
[----:B------:R-:W-:Y:S01]  /*bc30*/  FSETP.GEU.AND P3, PT, R247, -126, PT ;  /* 0xc2fc0000f700780b */ /* 0x000fe20003f6e000 */
[----:B------:R-:W-:Y:S01]  /*bc40*/  @!P6 FMUL R248, R248, 0.5 ;  /* 0x3f000000f8f8e820 */ /* 0x000fe20000400000 */
[----:B------:R-:W-:-:S05]  /*bc50*/  F2FP.BF16.F32.PACK_AB R24, R37, R246 ;  /* 0x000000f62518723e */ /* 0x000fca00000010ff */
[----:B------:R-:W2:Y:S06]  /*bc60*/  MUFU.EX2 R42, R248 ;  /* 0x000000f8002a7308 */ /* 0x000eac0000000800 */
[----:B------:R-:W-:Y:S01]  /*bc70*/  @!P3 FMUL R247, R247, 0.5 ;  /* 0x3f000000f7f7b820 */ /* 0x000fe20000400000 */
[----:B-1----:R-:W-:Y:S01]  /*bc80*/  @!P5 FMUL R33, R33, R33 ;  /* 0x000000212121d220 */ /* 0x002fe20000400000 */
[----:B------:R-:W-:Y:S02]  /*bc90*/  FSETP.GEU.AND P5, PT, R249, -126, PT ;  /* 0xc2fc0000f900780b */ /* 0x000fe40003fae000 */
[----:B------:R-:W1:Y:S02]  /*bca0*/  MUFU.EX2 R43, R247 ;  /* 0x000000f7002b7308 */ /* 0x000e640000000800 */
[----:B------:R-:W-:Y:S01]  /*bcb0*/  F2FP.BF16.F32.PACK_AB R26, R33, R36 ;  /* 0x00000024211a723e */ /* 0x000fe200000010ff */
[----:B--2---:R-:W-:-:S03]  /*bcc0*/  @!P6 FMUL R42, R42, R42 ;  /* 0x0000002a2a2ae220 */ /* 0x004fc60000400000 */
[----:B------:R-:W-:Y:S01]  /*bcd0*/  WARPGROUP.ARRIVE ;  /* 0x00000000000079c5 */ /* 0x000fe20000000000 */
[----:B------:R-:W-:-:S04]  /*bce0*/  FSETP.GEU.AND P6, PT, R41, -126, PT ;  /* 0xc2fc00002900780b */ /* 0x000fc80003fce000 */
[----:B------:R-:W-:Y:S01]  /*bcf0*/  @!P5 FMUL R249, R249, 0.5 ;  /* 0x3f000000f9f9d820 */ /* 0x000fe20000400000 */
[----:B------:R-:W-:Y:S01]  /*bd00*/  HGMMA.64x32x16.F32.BF16 R216, R24, gdesc[UR16].tnspB, R216, gsb0 ;  /* 0x4060001018d87df0 */ /* 0x000fe200080018d8 */
[----:B------:R-:W-:Y:S01]  /*bd10*/  UMOV UR18, UR12 ;  /* 0x0000000c00127c82 */ /* 0x000fe20008000000 */
[----:B------:R-:W-:Y:S01]  /*bd20*/  UMOV UR19, 0x80000020 ;  /* 0x8000002000137882 */ /* 0x000fe20000000000 */
[----:B------:R-:W2:Y:S01]  /*bd30*/  MUFU.EX2 R46, R249 ;  /* 0x000000f9002e7308 */ /* 0x000ea20000000800 */
[----:B-1----:R-:W-:Y:S01]  /*bd40*/  @!P3 FMUL R43, R43, R43 ;  /* 0x0000002b2b2bb220 */ /* 0x002fe20000400000 */
[----:B------:R-:W-:Y:S01]  /*bd50*/  FSETP.GEU.AND P3, PT, R40, -126, PT ;  /* 0xc2fc00002800780b */ /* 0x000fe20003f6e000 */
[----:B------:R-:W-:Y:S02]  /*bd60*/  UIADD3 UR12, UR6, 0x880, URZ ;  /* 0x00000880060c7890 */ /* 0x000fe4000fffe03f */
[----:B------:R-:W-:-:S10]  /*bd70*/  @!P6 FMUL R41, R41, 0.5 ;  /* 0x3f0000002929e820 */ /* 0x000fd40000400000 */
[----:B------:R-:W-:Y:S01]  /*bd80*/  @!P3 FMUL R40, R40, 0.5 ;  /* 0x3f0000002828b820 */ /* 0x000fe20000400000 */
[----:B--2---:R-:W-:-:S03]  /*bd90*/  @!P5 FMUL R46, R46, R46 ;  /* 0x0000002e2e2ed220 */ /* 0x004fc60000400000 */
[----:B------:R-:W1:Y:S02]  /*bda0*/  MUFU.EX2 R247, R40 ;  /* 0x0000002800f77308 */ /* 0x000e640000000800 */
[----:B-1----:R-:W-:Y:S01]  /*bdb0*/  @!P3 FMUL R247, R247, R247 ;  /* 0x000000f7f7f7b220 */ /* 0x002fe20000400000 */
[----:B------:R-:W-:Y:S01]  /*bdc0*/  FSETP.GEU.AND P3, PT, R50, -126, PT ;  /* 0xc2fc00003200780b */ /* 0x000fe20003f6e000 */
[----:B------:R-:W-:Y:S02]  /*bdd0*/  WARPGROUP.DEPBAR.LE gsb0, 0x0 ;  /* 0x00008000000079c5 */ /* 0x000fe40000010000 */
[----:B------:R-:W-:-:S10]  /*bde0*/  WARPGROUP.ARRIVE ;  /* 0x00000000000079c5 */ /* 0x000fd40000000000 */
[----:B------:R-:W-:Y:S01]  /*bdf0*/  @!P3 FMUL R50, R50, 0.5 ;  /* 0x3f0000003232b820 */ /* 0x000fe20000400000 */
        /* <DEDUP_REMOVED lines=19> */
[----:B------:R-:W-:Y:S01]  /*bf30*/  UIADD3 UR10, UR6, 0x480, URZ ;  /* 0x00000480060a7890 */ /* 0x000fe2000fffe03f */
[----:B------:R-:W-:Y:S01]  /*bf40*/  UMOV UR11, 0x80000020 ;  /* 0x80000020000b7882 */ /* 0x000fe20000000000 */
[----:B------:R-:W-:Y:S02]  /*bf50*/  WARPGROUP.DEPBAR.LE gsb0, 0x0 ;  /* 0x00008000000079c5 */ /* 0x000fe40000010000 */
[----:B------:R-:W-:Y:S01]  /*bf60*/  FFMA R25, R47, UR22, -R238 ;  /* 0x000000162f197c23 */ /* 0x000fe200080008ee */
[----:B------:R-:W-:Y:S01]  /*bf70*/  FFMA R24, R44, UR22, -R30 ;  /* 0x000000162c187c23 */ /* 0x000fe2000800081e */
[----:B------:R-:W1:Y:S01]  /*bf80*/  MUFU.EX2 R47, R41 ;  /* 0x00000029002f7308 */ /* 0x000e620000000800 */
[----:B------:R-:W-:Y:S01]  /*bf90*/  FFMA R27, R87, UR22, -R238 ;  /* 0x00000016571b7c23 */ /* 0x000fe200080008ee */
[----:B------:R-:W-:Y:S01]  /*bfa0*/  FFMA R26, R84, UR22, -R30 ;  /* 0x00000016541a7c23 */ /* 0x000fe2000800081e */
[----:B------:R-:W-:-:S02]  /*bfb0*/  FSETP.GEU.AND P4, PT, R25, -126, PT ;  /* 0xc2fc00001900780b */ /* 0x000fc40003f8e000 */
[----:B------:R-:W-:-:S03]  /*bfc0*/  FSETP.GEU.AND P5, PT, R24, -126, PT ;  /* 0xc2fc00001800780b */ /* 0x000fc60003fae000 */
[----:B------:R-:W2:Y:S08]  /*bfd0*/  MUFU.EX2 R41, R50 ;  /* 0x0000003200297308 */ /* 0x000eb00000000800 */
[----:B------:R-:W-:Y:S01]  /*bfe0*/  @!P4 FMUL R25, R25, 0.5 ;  /* 0x3f0000001919c820 */ /* 0x000fe20000400000 */
[----:B-1----:R-:W-:Y:S01]  /*bff0*/  @!P6 FMUL R47, R47, R47 ;  /* 0x0000002f2f2fe220 */ /* 0x002fe20000400000 */
[----:B------:R-:W-:Y:S01]  /*c000*/  @!P5 FMUL R24, R24, 0.5 ;  /* 0x3f0000001818d820 */ /* 0x000fe20000400000 */
[----:B------:R-:W-:Y:S01]  /*c010*/  FSETP.GEU.AND P6, PT, R51, -126, PT ;  /* 0xc2fc00003300780b */ /* 0x000fe20003fce000 */
[----:B------:R1:W3:Y:S01]  /*c020*/  MUFU.EX2 R44, R25 ;  /* 0x00000019002c7308 */ /* 0x0002e20000000800 */
[----:B--2---:R-:W-:Y:S01]  /*c030*/  @!P3 FMUL R41, R41, R41 ;  /* 0x000000292929b220 */ /* 0x004fe20000400000 */
[----:B------:R-:W-:-:S06]  /*c040*/  FSETP.GEU.AND P3, PT, R48, -126, PT ;  /* 0xc2fc00003000780b */ /* 0x000fcc0003f6e000 */
[----:B------:R2:W4:Y:S01]  /*c050*/  MUFU.EX2 R248, R24 ;  /* 0x0000001800f87308 */ /* 0x0005220000000800 */
[----:B-1----:R-:W-:-:S03]  /*c060*/  FFMA R25, R54, UR22, -R238 ;  /* 0x0000001636197c23 */ /* 0x002fc600080008ee */
[----:B------:R-:W-:-:S04]  /*c070*/  @!P6 FMUL R51, R51, 0.5 ;  /* 0x3f0000003333e820 */ /* 0x000fc80000400000 */
[----:B------:R-:W1:Y:S01]  /*c080*/  MUFU.EX2 R40, R51 ;  /* 0x0000003300287308 */ /* 0x000e620000000800 */
[----:B---3--:R-:W-:Y:S01]  /*c090*/  @!P4 FMUL R44, R44, R44 ;  /* 0x0000002c2c2cc220 */ /* 0x008fe20000400000 */
[----:B------:R-:W-:Y:S01]  /*c0a0*/  FSETP.GEU.AND P4, PT, R45, -126, PT ;  /* 0xc2fc00002d00780b */ /* 0x000fe20003f8e000 */
[----:B--2---:R-:W-:Y:S01]  /*c0b0*/  FFMA R24, R52, UR22, -R30 ;  /* 0x0000001634187c23 */ /* 0x004fe2000800081e */
[----:B------:R-:W-:-:S04]  /*c0c0*/  @!P3 FMUL R48, R48, 0.5 ;  /* 0x3f0000003030b820 */ /* 0x000fc80000400000 */
[----:B------:R-:W2:Y:S01]  /*c0d0*/  MUFU.EX2 R52, R48 ;  /* 0x0000003000347308 */ /* 0x000ea20000000800 */
[----:B----4-:R-:W-:Y:S01]  /*c0e0*/  @!P5 FMUL R248, R248, R248 ;  /* 0x000000f8f8f8d220 */ /* 0x010fe20000400000 */
[----:B------:R-:W-:-:S05]  /*c0f0*/  FSETP.GEU.AND P5, PT, R25, -126, PT ;  /* 0xc2fc00001900780b */ /* 0x000fca0003fae000 */
[----:B------:R-:W-:Y:S01]  /*c100*/  @!P4 FMUL R45, R45, 0.5 ;  /* 0x3f0000002d2dc820 */ /* 0x000fe20000400000 */
[----:B-1----:R-:W-:Y:S01]  /*c110*/  @!P6 FMUL R40, R40, R40 ;  /* 0x000000282828e220 */ /* 0x002fe20000400000 */
[----:B------:R-:W-:Y:S02]  /*c120*/  FSETP.GEU.AND P6, PT, R49, -126, PT ;  /* 0xc2fc00003100780b */ /* 0x000fe40003fce000 */
[----:B------:R-:W1:Y:S04]  /*c130*/  MUFU.EX2 R54, R45 ;  /* 0x0000002d00367308 */ /* 0x000e680000000800 */
[----:B------:R-:W-:Y:S01]  /*c140*/  @!P5 FMUL R25, R25, 0.5 ;  /* 0x3f0000001919d820 */ /* 0x000fe20000400000 */
[----:B--2---:R-:W-:Y:S01]  /*c150*/  @!P3 FMUL R52, R52, R52 ;  /* 0x000000343434b220 */ /* 0x004fe20000400000 */
[----:B------:R-:W-:-:S02]  /*c160*/  FSETP.GEU.AND P3, PT, R58, -126, PT ;  /* 0xc2fc00003a00780b */ /* 0x000fc40003f6e000 */
[----:B------:R2:W3:Y:S03]  /*c170*/  MUFU.EX2 R45, R25 ;  /* 0x00000019002d7308 */ /* 0x0004e60000000800 */
[----:B------:R-:W-:-:S05]  /*c180*/  @!P6 FMUL R49, R49, 0.5 ;  /* 0x3f0000003131e820 */ /* 0x000fca0000400000 */
[----:B------:R-:W4:Y:S01]  /*c190*/  MUFU.EX2 R51, R49 ;  /* 0x0000003100337308 */ /* 0x000f220000000800 */
[----:B-1----:R-:W-:Y:S01]  /*c1a0*/  @!P4 FMUL R54, R54, R54 ;  /* 0x000000363636c220 */ /* 0x002fe20000400000 */
[----:B------:R-:W-:Y:S01]  /*c1b0*/  FSETP.GEU.AND P4, PT, R55, -126, PT ;  /* 0xc2fc00003700780b */ /* 0x000fe20003f8e000 */
[----:B--2---:R-:W-:Y:S01]  /*c1c0*/  FFMA R25, R60, UR22, -R30 ;  /* 0x000000163c197c23 */ /* 0x004fe2000800081e */
[----:B------:R-:W-:-:S04]  /*c1d0*/  @!P3 FMUL R58, R58, 0.5 ;  /* 0x3f0000003a3ab820 */ /* 0x000fc80000400000 */
[----:B------:R-:W1:Y:S01]  /*c1e0*/  MUFU.EX2 R49, R58 ;  /* 0x0000003a00317308 */ /* 0x000e620000000800 */
[----:B---3--:R-:W-:Y:S01]  /*c1f0*/  @!P5 FMUL R45, R45, R45 ;  /* 0x0000002d2d2dd220 */ /* 0x008fe20000400000 */
[----:B------:R-:W-:-:S05]  /*c200*/  FSETP.GEU.AND P5, PT, R24, -126, PT ;  /* 0xc2fc00001800780b */ /* 0x000fca0003fae000 */
[----:B------:R-:W-:Y:S01]  /*c210*/  @!P4 FMUL R55, R55, 0.5 ;  /* 0x3f0000003737c820 */ /* 0x000fe20000400000 */
[----:B----4-:R-:W-:Y:S01]  /*c220*/  @!P6 FMUL R51, R51, R51 ;  /* 0x000000333333e220 */ /* 0x010fe20000400000 */
[----:B------:R-:W-:Y:S02]  /*c230*/  FSETP.GEU.AND P6, PT, R59, -126, PT ;  /* 0xc2fc00003b00780b */ /* 0x000fe40003fce000 */
[----:B------:R-:W2:Y:S04]  /*c240*/  MUFU.EX2 R50, R55 ;  /* 0x0000003700327308 */ /* 0x000ea80000000800 */
[----:B------:R-:W-:Y:S01]  /*c250*/  @!P5 FMUL R24, R24, 0.5 ;  /* 0x3f0000001818d820 */ /* 0x000fe20000400000 */
[----:B-1----:R-:W-:-:S03]  /*c260*/  @!P3 FMUL R49, R49, R49 ;  /* 0x000000313131b220 */ /* 0x002fc60000400000 */
[----:B------:R1:W3:Y:S03]  /*c270*/  MUFU.EX2 R55, R24 ;  /* 0x0000001800377308 */ /* 0x0002e60000000800 */
[----:B------:R-:W-:-:S05]  /*c280*/  @!P6 FMUL R59, R59, 0.5 ;  /* 0x3f0000003b3be820 */ /* 0x000fca0000400000 */
[----:B------:R-:W4:Y:S01]  /*c290*/  MUFU.EX2 R48, R59 ;  /* 0x0000003b00307308 */ /* 0x000f220000000800 */
[----:B--2---:R-:W-:Y:S01]  /*c2a0*/  @!P4 FMUL R50, R50, R50 ;  /* 0x000000323232c220 */ /* 0x004fe20000400000 */
[----:B------:R-:W-:Y:S01]  /*c2b0*/  FSETP.GEU.AND P4, PT, R53, -126, PT ;  /* 0xc2fc00003500780b */ /* 0x000fe20003f8e000 */
[----:B-1----:R-:W-:-:S05]  /*c2c0*/  FFMA R24, R56, UR22, -R30 ;  /* 0x0000001638187c23 */ /* 0x002fca000800081e */
[----:B------:R-:W-:Y:S01]  /*c2d0*/  FSETP.GEU.AND P3, PT, R24, -126, PT ;  /* 0xc2fc00001800780b */ /* 0x000fe20003f6e000 */
[----:B---3--:R-:W-:Y:S01]  /*c2e0*/  @!P5 FMUL R55, R55, R55 ;  /* 0x000000373737d220 */ /* 0x008fe20000400000 */
[----:B------:R-:W-:-:S05]  /*c2f0*/  FSETP.GEU.AND P5, PT, R62, -126, PT ;  /* 0xc2fc00003e00780b */ /* 0x000fca0003fae000 */
[----:B------:R-:W-:Y:S01]  /*c300*/  @!P4 FMUL R53, R53, 0.5 ;  /* 0x3f0000003535c820 */ /* 0x000fe20000400000 */
[----:B----4-:R-:W-:Y:S01]  /*c310*/  @!P6 FMUL R48, R48, R48 ;  /* 0x000000303030e220 */ /* 0x010fe20000400000 */
[----:B------:R-:W-:Y:S02]  /*c320*/  FSETP.GEU.AND P6, PT, R57, -126, PT ;  /* 0xc2fc00003900780b */ /* 0x000fe40003fce000 */
[----:B------:R-:W1:Y:S02]  /*c330*/  MUFU.EX2 R249, R53 ;  /* 0x0000003500f97308 */ /* 0x000e640000000800 */
[----:B------:R-:W-:Y:S02]  /*c340*/  @!P3 FMUL R24, R24, 0.5 ;  /* 0x3f0000001818b820 */ /* 0x000fe40000400000 */
[----:B------:R-:W-:-:S04]  /*c350*/  @!P5 FMUL R62, R62, 0.5 ;  /* 0x3f0000003e3ed820 */ /* 0x000fc80000400000 */
[----:B------:R-:W2:Y:S03]  /*c360*/  MUFU.EX2 R53, R62 ;  /* 0x0000003e00357308 */ /* 0x000ea60000000800 */
[----:B------:R-:W-:-:S05]  /*c370*/  @!P6 FMUL R57, R57, 0.5 ;  /* 0x3f0000003939e820 */ /* 0x000fca0000400000 */
[----:B------:R3:W4:Y:S01]  /*c380*/  MUFU.EX2 R62, R24 ;  /* 0x00000018003e7308 */ /* 0x0007220000000800 */
[----:B-1----:R-:W-:Y:S01]  /*c390*/  @!P4 FMUL R249, R249, R249 ;  /* 0x000000f9f9f9c220 */ /* 0x002fe20000400000 */
[----:B------:R-:W-:-:S06]  /*c3a0*/  FSETP.GEU.AND P4, PT, R63, -126, PT ;  /* 0xc2fc00003f00780b */ /* 0x000fcc0003f8e000 */
[----:B------:R-:W1:Y:S01]  /*c3b0*/  MUFU.EX2 R60, R57 ;  /* 0x00000039003c7308 */ /* 0x000e620000000800 */
[----:B--2---:R-:W-:Y:S01]  /*c3c0*/  @!P5 FMUL R53, R53, R53 ;  /* 0x000000353535d220 */ /* 0x004fe20000400000 */
[----:B------:R-:W-:Y:S01]  /*c3d0*/  FSETP.GEU.AND P5, PT, R25, -126, PT ;  /* 0xc2fc00001900780b */ /* 0x000fe20003fae000 */
[----:B---3--:R-:W-:-:S04]  /*c3e0*/  FFMA R24, R64, UR22, -R30 ;  /* 0x0000001640187c23 */ /* 0x008fc8000800081e */
[----:B------:R-:W-:Y:S01]  /*c3f0*/  @!P4 FMUL R63, R63, 0.5 ;  /* 0x3f0000003f3fc820 */ /* 0x000fe20000400000 */
[----:B----4-:R-:W-:Y:S01]  /*c400*/  @!P3 FMUL R62, R62, R62 ;  /* 0x0000003e3e3eb220 */ /* 0x010fe20000400000 */
[----:B------:R-:W-:Y:S02]  /*c410*/  FSETP.GEU.AND P3, PT, R66, -126, PT ;  /* 0xc2fc00004200780b */ /* 0x000fe40003f6e000 */
[----:B------:R-:W2:Y:S04]  /*c420*/  MUFU.EX2 R56, R63 ;  /* 0x0000003f00387308 */ /* 0x000ea80000000800 */
[----:B------:R-:W-:Y:S01]  /*c430*/  @!P5 FMUL R25, R25, 0.5 ;  /* 0x3f0000001919d820 */ /* 0x000fe20000400000 */
[----:B-1----:R-:W-:Y:S01]  /*c440*/  @!P6 FMUL R60, R60, R60 ;  /* 0x0000003c3c3ce220 */ /* 0x002fe20000400000 */
[----:B------:R-:W-:-:S02]  /*c450*/  FSETP.GEU.AND P6, PT, R67, -126, PT ;  /* 0xc2fc00004300780b */ /* 0x000fc40003fce000 */
[----:B------:R1:W3:Y:S03]  /*c460*/  MUFU.EX2 R63, R25 ;  /* 0x00000019003f7308 */ /* 0x0002e60000000800 */
[----:B------:R-:W-:-:S05]  /*c470*/  @!P3 FMUL R66, R66, 0.5 ;  /* 0x3f0000004242b820 */ /* 0x000fca0000400000 */
[----:B------:R-:W4:Y:S01]  /*c480*/  MUFU.EX2 R58, R66 ;  /* 0x00000042003a7308 */ /* 0x000f220000000800 */
[----:B--2---:R-:W-:Y:S01]  /*c490*/  @!P4 FMUL R56, R56, R56 ;  /* 0x000000383838c220 */ /* 0x004fe20000400000 */
[----:B------:R-:W-:Y:S01]  /*c4a0*/  FSETP.GEU.AND P4, PT, R61, -126, PT ;  /* 0xc2fc00003d00780b */ /* 0x000fe20003f8e000 */
[----:B-1----:R-:W-:Y:S01]  /*c4b0*/  FFMA R25, R68, UR22, -R30 ;  /* 0x0000001644197c23 */ /* 0x002fe2000800081e */
        /* <DEDUP_REMOVED lines=9> */
[----:B-1----:R-:W-:Y:S01]  /*c550*/  @!P6 FMUL R57, R57, R57 ;  /* 0x000000393939e220 */ /* 0x002fe20000400000 */
[----:B------:R-:W-:-:S02]  /*c560*/  FSETP.GEU.AND P6, PT, R65, -126, PT ;  /* 0xc2fc00004100780b */ /* 0x000fc40003fce000 */
[----:B------:R-:W1:Y:S03]  /*c570*/  MUFU.EX2 R61, R70 ;  /* 0x00000046003d7308 */ /* 0x000e660000000800 */
[----:B------:R-:W-:-:S05]  /*c580*/  @!P3 FMUL R24, R24, 0.5 ;  /* 0x3f0000001818b820 */ /* 0x000fca0000400000 */
[----:B------:R3:W4:Y:S01]  /*c590*/  MUFU.EX2 R70, R24 ;  /* 0x0000001800467308 */ /* 0x0007220000000800 */
[----:B--2---:R-:W-:Y:S01]  /*c5a0*/  @!P4 FMUL R59, R59, R59 ;  /* 0x0000003b3b3bc220 */ /* 0x004fe20000400000 */
[----:B------:R-:W-:Y:S01]  /*c5b0*/  FSETP.GEU.AND P4, PT, R71, -126, PT ;  /* 0xc2fc00004700780b */ /* 0x000fe20003f8e000 */
[----:B------:R-:W-:-:S05]  /*c5c0*/  @!P6 FMUL R65, R65, 0.5 ;  /* 0x3f0000004141e820 */ /* 0x000fca0000400000 */
[----:B------:R-:W2:Y:S01]  /*c5d0*/  MUFU.EX2 R68, R65 ;  /* 0x0000004100447308 */ /* 0x000ea20000000800 */
[----:B-1----:R-:W-:Y:S01]  /*c5e0*/  @!P5 FMUL R61, R61, R61 ;  /* 0x0000003d3d3dd220 */ /* 0x002fe20000400000 */
[----:B------:R-:W-:Y:S01]  /*c5f0*/  FSETP.GEU.AND P5, PT, R25, -126, PT ;  /* 0xc2fc00001900780b */ /* 0x000fe20003fae000 */
[----:B---3--:R-:W-:-:S04]  /*c600*/  FFMA R24, R72, UR22, -R30 ;  /* 0x0000001648187c23 */ /* 0x008fc8000800081e */
[----:B------:R-:W-:Y:S01]  /*c610*/  @!P4 FMUL R71, R71, 0.5 ;  /* 0x3f0000004747c820 */ /* 0x000fe20000400000 */
[----:B----4-:R-:W-:Y:S01]  /*c620*/  @!P3 FMUL R70, R70, R70 ;  /* 0x000000464646b220 */ /* 0x010fe20000400000 */
        /* <DEDUP_REMOVED lines=41> */
[----:B------:R4:W5:Y:S01]  /*c8c0*/  MUFU.EX2 R74, R82 ;  /* 0x00000052004a7308 */ /* 0x0009620000000800 */
[----:B-1----:R-:W-:Y:S01]  /*c8d0*/  @!P4 FMUL R72, R72, R72 ;  /* 0x000000484848c220 */ /* 0x002fe20000400000 */
[----:B------:R-:W-:Y:S01]  /*c8e0*/  FSETP.GEU.AND P4, PT, R77, -126, PT ;  /* 0xc2fc00004d00780b */ /* 0x000fe20003f8e000 */
[----:B--2---:R-:W-:Y:S01]  /*c8f0*/  FFMA R25, R81, UR22, -R30 ;  /* 0x0000001651197c23 */ /* 0x004fe2000800081e */
[----:B------:R-:W-:-:S04]  /*c900*/  @!P6 FMUL R83, R83, 0.5 ;  /* 0x3f0000005353e820 */ /* 0x000fc80000400000 */
[----:B------:R1:W2:Y:S01]  /*c910*/  MUFU.EX2 R73, R83 ;  /* 0x0000005300497308 */ /* 0x0002a20000000800 */
[----:B---3--:R-:W-:Y:S01]  /*c920*/  @!P5 FMUL R79, R79, R79 ;  /* 0x0000004f4f4fd220 */ /* 0x008fe20000400000 */
[----:B------:R-:W-:Y:S01]  /*c930*/  FSETP.GEU.AND P5, PT, R86, -126, PT ;  /* 0xc2fc00005600780b */ /* 0x000fe20003fae000 */
[----:B----4-:R-:W-:-:S04]  /*c940*/  FFMA R82, R91, UR22, -R238 ;  /* 0x000000165b527c23 */ /* 0x010fc800080008ee */
[----:B------:R-:W-:Y:S01]  /*c950*/  @!P4 FMUL R77, R77, 0.5 ;  /* 0x3f0000004d4dc820 */ /* 0x000fe20000400000 */
[----:B-----5:R-:W-:Y:S01]  /*c960*/  @!P3 FMUL R74, R74, R74 ;  /* 0x0000004a4a4ab220 */ /* 0x020fe20000400000 */
[----:B------:R-:W-:Y:S02]  /*c970*/  FSETP.GEU.AND P3, PT, R24, -126, PT ;  /* 0xc2fc00001800780b */ /* 0x000fe40003f6e000 */
[----:B------:R-:W3:Y:S01]  /*c980*/  MUFU.EX2 R75, R77 ;  /* 0x0000004d004b7308 */ /* 0x000ee20000000800 */
[----:B-1----:R-:W-:Y:S01]  /*c990*/  FFMA R83, R90, UR22, -R238 ;  /* 0x000000165a537c23 */ /* 0x002fe200080008ee */
[----:B------:R-:W-:Y:S02]  /*c9a0*/  FFMA R90, R239, R13, R245 ;  /* 0x0000000def5a7223 */ /* 0x000fe400000000f5 */
[----:B------:R-:W-:Y:S01]  /*c9b0*/  @!P5 FMUL R86, R86, 0.5 ;  /* 0x3f0000005656d820 */ /* 0x000fe20000400000 */
[----:B--2---:R-:W-:Y:S01]  /*c9c0*/  @!P6 FMUL R73, R73, R73 ;  /* 0x000000494949e220 */ /* 0x004fe20000400000 */
[----:B------:R-:W-:-:S02]  /*c9d0*/  FSETP.GEU.AND P6, PT, R25, -126, PT ;  /* 0xc2fc00001900780b */ /* 0x000fc40003fce000 */
[----:B------:R-:W1:Y:S03]  /*c9e0*/  MUFU.EX2 R77, R86 ;  /* 0x00000056004d7308 */ /* 0x000e660000000800 */
[----:B------:R-:W-:-:S05]  /*c9f0*/  @!P3 FMUL R24, R24, 0.5 ;  /* 0x3f0000001818b820 */ /* 0x000fca0000400000 */
[----:B------:R2:W4:Y:S01]  /*ca00*/  MUFU.EX2 R87, R24 ;  /* 0x0000001800577308 */ /* 0x0005220000000800 */
[----:B---3--:R-:W-:Y:S01]  /*ca10*/  @!P4 FMUL R75, R75, R75 ;  /* 0x0000004b4b4bc220 */ /* 0x008fe20000400000 */
[----:B------:R-:W-:Y:S01]  /*ca20*/  FSETP.GEU.AND P4, PT, R27, -126, PT ;  /* 0xc2fc00001b00780b */ /* 0x000fe20003f8e000 */
[----:B------:R-:W-:-:S05]  /*ca30*/  @!P6 FMUL R25, R25, 0.5 ;  /* 0x3f0000001919e820 */ /* 0x000fca0000400000 */
[----:B------:R3:W5:Y:S01]  /*ca40*/  MUFU.EX2 R86, R25 ;  /* 0x0000001900567308 */ /* 0x0007620000000800 */
[----:B-1----:R-:W-:Y:S01]  /*ca50*/  @!P5 FMUL R77, R77, R77 ;  /* 0x0000004d4d4dd220 */ /* 0x002fe20000400000 */
[----:B------:R-:W-:Y:S02]  /*ca60*/  FSETP.GEU.AND P5, PT, R26, -126, PT ;  /* 0xc2fc00001a00780b */ /* 0x000fe40003fae000 */
[----:B--2---:R-:W-:-:S03]  /*ca70*/  F2FP.BF16.F32.PACK_AB R24, R47, R247 ;  /* 0x000000f72f18723e */ /* 0x004fc600000010ff */
[----:B------:R-:W-:Y:S01]  /*ca80*/  @!P4 FMUL R27, R27, 0.5 ;  /* 0x3f0000001b1bc820 */ /* 0x000fe20000400000 */
[----:B---3--:R-:W-:Y:S01]  /*ca90*/  F2FP.BF16.F32.PACK_AB R25, R42, R43 ;  /* 0x0000002b2a19723e */ /* 0x008fe200000010ff */
[----:B----4-:R-:W-:Y:S02]  /*caa0*/  @!P3 FMUL R87, R87, R87 ;  /* 0x000000575757b220 */ /* 0x010fe40000400000 */
[----:B------:R1:W2:Y:S01]  /*cab0*/  MUFU.EX2 R80, R27 ;  /* 0x0000001b00507308 */ /* 0x0002a20000000800 */
[----:B------:R-:W-:-:S03]  /*cac0*/  FSETP.GEU.AND P3, PT, R83, -126, PT ;  /* 0xc2fc00005300780b */ /* 0x000fc60003f6e000 */
[----:B------:R-:W-:Y:S01]  /*cad0*/  @!P5 FMUL R26, R26, 0.5 ;  /* 0x3f0000001a1ad820 */ /* 0x000fe20000400000 */
[----:B-----5:R-:W-:Y:S01]  /*cae0*/  @!P6 FMUL R86, R86, R86 ;  /* 0x000000565656e220 */ /* 0x020fe20000400000 */
[----:B------:R-:W-:Y:S02]  /*caf0*/  FSETP.GEU.AND P6, PT, R82, -126, PT ;  /* 0xc2fc00005200780b */ /* 0x000fe40003fce000 */
[----:B------:R3:W4:Y:S01]  /*cb00*/  MUFU.EX2 R81, R26 ;  /* 0x0000001a00517308 */ /* 0x0007220000000800 */
[----:B-1----:R-:W-:-:S05]  /*cb10*/  F2FP.BF16.F32.PACK_AB R27, R44, R46 ;  /* 0x0000002e2c1b723e */ /* 0x002fca00000010ff */
[----:B------:R-:W-:Y:S01]  /*cb20*/  @!P3 FMUL R83, R83, 0.5 ;  /* 0x3f0000005353b820 */ /* 0x000fe20000400000 */
[----:B---3--:R-:W-:Y:S01]  /*cb30*/  F2FP.BF16.F32.PACK_AB R26, R54, R248 ;  /* 0x000000f8361a723e */ /* 0x008fe200000010ff */
[----:B--2---:R-:W-:Y:S01]  /*cb40*/  @!P4 FMUL R80, R80, R80 ;  /* 0x000000505050c220 */ /* 0x004fe20000400000 */
[----:B------:R-:W-:Y:S02]  /*cb50*/  FSETP.GEU.AND P4, PT, R85, -126, PT ;  /* 0xc2fc00005500780b */ /* 0x000fe40003f8e000 */
[----:B------:R-:W-:Y:S01]  /*cb60*/  @!P6 FMUL R82, R82, 0.5 ;  /* 0x3f0000005252e820 */ /* 0x000fe20000400000 */
[----:B------:R-:W-:Y:S01]  /*cb70*/  WARPGROUP.ARRIVE ;  /* 0x00000000000079c5 */ /* 0x000fe20000000000 */
[----:B------:R-:W1:Y:S01]  /*cb80*/  MUFU.EX2 R83, R83 ;  /* 0x0000005300537308 */ /* 0x000e620000000800 */
[----:B----4-:R-:W-:Y:S01]  /*cb90*/  @!P5 FMUL R81, R81, R81 ;  /* 0x000000515151d220 */ /* 0x010fe20000400000 */
[----:B------:R-:W-:-:S03]  /*cba0*/  FSETP.GEU.AND P5, PT, R94, -126, PT ;  /* 0xc2fc00005e00780b */ /* 0x000fc60003fae000 */
[----:B------:R-:W-:Y:S01]  /*cbb0*/  HGMMA.64x32x16.F32.BF16 R216, R24, gdesc[UR24].tnspB, R216, gsb0 ;  /* 0x4060001818d87df0 */ /* 0x000fe200080018d8 */
[----:B------:R-:W-:Y:S01]  /*cbc0*/  UMOV UR26, UR8 ;  /* 0x00000008001a7c82 */ /* 0x000fe20008000000 */
[----:B------:R-:W-:Y:S01]  /*cbd0*/  UMOV UR27, 0x80000020 ;  /* 0x80000020001b7882 */ /* 0x000fe20000000000 */
[----:B------:R-:W-:Y:S01]  /*cbe0*/  UIADD3 UR8, UR6, 0x100, URZ ;  /* 0x0000010006087890 */ /* 0x000fe2000fffe03f */
[----:B------:R-:W2:Y:S01]  /*cbf0*/  MUFU.EX2 R82, R82 ;  /* 0x0000005200527308 */ /* 0x000ea20000000800 */
[----:B------:R-:W-:-:S07]  /*cc00*/  @!P4 FMUL R85, R85, 0.5 ;  /* 0x3f0000005555c820 */ /* 0x000fce0000400000 */
[----:B------:R3:W4:Y:S01]  /*cc10*/  MUFU.EX2 R84, R85 ;  /* 0x0000005500547308 */ /* 0x0007220000000800 */
[----:B------:R-:W-:Y:S01]  /*cc20*/  @!P5 FMUL R94, R94, 0.5 ;  /* 0x3f0000005e5ed820 */ /* 0x000fe20000400000 */
[----:B-1----:R-:W-:-:S06]  /*cc30*/  @!P3 FMUL R83, R83, R83 ;  /* 0x000000535353b220 */ /* 0x002fcc0000400000 */
[----:B------:R-:W1:Y:S01]  /*cc40*/  MUFU.EX2 R12, R94 ;  /* 0x0000005e000c7308 */ /* 0x000e620000000800 */
[----:B---3--:R-:W-:Y:S01]  /*cc50*/  FFMA R85, R88, UR22, -R30 ;  /* 0x0000001658557c23 */ /* 0x008fe2000800081e */
[----:B--2---:R-:W-:Y:S01]  /*cc60*/  @!P6 FMUL R82, R82, R82 ;  /* 0x000000525252e220 */ /* 0x004fe20000400000 */
[----:B------:R-:W-:-:S03]  /*cc70*/  FSETP.GEU.AND P6, PT, R89, -126, PT ;  /* 0xc2fc00005900780b */ /* 0x000fc60003fce000 */
[----:B------:R-:W-:Y:S01]  /*cc80*/  FSETP.GEU.AND P3, PT, R85, -126, PT ;  /* 0xc2fc00005500780b */ /* 0x000fe20003f6e000 */
[----:B----4-:R-:W-:Y:S01]  /*cc90*/  @!P4 FMUL R84, R84, R84 ;  /* 0x000000545454c220 */ /* 0x010fe20000400000 */
[----:B------:R-:W-:-:S08]  /*cca0*/  FSETP.GEU.AND P4, PT, R95, -126, PT ;  /* 0xc2fc00005f00780b */ /* 0x000fd00003f8e000 */
[----:B------:R-:W-:Y:S01]  /*ccb0*/  @!P6 FMUL R89, R89, 0.5 ;  /* 0x3f0000005959e820 */ /* 0x000fe20000400000 */
[----:B-1----:R-:W-:Y:S01]  /*ccc0*/  @!P5 FMUL R12, R12, R12 ;  /* 0x0000000c0c0cd220 */ /* 0x002fe20000400000 */
[----:B------:R-:W-:Y:S01]  /*ccd0*/  FSETP.GEU.AND P5, PT, R92, -126, PT ;  /* 0xc2fc00005c00780b */ /* 0x000fe20003fae000 */
[----:B------:R-:W-:Y:S02]  /*cce0*/  @!P3 FMUL R85, R85, 0.5 ;  /* 0x3f0000005555b820 */ /* 0x000fe40000400000 */
[----:B------:R-:W-:-:S04]  /*ccf0*/  @!P4 FMUL R95, R95, 0.5 ;  /* 0x3f0000005f5fc820 */ /* 0x000fc80000400000 */
[----:B------:R-:W1:Y:S01]  /*cd00*/  MUFU.EX2 R85, R85 ;  /* 0x0000005500557308 */ /* 0x000e620000000800 */
[----:B------:R-:W-:Y:S02]  /*cd10*/  WARPGROUP.DEPBAR.LE gsb0, 0x0 ;  /* 0x00008000000079c5 */ /* 0x000fe40000010000 */
[----:B------:R-:W-:-:S05]  /*cd20*/  WARPGROUP.ARRIVE ;  /* 0x00000000000079c5 */ /* 0x000fca0000000000 */
[----:B------:R-:W2:Y:S01]  /*cd30*/  MUFU.EX2 R13, R95 ;  /* 0x0000005f000d7308 */ /* 0x000ea20000000800 */
[----:B------:R-:W-:Y:S01]  /*cd40*/  @!P5 FMUL R92, R92, 0.5 ;  /* 0x3f0000005c5cd820 */ /* 0x000fe20000400000 */
[----:B------:R-:W-:Y:S01]  /*cd50*/  HGMMA.64x32x16.F32.BF16 R200, R24, gdesc[UR8].tnspB, R200, gsb0 ;  /* 0x4060000818c87df0 */ /* 0x000fe200080018c8 */
[----:B------:R-:W-:Y:S01]  /*cd60*/  UMOV UR10, UR12 ;  /* 0x0000000c000a7c82 */ /* 0x000fe20008000000 */
[----:B------:R-:W-:Y:S01]  /*cd70*/  UMOV UR11, 0x80000020 ;  /* 0x80000020000b7882 */ /* 0x000fe20000000000 */
[----:B------:R-:W-:Y:S01]  /*cd80*/  UIADD3 UR12, UR6, 0x8c0, URZ ;  /* 0x000008c0060c7890 */ /* 0x000fe2000fffe03f */
[----:B-1----:R-:W-:Y:S01]  /*cd90*/  @!P3 FMUL R85, R85, R85 ;  /* 0x000000555555b220 */ /* 0x002fe20000400000 */
[----:B------:R-:W-:Y:S01]  /*cda0*/  FSETP.GEU.AND P3, PT, R31, -126, PT ;  /* 0xc2fc00001f00780b */ /* 0x000fe20003f6e000 */
[----:B--2---:R-:W-:-:S12]  /*cdb0*/  @!P4 FMUL R13, R13, R13 ;  /* 0x0000000d0d0dc220 */ /* 0x004fd80000400000 */
[----:B------:R-:W-:-:S06]  /*cdc0*/  @!P3 FMUL R31, R31, 0.5 ;  /* 0x3f0000001f1fb820 */ /* 0x000fcc0000400000 */
[----:B------:R-:W1:Y:S02]  /*cdd0*/  MUFU.EX2 R31, R31 ;  /* 0x0000001f001f7308 */ /* 0x000e640000000800 */
[----:B-1----:R-:W-:Y:S01]  /*cde0*/  @!P3 FMUL R31, R31, R31 ;  /* 0x0000001f1f1fb220 */ /* 0x002fe20000400000 */
[----:B------:R-:W-:Y:S01]  /*cdf0*/  FSETP.GEU.AND P3, PT, R96, -126, PT ;  /* 0xc2fc00006000780b */ /* 0x000fe20003f6e000 */
[----:B------:R-:W-:Y:S02]  /*ce00*/  WARPGROUP.DEPBAR.LE gsb0, 0x0 ;  /* 0x00008000000079c5 */ /* 0x000fe40000010000 */
[----:B------:R-:W-:-:S10]  /*ce10*/  WARPGROUP.ARRIVE ;  /* 0x00000000000079c5 */ /* 0x000fd40000000000 */
[----:B------:R-:W-:Y:S01]  /*ce20*/  @!P3 FMUL R96, R96, 0.5 ;  /* 0x3f0000006060b820 */ /* 0x000fe20000400000 */
[----:B------:R-:W-:Y:S01]  /*ce30*/  HGMMA.64x32x16.F32.BF16 R184, R24, gdesc[UR8].tnspB, R184, gsb0 ;  /* 0x4060000818b87df0 */ /* 0x000fe200080018b8 */
[----:B------:R-:W-:Y:S01]  /*ce40*/  UMOV UR10, UR16 ;  /* 0x00000010000a7c82 */ /* 0x000fe20008000000 */
[----:B------:R-:W-:Y:S01]  /*ce50*/  UMOV UR11, 0x80000020 ;  /* 0x80000020000b7882 */ /* 0x000fe20000000000 */
        /* <DEDUP_REMOVED lines=19> */
[----:B------:R-:W-:Y:S01]  /*cf90*/  FFMA R39, R101, UR22, -R30 ;  /* 0x0000001665277c23 */ /* 0x000fe2000800081e */
[----:B------:R-:W-:Y:S01]  /*cfa0*/  FADD R25, R25, R34 ;  /* 0x0000002219197221 */ /* 0x000fe20000000000 */
[----:B------:R-:W-:Y:S01]  /*cfb0*/  FFMA R34, R93, UR22, -R30 ;  /* 0x000000165d227c23 */ /* 0x000fe2000800081e */
[----:B------:R-:W2:Y:S01]  /*cfc0*/  MUFU.EX2 R28, R92 ;  /* 0x0000005c001c7308 */ /* 0x000ea20000000800 */
[----:B------:R-:W-:Y:S01]  /*cfd0*/  FADD R43, R90, R43 ;  /* 0x0000002b5a2b7221 */ /* 0x000fe20000000000 */
[----:B------:R-:W-:Y:S01]  /*cfe0*/  FADD R246, R25, R246 ;  /* 0x000000f619f67221 */ /* 0x000fe20000000000 */
[----:B------:R-:W-:-:S02]  /*cff0*/  F2FP.BF16.F32.PACK_AB R25, R40, R41 ;  /* 0x000000292819723e */ /* 0x000fc400000010ff */
[----:B------:R-:W-:Y:S01]  /*d000*/  FSETP.GEU.AND P4, PT, R34, -126, PT ;  /* 0xc2fc00002200780b */ /* 0x000fe20003f8e000 */
[----:B------:R-:W-:Y:S01]  /*d010*/  FADD R37, R246, R37 ;  /* 0x00000025f6257221 */ /* 0x000fe20000000000 */
[----:B------:R-:W-:Y:S01]  /*d020*/  WARPGROUP.ARRIVE ;  /* 0x00000000000079c5 */ /* 0x000fe20000000000 */
[----:B------:R-:W-:Y:S01]  /*d030*/  FADD R43, R43, R42 ;  /* 0x0000002a2b2b7221 */ /* 0x000fe20000000000 */
[----:B-1----:R-:W-:Y:S01]  /*d040*/  @!P6 FMUL R29, R29, R29 ;  /* 0x0000001d1d1de220 */ /* 0x002fe20000400000 */
[----:B------:R-:W-:Y:S01]  /*d050*/  FSETP.GEU.AND P6, PT, R99, -126, PT ;  /* 0xc2fc00006300780b */ /* 0x000fe20003fce000 */
[----:B------:R-:W-:Y:S01]  /*d060*/  FADD R36, R37, R36 ;  /* 0x0000002425247221 */ /* 0x000fe20000000000 */
[----:B------:R-:W-:Y:S01]  /*d070*/  FFMA R37, R97, UR22, -R30 ;  /* 0x0000001661257c23 */ /* 0x000fe2000800081e */
[----:B------:R-:W-:Y:S01]  /*d080*/  HGMMA.64x32x16.F32.BF16 R216, R24, gdesc[UR24].tnspB, R216, gsb0 ;  /* 0x4060001818d87df0 */ /* 0x000fe200080018d8 */
[----:B------:R-:W-:Y:S01]  /*d090*/  UMOV UR26, UR8 ;  /* 0x00000008001a7c82 */ /* 0x000fe20008000000 */
[----:B------:R-:W-:Y:S01]  /*d0a0*/  UMOV UR27, 0x80000020 ;  /* 0x80000020001b7882 */ /* 0x000fe20000000000 */
[----:B------:R-:W-:Y:S01]  /*d0b0*/  UIADD3 UR8, UR6, 0x140, URZ ;  /* 0x0000014006087890 */ /* 0x000fe2000fffe03f */
[----:B--2---:R-:W-:Y:S01]  /*d0c0*/  @!P5 FMUL R28, R28, R28 ;  /* 0x0000001c1c1cd220 */ /* 0x004fe20000400000 */
[----:B------:R-:W-:Y:S01]  /*d0d0*/  @!P4 FMUL R34, R34, 0.5 ;  /* 0x3f0000002222c820 */ /* 0x000fe20000400000 */
[----:B------:R-:W-:Y:S01]  /*d0e0*/  FSETP.GEU.AND P5, PT, R102, -126, PT ;  /* 0xc2fc00006600780b */ /* 0x000fe20003fae000 */
[----:B------:R-:W-:Y:S01]  /*d0f0*/  FADD R88, R36, R33 ;  /* 0x0000002124587221 */ /* 0x000fe20000000000 */
[----:B------:R-:W-:Y:S01]  /*d100*/  FADD R43, R43, R46 ;  /* 0x0000002e2b2b7221 */ /* 0x000fe20000000000 */
[----:B------:R-:W1:Y:S01]  /*d110*/  MUFU.EX2 R36, R96 ;  /* 0x0000006000247308 */ /* 0x000e620000000800 */
[----:B------:R-:W-:Y:S01]  /*d120*/  @!P6 FMUL R99, R99, 0.5 ;  /* 0x3f0000006363e820 */ /* 0x000fe20000400000 */
[----:B------:R-:W-:Y:S01]  /*d130*/  FADD R88, R88, R247 ;  /* 0x000000f758587221 */ /* 0x000fe20000000000 */
[----:B------:R-:W-:Y:S01]  /*d140*/  FADD R46, R43, R44 ;  /* 0x0000002c2b2e7221 */ /* 0x000fe20000000000 */
[----:B------:R-:W-:-:S02]  /*d150*/  FFMA R44, R110, UR22, -R238 ;  /* 0x000000166e2c7c23 */ /* 0x000fc400080008ee */
[----:B------:R-:W-:Y:S01]  /*d160*/  FADD R47, R88, R47 ;  /* 0x0000002f582f7221 */ /* 0x000fe20000000000 */
[----:B------:R-:W-:Y:S01]  /*d170*/  FADD R41, R46, R41 ;  /* 0x000000292e297221 */ /* 0x000fe20000000000 */
[----:B------:R-:W2:Y:S01]  /*d180*/  MUFU.EX2 R34, R34 ;  /* 0x0000002200227308 */ /* 0x000ea20000000800 */
[----:B------:R-:W-:Y:S01]  /*d190*/  FFMA R46, R109, UR22, -R30 ;  /* 0x000000166d2e7c23 */ /* 0x000fe2000800081e */
[----:B------:R-:W-:Y:S01]  /*d1a0*/  @!P5 FMUL R102, R102, 0.5 ;  /* 0x3f0000006666d820 */ /* 0x000fe20000400000 */
[----:B------:R-:W-:Y:S01]  /*d1b0*/  FADD R40, R41, R40 ;  /* 0x0000002829287221 */ /* 0x000fe20000000000 */
[----:B------:R-:W-:-:S03]  /*d1c0*/  FADD R47, R47, R248 ;  /* 0x000000f82f2f7221 */ /* 0x000fc60000000000 */
[----:B------:R-:W-:Y:S01]  /*d1d0*/  FADD R45, R40, R45 ;  /* 0x0000002d282d7221 */ /* 0x000fe20000000000 */
[----:B------:R-:W3:Y:S01]  /*d1e0*/  MUFU.EX2 R35, R99 ;  /* 0x0000006300237308 */ /* 0x000ee20000000800 */
[----:B-1----:R-:W-:Y:S01]  /*d1f0*/  @!P3 FMUL R36, R36, R36 ;  /* 0x000000242424b220 */ /* 0x002fe20000400000 */
[----:B------:R-:W-:Y:S01]  /*d200*/  FSETP.GEU.AND P3, PT, R106, -126, PT ;  /* 0xc2fc00006a00780b */ /* 0x000fe20003f6e000 */
[----:B------:R-:W-:Y:S01]  /*d210*/  FADD R50, R45, R50 ;  /* 0x000000322d327221 */ /* 0x000fe20000000000 */
[--C-:B------:R-:W-:Y:S01]  /*d220*/  FFMA R40, R105, UR22, -R30.reuse ;  /* 0x0000001669287c23 */ /* 0x100fe2000800081e */
[----:B------:R-:W-:Y:S01]  /*d230*/  FFMA R45, R108, UR22, -R30 ;  /* 0x000000166c2d7c23 */ /* 0x000fe2000800081e */
[----:B------:R-:W-:Y:S01]  /*d240*/  FADD R47, R47, R54 ;  /* 0x000000362f2f7221 */ /* 0x000fe20000000000 */
[----:B------:R-:W-:Y:S01]  /*d250*/  FFMA R54, R116, UR22, -R30 ;  /* 0x0000001674367c23 */ /* 0x000fe2000800081e */
[----:B------:R-:W1:Y:S01]  /*d260*/  MUFU.EX2 R32, R102 ;  /* 0x0000006600207308 */ /* 0x000e620000000800 */
[----:B--2---:R-:W-:Y:S01]  /*d270*/  @!P4 FMUL R34, R34, R34 ;  /* 0x000000222222c220 */ /* 0x004fe20000400000 */
[----:B------:R-:W-:Y:S01]  /*d280*/  FSETP.GEU.AND P4, PT, R103, -126, PT ;  /* 0xc2fc00006700780b */ /* 0x000fe20003f8e000 */
[----:B------:R-:W-:-:S04]  /*d290*/  FADD R52, R47, R52 ;  /* 0x000000342f347221 */ /* 0x000fc80000000000 */
[----:B------:R-:W-:Y:S01]  /*d2a0*/  @!P3 FMUL R106, R106, 0.5 ;  /* 0x3f0000006a6ab820 */ /* 0x000fe20000400000 */
[----:B------:R-:W-:Y:S01]  /*d2b0*/  FADD R52, R52, R51 ;  /* 0x0000003334347221 */ /* 0x000fe20000000000 */
[----:B---3--:R-:W-:Y:S01]  /*d2c0*/  @!P6 FMUL R35, R35, R35 ;  /* 0x000000232323e220 */ /* 0x008fe20000400000 */
[----:B------:R-:W-:Y:S01]  /*d2d0*/  FSETP.GEU.AND P6, PT, R37, -126, PT ;  /* 0xc2fc00002500780b */ /* 0x000fe20003fce000 */
[----:B------:R-:W2:Y:S01]  /*d2e0*/  MUFU.EX2 R42, R106 ;  /* 0x0000006a002a7308 */ /* 0x000ea20000000800 */
[----:B------:R-:W-:Y:S01]  /*d2f0*/  FFMA R51, R115, UR22, -R238 ;  /* 0x0000001673337c23 */ /* 0x000fe200080008ee */
[----:B------:R-:W-:Y:S01]  /*d300*/  FADD R52, R52, R55 ;  /* 0x0000003734347221 */ /* 0x000fe20000000000 */
[----:B------:R-:W-:Y:S01]  /*d310*/  FFMA R55, R117, UR22, -R30 ;  /* 0x0000001675377c23 */ /* 0x000fe2000800081e */
[----:B------:R-:W-:Y:S01]  /*d320*/  @!P4 FMUL R103, R103, 0.5 ;  /* 0x3f0000006767c820 */ /* 0x000fe20000400000 */
[----:B------:R-:W-:Y:S02]  /*d330*/  WARPGROUP.DEPBAR.LE gsb0, 0x0 ;  /* 0x00008000000079c5 */ /* 0x000fe40000010000 */
[----:B------:R-:W-:Y:S01]  /*d340*/  WARPGROUP.ARRIVE ;  /* 0x00000000000079c5 */ /* 0x000fe20000000000 */
[----:B------:R-:W3:Y:S01]  /*d350*/  MUFU.EX2 R33, R103 ;  /* 0x0000006700217308 */ /* 0x000ee20000000800 */
[----:B-1----:R-:W-:Y:S01]  /*d360*/  @!P5 FMUL R32, R32, R32 ;  /* 0x000000202020d220 */ /* 0x002fe20000400000 */
[----:B------:R-:W-:-:S02]  /*d370*/  FSETP.GEU.AND P5, PT, R38, -126, PT ;  /* 0xc2fc00002600780b */ /* 0x000fc40003fae000 */
[----:B------:R-:W-:Y:S01]  /*d380*/  @!P6 FMUL R37, R37, 0.5 ;  /* 0x3f0000002525e820 */ /* 0x000fe20000400000 */
[----:B------:R-:W-:Y:S01]  /*d390*/  FADD R249, R52, R249 ;  /* 0x000000f934f97221 */ /* 0x000fe20000000000 */
[----:B------:R-:W-:Y:S01]  /*d3a0*/  HGMMA.64x32x16.F32.BF16 R200, R24, gdesc[UR8].tnspB, R200, gsb0 ;  /* 0x4060000818c87df0 */ /* 0x000fe200080018c8 */
[----:B------:R-:W-:Y:S01]  /*d3b0*/  UMOV UR10, UR12 ;  /* 0x0000000c000a7c82 */ /* 0x000fe20008000000 */
[----:B------:R-:W-:Y:S01]  /*d3c0*/  UMOV UR11, 0x80000020 ;  /* 0x80000020000b7882 */ /* 0x000fe20000000000 */
[----:B------:R-:W-:Y:S01]  /*d3d0*/  UIADD3 UR12, UR6, 0x900, URZ ;  /* 0x00000900060c7890 */ /* 0x000fe2000fffe03f */
[----:B------:R-:W1:Y:S01]  /*d3e0*/  MUFU.EX2 R37, R37 ;  /* 0x0000002500257308 */ /* 0x000e620000000800 */
[----:B--2---:R-:W-:Y:S01]  /*d3f0*/  @!P3 FMUL R42, R42, R42 ;  /* 0x0000002a2a2ab220 */ /* 0x004fe20000400000 */
[----:B------:R-:W-:Y:S01]  /*d400*/  FSETP.GEU.AND P3, PT, R104, -126, PT ;  /* 0xc2fc00006800780b */ /* 0x000fe20003f6e000 */
[----:B------:R-:W-:Y:S01]  /*d410*/  FFMA R52, R112, UR22, -R30 ;  /* 0x0000001670347c23 */ /* 0x000fe2000800081e */
[----:B------:R-:W-:Y:S01]  /*d420*/  FADD R249, R249, R62 ;  /* 0x0000003ef9f97221 */ /* 0x000fe20000000000 */
[----:B------:R-:W-:Y:S01]  /*d430*/  @!P5 FMUL R38, R38, 0.5 ;  /* 0x3f0000002626d820 */ /* 0x000fe20000400000 */
[----:B---3--:R-:W-:Y:S01]  /*d440*/  @!P4 FMUL R33, R33, R33 ;  /* 0x000000212121c220 */ /* 0x008fe20000400000 */
[----:B------:R-:W-:-:S04]  /*d450*/  FSETP.GEU.AND P4, PT, R39, -126, PT ;  /* 0xc2fc00002700780b */ /* 0x000fc80003f8e000 */
[----:B------:R-:W2:Y:S04]  /*d460*/  MUFU.EX2 R38, R38 ;  /* 0x0000002600267308 */ /* 0x000ea80000000800 */
[----:B------:R-:W-:Y:S01]  /*d470*/  @!P3 FMUL R104, R104, 0.5 ;  /* 0x3f0000006868b820 */ /* 0x000fe20000400000 */
[----:B-1----:R-:W-:Y:S01]  /*d480*/  @!P6 FMUL R37, R37, R37 ;  /* 0x000000252525e220 */ /* 0x002fe20000400000 */
[----:B------:R-:W-:Y:S02]  /*d490*/  FSETP.GEU.AND P6, PT, R107, -126, PT ;  /* 0xc2fc00006b00780b */ /* 0x000fe40003fce000 */
[----:B------:R-:W1:Y:S01]  /*d4a0*/  MUFU.EX2 R47, R104 ;  /* 0x00000068002f7308 */ /* 0x000e620000000800 */
[----:B------:R-:W-:-:S07]  /*d4b0*/  @!P4 FMUL R39, R39, 0.5 ;  /* 0x3f0000002727c820 */ /* 0x000fce0000400000 */
        /* <DEDUP_REMOVED lines=8> */
[----:B---3--:R-:W-:Y:S01]  /*d540*/  @!P4 FMUL R39, R39, R39 ;  /* 0x000000272727c220 */ /* 0x008fe20000400000 */
[----:B------:R-:W-:Y:S02]  /*d550*/  WARPGROUP.DEPBAR.LE gsb0, 0x0 ;  /* 0x00008000000079c5 */ /* 0x000fe40000010000 */
[----:B------:R-:W-:Y:S01]  /*d560*/  WARPGROUP.ARRIVE ;  /* 0x00000000000079c5 */ /* 0x000fe20000000000 */
[----:B------:R-:W-:Y:S01]  /*d570*/  FSETP.GEU.AND P4, PT, R111, -126, PT ;  /* 0xc2fc00006f00780b */ /* 0x000fe20003f8e000 */
[----:B------:R-:W1:Y:S02]  /*d580*/  MUFU.EX2 R44, R44 ;  /* 0x0000002c002c7308 */ /* 0x000e640000000800 */
[----:B------:R-:W-:Y:S01]  /*d590*/  @!P3 FMUL R114, R114, 0.5 ;  /* 0x3f0000007272b820 */ /* 0x000fe20000400000 */
[----:B--2---:R-:W-:Y:S01]  /*d5a0*/  @!P6 FMUL R43, R43, R43 ;  /* 0x0000002b2b2be220 */ /* 0x004fe20000400000 */
[----:B------:R-:W-:Y:S01]  /*d5b0*/  HGMMA.64x32x16.F32.BF16 R184, R24, gdesc[UR8].tnspB, R184, gsb0 ;  /* 0x4060000818b87df0 */ /* 0x000fe200080018b8 */
[----:B------:R-:W-:Y:S01]  /*d5c0*/  UMOV UR10, UR16 ;  /* 0x00000010000a7c82 */ /* 0x000fe20008000000 */
[----:B------:R-:W-:Y:S01]  /*d5d0*/  UMOV UR11, 0x80000020 ;  /* 0x80000020000b7882 */ /* 0x000fe20000000000 */
[----:B------:R-:W-:Y:S01]  /*d5e0*/  UIADD3 UR16, UR6, 0xd00, URZ ;  /* 0x00000d0006107890 */ /* 0x000fe2000fffe03f */
[----:B------:R-:W-:-:S04]  /*d5f0*/  FSETP.GEU.AND P6, PT, R40, -126, PT ;  /* 0xc2fc00002800780b */ /* 0x000fc80003fce000 */
[----:B------:R-:W-:-:S04]  /*d600*/  @!P4 FMUL R111, R111, 0.5 ;  /* 0x3f0000006f6fc820 */ /* 0x000fc80000400000 */
[----:B------:R-:W2:Y:S01]  /*d610*/  MUFU.EX2 R41, R111 ;  /* 0x0000006f00297308 */ /* 0x000ea20000000800 */
[----:B-1----:R-:W-:Y:S01]  /*d620*/  @!P5 FMUL R44, R44, R44 ;  /* 0x0000002c2c2cd220 */ /* 0x002fe20000400000 */
[----:B------:R-:W-:-:S03]  /*d630*/  FSETP.GEU.AND P5, PT, R45, -126, PT ;  /* 0xc2fc00002d00780b */ /* 0x000fc60003fae000 */
[----:B------:R-:W-:-:S06]  /*d640*/  @!P6 FMUL R40, R40, 0.5 ;  /* 0x3f0000002828e820 */ /* 0x000fcc0000400000 */
[----:B------:R-:W1:Y:S04]  /*d650*/  MUFU.EX2 R40, R40 ;  /* 0x0000002800287308 */ /* 0x000e680000000800 */
[----:B------:R-:W-:Y:S01]  /*d660*/  @!P5 FMUL R45, R45, 0.5 ;  /* 0x3f0000002d2dd820 */ /* 0x000fe20000400000 */
[----:B--2---:R-:W-:Y:S01]  /*d670*/  @!P4 FMUL R41, R41, R41 ;  /* 0x000000292929c220 */ /* 0x004fe20000400000 */
[----:B------:R-:W-:-:S04]  /*d680*/  FSETP.GEU.AND P4, PT, R46, -126, PT ;  /* 0xc2fc00002e00780b */ /* 0x000fc80003f8e000 */
[----:B------:R-:W2:Y:S01]  /*d690*/  MUFU.EX2 R45, R45 ;  /* 0x0000002d002d7308 */ /* 0x000ea20000000800 */
[----:B-1----:R-:W-:Y:S01]  /*d6a0*/  @!P6 FMUL R40, R40, R40 ;  /* 0x000000282828e220 */ /* 0x002fe20000400000 */
[----:B------:R-:W-:-:S07]  /*d6b0*/  FSETP.GEU.AND P6, PT, R51, -126, PT ;  /* 0xc2fc00003300780b */ /* 0x000fce0003fce000 */
[----:B------:R-:W-:-:S06]  /*d6c0*/  @!P4 FMUL R46, R46, 0.5 ;  /* 0x3f0000002e2ec820 */ /* 0x000fcc0000400000 */
[----:B------:R-:W1:Y:S01]  /*d6d0*/  MUFU.EX2 R46, R46 ;  /* 0x0000002e002e7308 */ /* 0x000e620000000800 */
[----:B------:R-:W-:Y:S02]  /*d6e0*/  WARPGROUP.DEPBAR.LE gsb0, 0x0 ;  /* 0x00008000000079c5 */ /* 0x000fe40000010000 */
[----:B------:R-:W-:Y:S01]  /*d6f0*/  WARPGROUP.ARRIVE ;  /* 0x00000000000079c5 */ /* 0x000fe20000000000 */
[----:B--2---:R-:W-:Y:S01]  /*d700*/  @!P5 FMUL R45, R45, R45 ;  /* 0x0000002d2d2dd220 */ /* 0x004fe20000400000 */
[----:B------:R-:W-:-:S04]  /*d710*/  @!P6 FMUL R51, R51, 0.5 ;  /* 0x3f0000003333e820 */ /* 0x000fc80000400000 */
[----:B------:R-:W-:Y:S01]  /*d720*/  HGMMA.64x32x16.F32.BF16 R168, R24, gdesc[UR8].tnspB, R168, gsb0 ;  /* 0x4060000818a87df0 */ /* 0x000fe200080018a8 */
[----:B------:R-:W-:Y:S01]  /*d730*/  UIADD3 UR10, UR6, 0x500, URZ ;  /* 0x00000500060a7890 */ /* 0x000fe2000fffe03f */
[----:B------:R-:W2:Y:S01]  /*d740*/  MUFU.EX2 R51, R51 ;  /* 0x0000003300337308 */ /* 0x000ea20000000800 */
[----:B------:R-:W-:Y:S01]  /*d750*/  UMOV UR11, 0x80000020 ;  /* 0x80000020000b7882 */ /* 0x000fe20000000000 */
[----:B-1----:R-:W-:Y:S01]  /*d760*/  @!P4 FMUL R46, R46, R46 ;  /* 0x0000002e2e2ec220 */ /* 0x002fe20000400000 */
[----:B--2---:R-:W-:Y:S01]  /*d770*/  @!P6 FMUL R51, R51, R51 ;  /* 0x000000333333e220 */ /* 0x004fe20000400000 */
[----:B------:R-:W-:-:S13]  /*d780*/  FSETP.GEU.AND P6, PT, R113, -126, PT ;  /* 0xc2fc00007100780b */ /* 0x000fda0003fce000 */
[----:B------:R-:W-:Y:S01]  /*d790*/  @!P6 FMUL R113, R113, 0.5 ;  /* 0x3f0000007171e820 */ /* 0x000fe20000400000 */
        /* <DEDUP_REMOVED lines=9> */
[----:B------:R-:W-:Y:S01]  /*d830*/  FFMA R50, R119, UR22, -R238 ;  /* 0x0000001677327c23 */ /* 0x000fe200080008ee */
[----:B------:R-:W-:Y:S01]  /*d840*/  F2FP.BF16.F32.PACK_AB R24, R60, R62 ;  /* 0x0000003e3c18723e */ /* 0x000fe200000010ff */
[----:B------:R-:W-:Y:S01]  /*d850*/  FADD R48, R49, R48 ;  /* 0x0000003031307221 */ /* 0x000fe20000000000 */
[----:B------:R-:W-:Y:S01]  /*d860*/  F2FP.BF16.F32.PACK_AB R26, R59, R63 ;  /* 0x0000003f3b1a723e */ /* 0x000fe200000010ff */
[----:B------:R-:W-:Y:S01]  /*d870*/  FFMA R49, R118, UR22, -R238 ;  /* 0x0000001676317c23 */ /* 0x000fe200080008ee */
[----:B------:R-:W-:Y:S01]  /*d880*/  FSETP.GEU.AND P4, PT, R50, -126, PT ;  /* 0xc2fc00003200780b */ /* 0x000fe20003f8e000 */
[----:B------:R-:W-:Y:S01]  /*d890*/  FADD R53, R48, R53 ;  /* 0x0000003530357221 */ /* 0x000fe20000000000 */
[----:B------:R-:W-:Y:S01]  /*d8a0*/  WARPGROUP.ARRIVE ;  /* 0x00000000000079c5 */ /* 0x000fe20000000000 */
[----:B------:R-:W1:Y:S01]  /*d8b0*/  MUFU.EX2 R48, R114 ;  /* 0x0000007200307308 */ /* 0x000e620000000800 */
[----:B------:R-:W-:Y:S01]  /*d8c0*/  FSETP.GEU.AND P5, PT, R49, -126, PT ;  /* 0xc2fc00003100780b */ /* 0x000fe20003fae000 */
[----:B------:R-:W-:Y:S01]  /*d8d0*/  FADD R53, R53, R56 ;  /* 0x0000003835357221 */ /* 0x000fe20000000000 */
[----:B------:R-:W-:Y:S01]  /*d8e0*/  FADD R60, R249, R60 ;  /* 0x0000003cf93c7221 */ /* 0x000fe20000000000 */
[----:B------:R-:W-:Y:S01]  /*d8f0*/  FFMA R56, R122, UR22, -R238 ;  /* 0x000000167a387c23 */ /* 0x000fe200080008ee */
[----:B------:R-:W-:Y:S01]  /*d900*/  HGMMA.64x32x16.F32.BF16 R216, R24, gdesc[UR24].tnspB, R216, gsb0 ;  /* 0x4060001818d87df0 */ /* 0x000fe200080018d8 */
[----:B------:R-:W-:Y:S01]  /*d910*/  UMOV UR26, UR8 ;  /* 0x00000008001a7c82 */ /* 0x000fe20008000000 */
[----:B------:R-:W-:Y:S01]  /*d920*/  UMOV UR27, 0x80000020 ;  /* 0x80000020001b7882 */ /* 0x000fe20000000000 */
[----:B------:R-:W-:Y:S01]  /*d930*/  UIADD3 UR8, UR6, 0x180, URZ ;  /* 0x0000018006087890 */ /* 0x000fe2000fffe03f */
[----:B------:R-:W-:Y:S01]  /*d940*/  FADD R60, R60, R63 ;  /* 0x0000003f3c3c7221 */ /* 0x000fe20000000000 */
[----:B------:R-:W-:Y:S01]  /*d950*/  @!P4 FMUL R50, R50, 0.5 ;  /* 0x3f0000003232c820 */ /* 0x000fe20000400000 */
[----:B------:R-:W-:Y:S01]  /*d960*/  FFMA R63, R124, UR22, -R30 ;  /* 0x000000167c3f7c23 */ /* 0x000fe2000800081e */
[----:B------:R-:W-:Y:S01]  /*d970*/  FFMA R62, R131, UR22, -R238 ;  /* 0x00000016833e7c23 */ /* 0x000fe200080008ee */
[----:B------:R-:W-:Y:S01]  /*d980*/  FADD R59, R60, R59 ;  /* 0x0000003b3c3b7221 */ /* 0x000fe20000000000 */
[----:B------:R-:W-:Y:S01]  /*d990*/  @!P5 FMUL R49, R49, 0.5 ;  /* 0x3f0000003131d820 */ /* 0x000fe20000400000 */
[----:B------:R-:W-:Y:S01]  /*d9a0*/  FFMA R60, R120, UR22, -R30 ;  /* 0x00000016783c7c23 */ /* 0x000fe2000800081e */
[----:B------:R-:W2:Y:S01]  /*d9b0*/  MUFU.EX2 R50, R50 ;  /* 0x0000003200327308 */ /* 0x000ea20000000800 */
[----:B-1----:R-:W-:Y:S01]  /*d9c0*/  @!P3 FMUL R48, R48, R48 ;  /* 0x000000303030b220 */ /* 0x002fe20000400000 */
[----:B------:R-:W-:Y:S01]  /*d9d0*/  FSETP.GEU.AND P3, PT, R52, -126, PT ;  /* 0xc2fc00003400780b */ /* 0x000fe20003f6e000 */
[----:B------:R-:W-:-:S05]  /*d9e0*/  FADD R59, R59, R70 ;  /* 0x000000463b3b7221 */ /* 0x000fca0000000000 */
[----:B------:R-:W1:Y:S07]  /*d9f0*/  MUFU.EX2 R49, R49 ;  /* 0x0000003100317308 */ /* 0x000e6e0000000800 */
        /* <DEDUP_REMOVED lines=8> */
[----:B--2---:R-:W-:Y:S01]  /*da80*/  @!P3 FMUL R52, R52, R52 ;  /* 0x000000343434b220 */ /* 0x004fe20000400000 */
[----:B------:R-:W-:Y:S02]  /*da90*/  WARPGROUP.DEPBAR.LE gsb0, 0x0 ;  /* 0x00008000000079c5 */ /* 0x000fe40000010000 */
[----:B------:R-:W-:Y:S01]  /*daa0*/  WARPGROUP.ARRIVE ;  /* 0x00000000000079c5 */ /* 0x000fe20000000000 */
[----:B------:R-:W-:Y:S01]  /*dab0*/  @!P5 FMUL R54, R54, 0.5 ;  /* 0x3f0000003636d820 */ /* 0x000fe20000400000 */
[----:B------:R-:W-:-:S04]  /*dac0*/  FSETP.GEU.AND P3, PT, R56, -126, PT ;  /* 0xc2fc00003800780b */ /* 0x000fc80003f6e000 */
[----:B------:R-:W-:Y:S01]  /*dad0*/  HGMMA.64x32x16.F32.BF16 R200, R24, gdesc[UR8].tnspB, R200, gsb0 ;  /* 0x4060000818c87df0 */ /* 0x000fe200080018c8 */
[----:B------:R-:W-:Y:S01]  /*dae0*/  UMOV UR10, UR12 ;  /* 0x0000000c000a7c82 */ /* 0x000fe20008000000 */
[----:B------:R-:W-:Y:S01]  /*daf0*/  UMOV UR11, 0x80000020 ;  /* 0x80000020000b7882 */ /* 0x000fe20000000000 */
[----:B------:R-:W-:Y:S01]  /*db00*/  UIADD3 UR12, UR6, 0x940, URZ ;  /* 0x00000940060c7890 */ /* 0x000fe2000fffe03f */
[----:B------:R-:W2:Y:S01]  /*db10*/  MUFU.EX2 R54, R54 ;  /* 0x0000003600367308 */ /* 0x000ea20000000800 */
[----:B-1----:R-:W-:-:S04]  /*db20*/  @!P4 FMUL R55, R55, R55 ;  /* 0x000000373737c220 */ /* 0x002fc80000400000 */
[----:B------:R-:W-:-:S06]  /*db30*/  @!P3 FMUL R56, R56, 0.5 ;  /* 0x3f0000003838b820 */ /* 0x000fcc0000400000 */
[----:B------:R-:W1:Y:S01]  /*db40*/  MUFU.EX2 R56, R56 ;  /* 0x0000003800387308 */ /* 0x000e620000000800 */
[----:B--2---:R-:W-:Y:S01]  /*db50*/  @!P5 FMUL R54, R54, R54 ;  /* 0x000000363636d220 */ /* 0x004fe20000400000 */
[----:B-1----:R-:W-:Y:S01]  /*db60*/  @!P3 FMUL R56, R56, R56 ;  /* 0x000000383838b220 */ /* 0x002fe20000400000 */
[----:B------:R-:W-:-:S13]  /*db70*/  FSETP.GEU.AND P3, PT, R60, -126, PT ;  /* 0xc2fc00003c00780b */ /* 0x000fda0003f6e000 */
[----:B------:R-:W-:Y:S01]  /*db80*/  @!P3 FMUL R60, R60, 0.5 ;  /* 0x3f0000003c3cb820 */ /* 0x000fe20000400000 */
[----:B------:R-:W-:Y:S02]  /*db90*/  WARPGROUP.DEPBAR.LE gsb0, 0x0 ;  /* 0x00008000000079c5 */ /* 0x000fe40000010000 */
[----:B------:R-:W-:-:S03]  /*dba0*/  WARPGROUP.ARRIVE ;  /* 0x00000000000079c5 */ /* 0x000fc60000000000 */
[----:B------:R-:W1:Y:S03]  /*dbb0*/  MUFU.EX2 R60, R60 ;  /* 0x0000003c003c7308 */ /* 0x000e660000000800 */
[----:B------:R-:W-:Y:S01]  /*dbc0*/  HGMMA.64x32x16.F32.BF16 R184, R24, gdesc[UR8].tnspB, R184, gsb0 ;  /* 0x4060000818b87df0 */ /* 0x000fe200080018b8 */
[----:B------:R-:W-:Y:S01]  /*dbd0*/  UMOV UR10, UR16 ;  /* 0x00000010000a7c82 */ /* 0x000fe20008000000 */
[----:B------:R-:W-:Y:S01]  /*dbe0*/  UMOV UR11, 0x80000020 ;  /* 0x80000020000b7882 */ /* 0x000fe20000000000 */
[----:B------:R-:W-:Y:S01]  /*dbf0*/  UIADD3 UR16, UR6, 0xd40, URZ ;  /* 0x00000d4006107890 */ /* 0x000fe2000fffe03f */
[----:B-1----:R-:W-:Y:S01]  /*dc00*/  @!P3 FMUL R60, R60, R60 ;  /* 0x0000003c3c3cb220 */ /* 0x002fe20000400000 */
        /* <DEDUP_REMOVED lines=14> */
[----:B------:R-:W1:Y:S01]  /*dcf0*/  MUFU.EX2 R53, R113 ;  /* 0x0000007100357308 */ /* 0x000e620000000800 */
[----:B------:R-:W-:Y:S01]  /*dd00*/  F2FP.BF16.F32.PACK_AB R24, R68, R70 ;  /* 0x000000464418723e */ /* 0x000fe200000010ff */
[----:B------:R-:W-:Y:S01]  /*dd10*/  FADD R58, R58, R57 ;  /* 0x000000393a3a7221 */ /* 0x000fe20000000000 */
[----:B------:R-:W-:Y:S01]  /*dd20*/  F2FP.BF16.F32.PACK_AB R26, R67, R71 ;  /* 0x00000047431a723e */ /* 0x000fe200000010ff */
[----:B------:R-:W-:Y:S01]  /*dd30*/  FADD R68, R59, R68 ;  /* 0x000000443b447221 */ /* 0x000fe20000000000 */
[--C-:B------:R-:W-:Y:S01]  /*dd40*/  FFMA R57, R123, UR22, -R238.reuse ;  /* 0x000000167b397c23 */ /* 0x100fe200080008ee */
[----:B------:R-:W-:Y:S01]  /*dd50*/  FADD R61, R58, R61 ;  /* 0x0000003d3a3d7221 */ /* 0x000fe20000000000 */
[----:B------:R-:W-:Y:S01]  /*dd60*/  WARPGROUP.ARRIVE ;  /* 0x00000000000079c5 */ /* 0x000fe20000000000 */
[--C-:B------:R-:W-:Y:S01]  /*dd70*/  FFMA R58, R126, UR22, -R238.reuse ;  /* 0x000000167e3a7c23 */ /* 0x100fe200080008ee */
[----:B------:R-:W-:Y:S01]  /*dd80*/  FFMA R59, R127, UR22, -R238 ;  /* 0x000000167f3b7c23 */ /* 0x000fe200080008ee */
[----:B------:R-:W-:Y:S01]  /*dd90*/  FADD R61, R61, R64 ;  /* 0x000000403d3d7221 */ /* 0x000fe20000000000 */
[----:B------:R-:W-:Y:S01]  /*dda0*/  FADD R68, R68, R71 ;  /* 0x0000004744447221 */ /* 0x000fe20000000000 */
[----:B------:R-:W-:Y:S01]  /*ddb0*/  FFMA R64, R134, UR22, -R238 ;  /* 0x0000001686407c23 */ /* 0x000fe200080008ee */
[----:B------:R-:W-:Y:S01]  /*ddc0*/  HGMMA.64x32x16.F32.BF16 R216, R24, gdesc[UR24].tnspB, R216, gsb0 ;  /* 0x4060001818d87df0 */ /* 0x000fe200080018d8 */
[----:B------:R-:W-:Y:S01]  /*ddd0*/  UMOV UR26, UR8 ;  /* 0x00000008001a7c82 */ /* 0x000fe20008000000 */
[----:B------:R-:W-:Y:S01]  /*dde0*/  UMOV UR27, 0x80000020 ;  /* 0x80000020001b7882 */ /* 0x000fe20000000000 */
[----:B------:R-:W-:Y:S01]  /*ddf0*/  UIADD3 UR8, UR6, 0x1c0, URZ ;  /* 0x000001c006087890 */ /* 0x000fe2000fffe03f */
[----:B-1----:R-:W-:Y:S01]  /*de00*/  @!P6 FMUL R53, R53, R53 ;  /* 0x000000353535e220 */ /* 0x002fe20000400000 */
[----:B------:R-:W-:Y:S01]  /*de10*/  FSETP.GEU.AND P6, PT, R57, -126, PT ;  /* 0xc2fc00003900780b */ /* 0x000fe20003fce000 */
[----:B------:R-:W-:Y:S01]  /*de20*/  FADD R67, R68, R67 ;  /* 0x0000004344437221 */ /* 0x000fe20000000000 */
[----:B------:R-:W-:Y:S01]  /*de30*/  FSETP.GEU.AND P5, PT, R58, -126, PT ;  /* 0xc2fc00003a00780b */ /* 0x000fe20003fae000 */
[----:B------:R-:W-:Y:S01]  /*de40*/  FFMA R68, R129, UR22, -R30 ;  /* 0x0000001681447c23 */ /* 0x000fe2000800081e */
[----:B------:R-:W-:Y:S01]  /*de50*/  FSETP.GEU.AND P4, PT, R59, -126, PT ;  /* 0xc2fc00003b00780b */ /* 0x000fe20003f8e000 */
[----:B------:R-:W-:-:S08]  /*de60*/  FADD R67, R67, R78 ;  /* 0x0000004e43437221 */ /* 0x000fd00000000000 */
[----:B------:R-:W-:Y:S02]  /*de70*/  @!P6 FMUL R57, R57, 0.5 ;  /* 0x3f0000003939e820 */ /* 0x000fe40000400000 */
[----:B------:R-:W-:Y:S02]  /*de80*/  @!P5 FMUL R58, R58, 0.5 ;  /* 0x3f0000003a3ad820 */ /* 0x000fe40000400000 */
[----:B------:R-:W-:Y:S02]  /*de90*/  @!P4 FMUL R59, R59, 0.5 ;  /* 0x3f0000003b3bc820 */ /* 0x000fe40000400000 */
[----:B------:R-:W1:Y:S08]  /*dea0*/  MUFU.EX2 R57, R57 ;  /* 0x0000003900397308 */ /* 0x000e700000000800 */
[----:B------:R-:W2:Y:S08]  /*deb0*/  MUFU.EX2 R58, R58 ;  /* 0x0000003a003a7308 */ /* 0x000eb00000000800 */
[----:B------:R-:W3:Y:S01]  /*dec0*/  MUFU.EX2 R59, R59 ;  /* 0x0000003b003b7308 */ /* 0x000ee20000000800 */
[----:B-1----:R-:W-:Y:S01]  /*ded0*/  @!P6 FMUL R57, R57, R57 ;  /* 0x000000393939e220 */ /* 0x002fe20000400000 */
[----:B--2---:R-:W-:Y:S01]  /*dee0*/  @!P5 FMUL R58, R58, R58 ;  /* 0x0000003a3a3ad220 */ /* 0x004fe20000400000 */
[----:B------:R-:W-:-:S02]  /*def0*/  WARPGROUP.DEPBAR.LE gsb0, 0x0 ;  /* 0x00008000000079c5 */ /* 0x000fc40000010000 */
[----:B------:R-:W-:Y:S01]  /*df00*/  WARPGROUP.ARRIVE ;  /* 0x00000000000079c5 */ /* 0x000fe20000000000 */
[----:B------:R-:W-:Y:S01]  /*df10*/  FSETP.GEU.AND P5, PT, R63, -126, PT ;  /* 0xc2fc00003f00780b */ /* 0x000fe20003fae000 */
[----:B---3--:R-:W-:-:S04]  /*df20*/  @!P4 FMUL R59, R59, R59 ;  /* 0x0000003b3b3bc220 */ /* 0x008fc80000400000 */
[----:B------:R-:W-:Y:S01]  /*df30*/  HGMMA.64x32x16.F32.BF16 R200, R24, gdesc[UR8].tnspB, R200, gsb0 ;  /* 0x4060000818c87df0 */ /* 0x000fe200080018c8 */
[----:B------:R-:W-:Y:S01]  /*df40*/  UMOV UR10, UR12 ;  /* 0x0000000c000a7c82 */ /* 0x000fe20008000000 */
[----:B------:R-:W-:Y:S01]  /*df50*/  UMOV UR11, 0x80000020 ;  /* 0x80000020000b7882 */ /* 0x000fe20000000000 */
[----:B------:R-:W-:-:S05]  /*df60*/  UIADD3 UR12, UR6, 0x980, URZ ;  /* 0x00000980060c7890 */ /* 0x000fca000fffe03f */
[----:B------:R-:W-:-:S06]  /*df70*/  @!P5 FMUL R63, R63, 0.5 ;  /* 0x3f0000003f3fd820 */ /* 0x000fcc0000400000 */
[----:B------:R-:W1:Y:S02]  /*df80*/  MUFU.EX2 R63, R63 ;  /* 0x0000003f003f7308 */ /* 0x000e640000000800 */
        /* <DEDUP_REMOVED lines=33> */
[----:B------:R-:W-:Y:S01]  /*e1a0*/  FFMA R66, R125, UR22, -R30 ;  /* 0x000000167d427c23 */ /* 0x000fe2000800081e */
[----:B------:R-:W-:Y:S01]  /*e1b0*/  FADD R76, R67, R76 ;  /* 0x0000004c434c7221 */ /* 0x000fe20000000000 */
[----:B------:R-:W-:Y:S01]  /*e1c0*/  FADD R69, R69, R72 ;  /* 0x0000004845457221 */ /* 0x000fe20000000000 */
[----:B------:R-:W-:Y:S01]  /*e1d0*/  FFMA R67, R135, UR22, -R238 ;  /* 0x0000001687437c23 */ /* 0x000fe200080008ee */
[----:B------:R-:W-:Y:S01]  /*e1e0*/  FSETP.GEU.AND P3, PT, R65, -126, PT ;  /* 0xc2fc00004100780b */ /* 0x000fe20003f6e000 */
[----:B------:R-:W-:Y:S01]  /*e1f0*/  HGMMA.64x32x16.F32.BF16 R216, R24, gdesc[UR24].tnspB, R216, gsb0 ;  /* 0x4060001818d87df0 */ /* 0x000fe200080018d8 */
[----:B------:R-:W-:Y:S01]  /*e200*/  UMOV UR26, UR8 ;  /* 0x00000008001a7c82 */ /* 0x000fe20008000000 */
[----:B------:R-:W-:Y:S01]  /*e210*/  UMOV UR27, 0x80000020 ;  /* 0x80000020001b7882 */ /* 0x000fe20000000000 */
[----:B------:R-:W-:Y:S01]  /*e220*/  UIADD3 UR8, UR6, 0x200, URZ ;  /* 0x0000020006087890 */ /* 0x000fe2000fffe03f */
[----:B------:R-:W-:Y:S01]  /*e230*/  FSETP.GEU.AND P4, PT, R66, -126, PT ;  /* 0xc2fc00004200780b */ /* 0x000fe20003f8e000 */
[----:B------:R-:W-:Y:S01]  /*e240*/  @!P6 FMUL R61, R61, 0.5 ;  /* 0x3f0000003d3de820 */ /* 0x000fe20000400000 */
[----:B------:R-:W-:-:S04]  /*e250*/  FADD R76, R76, R79 ;  /* 0x0000004f4c4c7221 */ /* 0x000fc80000000000 */
[----:B------:R-:W-:Y:S01]  /*e260*/  FADD R76, R76, R75 ;  /* 0x0000004b4c4c7221 */ /* 0x000fe20000000000 */
[----:B------:R-:W1:Y:S01]  /*e270*/  MUFU.EX2 R61, R61 ;  /* 0x0000003d003d7308 */ /* 0x000e620000000800 */
[----:B------:R-:W-:-:S05]  /*e280*/  @!P3 FMUL R65, R65, 0.5 ;  /* 0x3f0000004141b820 */ /* 0x000fca0000400000 */
[----:B------:R-:W-:Y:S02]  /*e290*/  @!P4 FMUL R66, R66, 0.5 ;  /* 0x3f0000004242c820 */ /* 0x000fe40000400000 */
[----:B------:R-:W2:Y:S08]  /*e2a0*/  MUFU.EX2 R65, R65 ;  /* 0x0000004100417308 */ /* 0x000eb00000000800 */
[----:B------:R-:W3:Y:S01]  /*e2b0*/  MUFU.EX2 R66, R66 ;  /* 0x0000004200427308 */ /* 0x000ee20000000800 */
[----:B-1----:R-:W-:Y:S01]  /*e2c0*/  @!P6 FMUL R61, R61, R61 ;  /* 0x0000003d3d3de220 */ /* 0x002fe20000400000 */
[----:B------:R-:W-:Y:S01]  /*e2d0*/  FSETP.GEU.AND P6, PT, R62, -126, PT ;  /* 0xc2fc00003e00780b */ /* 0x000fe20003fce000 */
[----:B--2---:R-:W-:-:S12]  /*e2e0*/  @!P3 FMUL R65, R65, R65 ;  /* 0x000000414141b220 */ /* 0x004fd80000400000 */
[----:B------:R-:W-:Y:S01]  /*e2f0*/  @!P6 FMUL R62, R62, 0.5 ;  /* 0x3f0000003e3ee820 */ /* 0x000fe20000400000 */
[----:B---3--:R-:W-:Y:S01]  /*e300*/  @!P4 FMUL R66, R66, R66 ;  /* 0x000000424242c220 */ /* 0x008fe20000400000 */
[----:B------:R-:W-:-:S04]  /*e310*/  FSETP.GEU.AND P4, PT, R67, -126, PT ;  /* 0xc2fc00004300780b */ /* 0x000fc80003f8e000 */
[----:B------:R-:W1:Y:S01]  /*e320*/  MUFU.EX2 R62, R62 ;  /* 0x0000003e003e7308 */ /* 0x000e620000000800 */
[----:B------:R-:W-:Y:S02]  /*e330*/  WARPGROUP.DEPBAR.LE gsb0, 0x0 ;  /* 0x00008000000079c5 */ /* 0x000fe40000010000 */
[----:B------:R-:W-:-:S06]  /*e340*/  WARPGROUP.ARRIVE ;  /* 0x00000000000079c5 */ /* 0x000fcc0000000000 */
[----:B------:R-:W-:Y:S01]  /*e350*/  HGMMA.64x32x16.F32.BF16 R200, R24, gdesc[UR8].tnspB, R200, gsb0 ;  /* 0x4060000818c87df0 */ /* 0x000fe200080018c8 */
[----:B------:R-:W-:Y:S01]  /*e360*/  UMOV UR10, UR12 ;  /* 0x0000000c000a7c82 */ /* 0x000fe20008000000 */
[----:B------:R-:W-:Y:S01]  /*e370*/  UMOV UR11, 0x80000020 ;  /* 0x80000020000b7882 */ /* 0x000fe20000000000 */
[----:B------:R-:W-:Y:S01]  /*e380*/  UIADD3 UR12, UR6, 0x9c0, URZ ;  /* 0x000009c0060c7890 */ /* 0x000fe2000fffe03f */
[----:B------:R-:W-:Y:S01]  /*e390*/  @!P4 FMUL R67, R67, 0.5 ;  /* 0x3f0000004343c820 */ /* 0x000fe20000400000 */
[----:B-1----:R-:W-:Y:S01]  /*e3a0*/  @!P6 FMUL R62, R62, R62 ;  /* 0x0000003e3e3ee220 */ /* 0x002fe20000400000 */
[----:B------:R-:W-:-:S04]  /*e3b0*/  FSETP.GEU.AND P6, PT, R68, -126, PT ;  /* 0xc2fc00004400780b */ /* 0x000fc80003fce000 */
[----:B------:R-:W1:Y:S09]  /*e3c0*/  MUFU.EX2 R67, R67 ;  /* 0x0000004300437308 */ /* 0x000e720000000800 */
[----:B------:R-:W-:Y:S01]  /*e3d0*/  @!P6 FMUL R68, R68, 0.5 ;  /* 0x3f0000004444e820 */ /* 0x000fe20000400000 */
[----:B-1----:R-:W-:Y:S01]  /*e3e0*/  @!P4 FMUL R67, R67, R67 ;  /* 0x000000434343c220 */ /* 0x002fe20000400000 */
[----:B------:R-:W-:-:S04]  /*e3f0*/  FSETP.GEU.AND P4, PT, R133, -126, PT ;  /* 0xc2fc00008500780b */ /* 0x000fc80003f8e000 */
[----:B------:R-:W1:Y:S09]  /*e400*/  MUFU.EX2 R68, R68 ;  /* 0x0000004400447308 */ /* 0x000e720000000800 */
[----:B------:R-:W-:Y:S01]  /*e410*/  @!P4 FMUL R133, R133, 0.5 ;  /* 0x3f0000008585c820 */ /* 0x000fe20000400000 */
[----:B-1----:R-:W-:Y:S01]  /*e420*/  @!P6 FMUL R68, R68, R68 ;  /* 0x000000444444e220 */ /* 0x002fe20000400000 */
[----:B------:R-:W-:Y:S01]  /*e430*/  FSETP.GEU.AND P6, PT, R139, -126, PT ;  /* 0xc2fc00008b00780b */ /* 0x000fe20003fce000 */
[----:B------:R-:W-:-:S02]  /*e440*/  WARPGROUP.DEPBAR.LE gsb0, 0x0 ;  /* 0x00008000000079c5 */ /* 0x000fc40000010000 */
[----:B------:R-:W-:-:S06]  /*e450*/  WARPGROUP.ARRIVE ;  /* 0x00000000000079c5 */ /* 0x000fcc0000000000 */
[----:B------:R-:W-:Y:S01]  /*e460*/  HGMMA.64x32x16.F32.BF16 R184, R24, gdesc[UR8].tnspB, R184, gsb0 ;  /* 0x4060000818b87df0 */ /* 0x000fe200080018b8 */
[----:B------:R-:W-:Y:S01]  /*e470*/  UMOV UR10, UR16 ;  /* 0x00000010000a7c82 */ /* 0x000fe20008000000 */
[----:B------:R-:W-:Y:S01]  /*e480*/  UMOV UR11, 0x80000020 ;  /* 0x80000020000b7882 */ /* 0x000fe20000000000 */
[----:B------:R-:W-:Y:S01]  /*e490*/  UIADD3 UR16, UR6, 0xdc0, URZ ;  /* 0x00000dc006107890 */ /* 0x000fe2000fffe03f */
[----:B------:R-:W-:-:S06]  /*e4a0*/  @!P6 FMUL R139, R139, 0.5 ;  /* 0x3f0000008b8be820 */ /* 0x000fcc0000400000 */
[----:B------:R-:W1:Y:S02]  /*e4b0*/  MUFU.EX2 R139, R139 ;  /* 0x0000008b008b7308 */ /* 0x000e640000000800 */
[----:B-1----:R-:W-:Y:S01]  /*e4c0*/  @!P6 FMUL R139, R139, R139 ;  /* 0x0000008b8b8be220 */ /* 0x002fe20000400000 */
[----:B------:R-:W-:-:S13]  /*e4d0*/  FSETP.GEU.AND P6, PT, R137, -126, PT ;  /* 0xc2fc00008900780b */ /* 0x000fda0003fce000 */
[----:B------:R-:W-:-:S06]  /*e4e0*/  @!P6 FMUL R137, R137, 0.5 ;  /* 0x3f0000008989e820 */ /* 0x000fcc0000400000 */
[----:B------:R-:W1:Y:S01]  /*e4f0*/  MUFU.EX2 R137, R137 ;  /* 0x0000008900897308 */ /* 0x000e620000000800 */
[----:B------:R-:W-:Y:S02]  /*e500*/  WARPGROUP.DEPBAR.LE gsb0, 0x0 ;  /* 0x00008000000079c5 */ /* 0x000fe40000010000 */
[----:B------:R-:W-:-:S06]  /*e510*/  WARPGROUP.ARRIVE ;  /* 0x00000000000079c5 */ /* 0x000fcc0000000000 */
[----:B------:R-:W-:Y:S01]  /*e520*/  HGMMA.64x32x16.F32.BF16 R168, R24, gdesc[UR8].tnspB, R168, gsb0 ;  /* 0x4060000818a87df0 */ /* 0x000fe200080018a8 */
[----:B------:R-:W-:Y:S01]  /*e530*/  UIADD3 UR10, UR6, 0x5c0, URZ ;  /* 0x000005c0060a7890 */ /* 0x000fe2000fffe03f */
[----:B------:R-:W-:Y:S01]  /*e540*/  UMOV UR11, 0x80000020 ;  /* 0x80000020000b7882 */ /* 0x000fe20000000000 */
[----:B-1----:R-:W-:Y:S01]  /*e550*/  @!P6 FMUL R137, R137, R137 ;  /* 0x000000898989e220 */ /* 0x002fe20000400000 */
[----:B------:R-:W-:-:S13]  /*e560*/  FSETP.GEU.AND P6, PT, R147, -126, PT ;  /* 0xc2fc00009300780b */ /* 0x000fda0003fce000 */
        /* <DEDUP_REMOVED lines=9> */
[----:B------:R-:W-:-:S03]  /*e600*/  UMOV UR19, 0x80000020 ;  /* 0x8000002000137882 */ /* 0x000fc60000000000 */
[----:B------:R-:W1:Y:S02]  /*e610*/  MUFU.EX2 R145, R145 ;  /* 0x0000009100917308 */ /* 0x000e640000000800 */
[----:B-1----:R-:W-:Y:S01]  /*e620*/  @!P6 FMUL R145, R145, R145 ;  /* 0x000000919191e220 */ /* 0x002fe20000400000 */
        /* <DEDUP_REMOVED lines=8> */
[----:B------:R-:W-:Y:S01]  /*e6b0*/  FADD R87, R76, R87 ;  /* 0x000000574c577221 */ /* 0x000fe20000000000 */
[----:B------:R-:W-:Y:S01]  /*e6c0*/  FSETP.GEU.AND P3, PT, R69, -126, PT ;  /* 0xc2fc00004500780b */ /* 0x000fe20003f6e000 */
[----:B------:R-:W-:Y:S01]  /*e6d0*/  FADD R77, R74, R77 ;  /* 0x0000004d4a4d7221 */ /* 0x000fe20000000000 */
[----:B------:R-:W-:Y:S01]  /*e6e0*/  WARPGROUP.ARRIVE ;  /* 0x00000000000079c5 */ /* 0x000fe20000000000 */
[----:B------:R-:W-:-:S02]  /*e6f0*/  FADD R86, R87, R86 ;  /* 0x0000005657567221 */ /* 0x000fc40000000000 */
[----:B------:R-:W-:Y:S02]  /*e700*/  FADD R80, R77, R80 ;  /* 0x000000504d507221 */ /* 0x000fe40000000000 */
[----:B------:R-:W-:Y:S01]  /*e710*/  FADD R81, R86, R81 ;  /* 0x0000005156517221 */ /* 0x000fe20000000000 */
[----:B------:R-:W-:Y:S01]  /*e720*/  HGMMA.64x32x16.F32.BF16 R216, R24, gdesc[UR24].tnspB, R216, gsb0 ;  /* 0x4060001818d87df0 */ /* 0x000fe200080018d8 */
[----:B------:R-:W-:Y:S01]  /*e730*/  UMOV UR26, UR8 ;  /* 0x00000008001a7c82 */ /* 0x000fe20008000000 */
[----:B------:R-:W-:Y:S01]  /*e740*/  UMOV UR27, 0x80000020 ;  /* 0x80000020001b7882 */ /* 0x000fe20000000000 */
[----:B------:R-:W-:Y:S01]  /*e750*/  UIADD3 UR8, UR6, 0x240, URZ ;  /* 0x0000024006087890 */ /* 0x000fe2000fffe03f */
[----:B------:R-:W-:Y:S01]  /*e760*/  FADD R84, R81, R84 ;  /* 0x0000005451547221 */ /* 0x000fe20000000000 */
[----:B------:R-:W-:-:S03]  /*e770*/  @!P3 FMUL R69, R69, 0.5 ;  /* 0x3f0000004545b820 */ /* 0x000fc60000400000 */
[----:B------:R-:W-:-:S03]  /*e780*/  FADD R84, R84, R85 ;  /* 0x0000005554547221 */ /* 0x000fc60000000000 */
[----:B------:R-:W1:Y:S01]  /*e790*/  MUFU.EX2 R69, R69 ;  /* 0x0000004500457308 */ /* 0x000e620000000800 */
[----:B------:R-:W-:-:S04]  /*e7a0*/  FADD R71, R84, R29 ;  /* 0x0000001d54477221 */ /* 0x000fc80000000000 */
[----:B------:R-:W-:-:S04]  /*e7b0*/  FADD R71, R71, R28 ;  /* 0x0000001c47477221 */ /* 0x000fc80000000000 */
[----:B------:R-:W-:Y:S01]  /*e7c0*/  FADD R71, R71, R34 ;  /* 0x0000002247477221 */ /* 0x000fe20000000000 */
[----:B-1----:R-:W-:Y:S01]  /*e7d0*/  @!P3 FMUL R69, R69, R69 ;  /* 0x000000454545b220 */ /* 0x002fe20000400000 */
[----:B------:R-:W-:-:S13]  /*e7e0*/  FSETP.GEU.AND P3, PT, R138, -126, PT ;  /* 0xc2fc00008a00780b */ /* 0x000fda0003f6e000 */
[----:B------:R-:W-:Y:S01]  /*e7f0*/  @!P3 FMUL R138, R138, 0.5 ;  /* 0x3f0000008a8ab820 */ /* 0x000fe20000400000 */
[----:B------:R-:W-:Y:S02]  /*e800*/  WARPGROUP.DEPBAR.LE gsb0, 0x0 ;  /* 0x00008000000079c5 */ /* 0x000fe40000010000 */
[----:B------:R-:W-:-:S06]  /*e810*/  WARPGROUP.ARRIVE ;  /* 0x00000000000079c5 */ /* 0x000fcc0000000000 */
[----:B------:R-:W-:Y:S01]  /*e820*/  HGMMA.64x32x16.F32.BF16 R200, R24, gdesc[UR8].tnspB, R200, gsb0 ;  /* 0x4060000818c87df0 */ /* 0x000fe200080018c8 */
[----:B------:R-:W-:Y:S01]  /*e830*/  UMOV UR10, UR12 ;  /* 0x0000000c000a7c82 */ /* 0x000fe20008000000 */
[----:B------:R-:W-:Y:S01]  /*e840*/  UMOV UR11, 0x80000020 ;  /* 0x80000020000b7882 */ /* 0x000fe20000000000 */
[----:B------:R-:W-:Y:S01]  /*e850*/  UIADD3 UR12, UR6, 0xa00, URZ ;  /* 0x00000a00060c7890 */ /* 0x000fe2000fffe03f */
        /* <DEDUP_REMOVED lines=22> */
[----:B------:R-:W-:Y:S01]  /*e9c0*/  F2FP.BF16.F32.PACK_AB R26, R34, R28 ;  /* 0x0000001c221a723e */ /* 0x000fe200000010ff */
[--C-:B------:R-:W-:Y:S01]  /*e9d0*/  FFMA R29, R132, UR22, -R30.reuse ;  /* 0x00000016841d7c23 */ /* 0x100fe2000800081e */
[----:B------:R-:W-:Y:S01]  /*e9e0*/  FFMA R30, R149, UR22, -R30 ;  /* 0x00000016951e7c23 */ /* 0x000fe2000800081e */
[----:B------:R-:W-:Y:S01]  /*e9f0*/  FADD R12, R83, R12 ;  /* 0x0000000c530c7221 */ /* 0x000fe20000000000 */
[----:B------:R-:W-:-:S02]  /*ea00*/  WARPGROUP.ARRIVE ;  /* 0x00000000000079c5 */ /* 0x000fc40000000000 */
[----:B------:R-:W-:-:S04]  /*ea10*/  FSETP.GEU.AND P5, PT, R29, -126, PT ;  /* 0xc2fc00001d00780b */ /* 0x000fc80003fae000 */
[----:B------:R-:W-:Y:S01]  /*ea20*/  HGMMA.64x32x16.F32.BF16 R216, R24, gdesc[UR24].tnspB, R216, gsb0 ;  /* 0x4060001818d87df0 */ /* 0x000fe200080018d8 */
[----:B------:R-:W-:Y:S01]  /*ea30*/  UMOV UR26, UR8 ;  /* 0x00000008001a7c82 */ /* 0x000fe20008000000 */
[----:B------:R-:W-:Y:S01]  /*ea40*/  UMOV UR27, 0x80000020 ;  /* 0x80000020001b7882 */ /* 0x000fe20000000000 */
[----:B------:R-:W-:-:S06]  /*ea50*/  UIADD3 UR8, UR6, 0x280, URZ ;  /* 0x0000028006087890 */ /* 0x000fcc000fffe03f */
[----:B------:R-:W-:-:S06]  /*ea60*/  @!P5 FMUL R29, R29, 0.5 ;  /* 0x3f0000001d1dd820 */ /* 0x000fcc0000400000 */
[----:B------:R-:W1:Y:S02]  /*ea70*/  MUFU.EX2 R29, R29 ;  /* 0x0000001d001d7308 */ /* 0x000e640000000800 */
        /* <DEDUP_REMOVED lines=29> */
[----:B------:R-:W-:Y:S01]  /*ec50*/  FADD R36, R71, R36 ;  /* 0x0000002447247221 */ /* 0x000fe20000000000 */
[----:B------:R-:W-:-:S03]  /*ec60*/  F2FP.BF16.F32.PACK_AB R26, R39, R38 ;  /* 0x00000026271a723e */ /* 0x000fc600000010ff */
[----:B------:R-:W-:Y:S01]  /*ec70*/  FADD R37, R36, R37 ;  /* 0x0000002524257221 */ /* 0x000fe20000000000 */
[----:B------:R-:W-:-:S03]  /*ec80*/  WARPGROUP.ARRIVE ;  /* 0x00000000000079c5 */ /* 0x000fc60000000000 */
[----:B------:R-:W-:-:S03]  /*ec90*/  FADD R38, R37, R38 ;  /* 0x0000002625267221 */ /* 0x000fc60000000000 */
[----:B------:R-:W-:Y:S01]  /*eca0*/  HGMMA.64x32x16.F32.BF16 R216, R24, gdesc[UR24].tnspB, R216, gsb0 ;  /* 0x4060001818d87df0 */ /* 0x000fe200080018d8 */
[----:B------:R-:W-:Y:S01]  /*ecb0*/  UMOV UR26, UR8 ;  /* 0x00000008001a7c82 */ /* 0x000fe20008000000 */
[----:B------:R-:W-:Y:S01]  /*ecc0*/  UMOV UR27, 0x80000020 ;  /* 0x80000020001b7882 */ /* 0x000fe20000000000 */
[----:B------:R-:W-:Y:S01]  /*ecd0*/  UIADD3 UR8, UR6, 0x2c0, URZ ;  /* 0x000002c006087890 */ /* 0x000fe2000fffe03f */
[----:B------:R-:W-:Y:S01]  /*ece0*/  FADD R38, R38, R39 ;  /* 0x0000002726267221 */ /* 0x000fe20000000000 */
        /* <DEDUP_REMOVED lines=100> */
[----:B------:R-:W-:-:S03]  /*f330*/  F2FP.BF16.F32.PACK_AB R26, R66, R63 ;  /* 0x0000003f421a723e */ /* 0x000fc600000010ff */
[----:B------:R-:W-:Y:S01]  /*f340*/  FADD R35, R24, R35 ;  /* 0x0000002318237221 */ /* 0x000fe20000000000 */
[----:B------:R-:W-:Y:S01]  /*f350*/  F2FP.BF16.F32.PACK_AB R24, R61, R60 ;  /* 0x0000003c3d18723e */ /* 0x000fe200000010ff */
[----:B------:R-:W2:Y:S01]  /*f360*/  MUFU.EX2 R13, R138 ;  /* 0x0000008a000d7308 */ /* 0x000ea20000000800 */
[----:B------:R-:W-:Y:S01]  /*f370*/  FADD R60, R55, R60 ;  /* 0x0000003c373c7221 */ /* 0x000fe20000000000 */
[----:B------:R-:W-:Y:S01]  /*f380*/  FADD R32, R35, R32 ;  /* 0x0000002023207221 */ /* 0x000fe20000000000 */
[----:B------:R-:W-:Y:S02]  /*f390*/  WARPGROUP.ARRIVE ;  /* 0x00000000000079c5 */ /* 0x000fe40000000000 */
[----:B------:R-:W-:Y:S01]  /*f3a0*/  FADD R60, R60, R61 ;  /* 0x0000003d3c3c7221 */ /* 0x000fe20000000000 */
[----:B------:R-:W-:Y:S02]  /*f3b0*/  FADD R33, R32, R33 ;  /* 0x0000002120217221 */ /* 0x000fe40000000000 */
[----:B------:R-:W3:Y:S01]  /*f3c0*/  MUFU.EX2 R31, R142 ;  /* 0x0000008e001f7308 */ /* 0x000ee20000000800 */
[----:B------:R-:W-:Y:S01]  /*f3d0*/  HGMMA.64x32x16.F32.BF16 R216, R24, gdesc[UR24].tnspB, R216, gsb0 ;  /* 0x4060001818d87df0 */ /* 0x000fe200080018d8 */
[----:B-1----:R-:W-:Y:S01]  /*f3e0*/  @!P4 FMUL R12, R12, R12 ;  /* 0x0000000c0c0cc220 */ /* 0x002fe20000400000 */
[----:B------:R-:W-:Y:S01]  /*f3f0*/  UMOV UR26, UR8 ;  /* 0x00000008001a7c82 */ /* 0x000fe20008000000 */
[----:B------:R-:W-:Y:S01]  /*f400*/  UMOV UR27, 0x80000020 ;  /* 0x80000020001b7882 */ /* 0x000fe20000000000 */
[----:B------:R-:W-:Y:S01]  /*f410*/  FSETP.GEU.AND P4, PT, R143, -126, PT ;  /* 0xc2fc00008f00780b */ /* 0x000fe20003f8e000 */
[----:B------:R-:W-:Y:S01]  /*f420*/  UIADD3 UR8, UR6, 0x380, URZ ;  /* 0x0000038006087890 */ /* 0x000fe2000fffe03f */
[----:B------:R-:W-:Y:S01]  /*f430*/  FADD R42, R33, R42 ;  /* 0x0000002a212a7221 */ /* 0x000fe20000000000 */
[----:B------:R-:W-:Y:S01]  /*f440*/  FADD R63, R60, R63 ;  /* 0x0000003f3c3f7221 */ /* 0x000fe20000000000 */
[----:B--2---:R-:W-:Y:S01]  /*f450*/  @!P3 FMUL R13, R13, R13 ;  /* 0x0000000d0d0db220 */ /* 0x004fe20000400000 */
[----:B------:R-:W-:Y:S01]  /*f460*/  FSETP.GEU.AND P3, PT, R136, -126, PT ;  /* 0xc2fc00008800780b */ /* 0x000fe20003f6e000 */
[----:B------:R-:W-:Y:S01]  /*f470*/  FADD R43, R42, R43 ;  /* 0x0000002b2a2b7221 */ /* 0x000fe20000000000 */
[----:B------:R-:W-:-:S03]  /*f480*/  FADD R66, R63, R66 ;  /* 0x000000423f427221 */ /* 0x000fc60000000000 */
[----:B------:R-:W-:Y:S01]  /*f490*/  FADD R44, R43, R44 ;  /* 0x0000002c2b2c7221 */ /* 0x000fe20000000000 */
[----:B---3--:R-:W-:Y:S02]  /*f4a0*/  @!P5 FMUL R31, R31, R31 ;  /* 0x0000001f1f1fd220 */ /* 0x008fe40000400000 */
[----:B------:R-:W-:Y:S01]  /*f4b0*/  @!P4 FMUL R143, R143, 0.5 ;  /* 0x3f0000008f8fc820 */ /* 0x000fe20000400000 */
[----:B------:R-:W-:Y:S01]  /*f4c0*/  FSETP.GEU.AND P5, PT, R140, -126, PT ;  /* 0xc2fc00008c00780b */ /* 0x000fe20003fae000 */
[----:B------:R-:W-:-:S03]  /*f4d0*/  FADD R41, R44, R41 ;  /* 0x000000292c297221 */ /* 0x000fc60000000000 */
[----:B------:R-:W-:Y:S01]  /*f4e0*/  @!P3 FMUL R136, R136, 0.5 ;  /* 0x3f0000008888b820 */ /* 0x000fe20000400000 */
[----:B------:R-:W1:Y:S01]  /*f4f0*/  MUFU.EX2 R143, R143 ;  /* 0x0000008f008f7308 */ /* 0x000e620000000800 */
[----:B------:R-:W-:-:S04]  /*f500*/  FADD R48, R41, R48 ;  /* 0x0000003029307221 */ /* 0x000fc80000000000 */
[----:B------:R-:W-:-:S03]  /*f510*/  FADD R48, R48, R51 ;  /* 0x0000003330307221 */ /* 0x000fc60000000000 */
[----:B------:R-:W-:Y:S01]  /*f520*/  @!P5 FMUL R140, R140, 0.5 ;  /* 0x3f0000008c8cd820 */ /* 0x000fe20000400000 */
[----:B------:R-:W2:Y:S01]  /*f530*/  MUFU.EX2 R136, R136 ;  /* 0x0000008800887308 */ /* 0x000ea20000000800 */
[----:B------:R-:W-:-:S04]  /*f540*/  FADD R49, R48, R49 ;  /* 0x0000003130317221 */ /* 0x000fc80000000000 */
[----:B------:R-:W-:Y:S01]  /*f550*/  FADD R49, R49, R50 ;  /* 0x0000003231317221 */ /* 0x000fe20000000000 */
[----:B-1----:R-:W-:Y:S01]  /*f560*/  @!P4 FMUL R143, R143, R143 ;  /* 0x0000008f8f8fc220 */ /* 0x002fe20000400000 */
[----:B------:R-:W-:Y:S01]  /*f570*/  FSETP.GEU.AND P4, PT, R141, -126, PT ;  /* 0xc2fc00008d00780b */ /* 0x000fe20003f8e000 */
[----:B------:R-:W1:Y:S01]  /*f580*/  MUFU.EX2 R140, R140 ;  /* 0x0000008c008c7308 */ /* 0x000e620000000800 */
[----:B------:R-:W-:-:S04]  /*f590*/  FADD R56, R49, R56 ;  /* 0x0000003831387221 */ /* 0x000fc80000000000 */
[----:B------:R-:W-:Y:S01]  /*f5a0*/  FADD R57, R56, R57 ;  /* 0x0000003938397221 */ /* 0x000fe20000000000 */
[----:B--2---:R-:W-:Y:S01]  /*f5b0*/  @!P3 FMUL R136, R136, R136 ;  /* 0x000000888888b220 */ /* 0x004fe20000400000 */
[----:B------:R-:W-:Y:S02]  /*f5c0*/  WARPGROUP.DEPBAR.LE gsb0, 0x0 ;  /* 0x00008000000079c5 */ /* 0x000fe40000010000 */
[----:B------:R-:W-:Y:S01]  /*f5d0*/  WARPGROUP.ARRIVE ;  /* 0x00000000000079c5 */ /* 0x000fe20000000000 */
[----:B------:R-:W-:Y:S02]  /*f5e0*/  FSETP.GEU.AND P3, PT, R146, -126, PT ;  /* 0xc2fc00009200780b */ /* 0x000fe40003f6e000 */
[----:B------:R-:W-:Y:S01]  /*f5f0*/  @!P4 FMUL R141, R141, 0.5 ;  /* 0x3f0000008d8dc820 */ /* 0x000fe20000400000 */
[----:B------:R-:W-:Y:S02]  /*f600*/  FADD R58, R57, R58 ;  /* 0x0000003a393a7221 */ /* 0x000fe40000000000 */
[----:B------:R-:W-:Y:S01]  /*f610*/  HGMMA.64x32x16.F32.BF16 R200, R24, gdesc[UR8].tnspB, R200, gsb0 ;  /* 0x4060000818c87df0 */ /* 0x000fe200080018c8 */
[----:B------:R-:W-:Y:S01]  /*f620*/  UMOV UR10, UR12 ;  /* 0x0000000c000a7c82 */ /* 0x000fe20008000000 */
[----:B------:R-:W-:Y:S01]  /*f630*/  UMOV UR11, 0x80000020 ;  /* 0x80000020000b7882 */ /* 0x000fe20000000000 */
[----:B------:R-:W-:Y:S01]  /*f640*/  UIADD3 UR12, UR6, 0xb40, URZ ;  /* 0x00000b40060c7890 */ /* 0x000fe2000fffe03f */
[----:B------:R-:W2:Y:S01]  /*f650*/  MUFU.EX2 R141, R141 ;  /* 0x0000008d008d7308 */ /* 0x000ea20000000800 */
[----:B-1----:R-:W-:Y:S01]  /*f660*/  @!P5 FMUL R140, R140, R140 ;  /* 0x0000008c8c8cd220 */ /* 0x002fe20000400000 */
[----:B------:R-:W-:Y:S01]  /*f670*/  FSETP.GEU.AND P5, PT, R150, -126, PT ;  /* 0xc2fc00009600780b */ /* 0x000fe20003fae000 */
[----:B------:R-:W-:Y:S01]  /*f680*/  FADD R58, R58, R59 ;  /* 0x0000003b3a3a7221 */ /* 0x000fe20000000000 */
[----:B------:R-:W-:-:S04]  /*f690*/  @!P3 FMUL R146, R146, 0.5 ;  /* 0x3f0000009292b820 */ /* 0x000fc80000400000 */
[----:B------:R-:W1:Y:S07]  /*f6a0*/  MUFU.EX2 R33, R146 ;  /* 0x0000009200217308 */ /* 0x000e6e0000000800 */
[----:B------:R-:W-:Y:S01]  /*f6b0*/  @!P5 FMUL R150, R150, 0.5 ;  /* 0x3f0000009696d820 */ /* 0x000fe20000400000 */
[----:B--2---:R-:W-:Y:S01]  /*f6c0*/  @!P4 FMUL R141, R141, R141 ;  /* 0x0000008d8d8dc220 */ /* 0x004fe20000400000 */
[----:B------:R-:W-:Y:S02]  /*f6d0*/  FSETP.GEU.AND P4, PT, R151, -126, PT ;  /* 0xc2fc00009700780b */ /* 0x000fe40003f8e000 */
[----:B------:R-:W2:Y:S01]  /*f6e0*/  MUFU.EX2 R35, R150 ;  /* 0x0000009600237308 */ /* 0x000ea20000000800 */
[----:B-1----:R-:W-:Y:S01]  /*f6f0*/  @!P3 FMUL R33, R33, R33 ;  /* 0x000000212121b220 */ /* 0x002fe20000400000 */
[----:B------:R-:W-:-:S09]  /*f700*/  FSETP.GEU.AND P3, PT, R144, -126, PT ;  /* 0xc2fc00009000780b */ /* 0x000fd20003f6e000 */
[----:B------:R-:W-:Y:S01]  /*f710*/  @!P4 FMUL R151, R151, 0.5 ;  /* 0x3f0000009797c820 */ /* 0x000fe20000400000 */
[----:B--2---:R-:W-:-:S05]  /*f720*/  @!P5 FMUL R35, R35, R35 ;  /* 0x000000232323d220 */ /* 0x004fca0000400000 */
[----:B------:R-:W1:Y:S01]  /*f730*/  MUFU.EX2 R151, R151 ;  /* 0x0000009700977308 */ /* 0x000e620000000800 */
[----:B------:R-:W-:Y:S01]  /*f740*/  FSETP.GEU.AND P5, PT, R30, -126, PT ;  /* 0xc2fc00001e00780b */ /* 0x000fe20003fae000 */
[----:B------:R-:W-:-:S06]  /*f750*/  @!P3 FMUL R144, R144, 0.5 ;  /* 0x3f0000009090b820 */ /* 0x000fcc0000400000 */
[----:B------:R-:W2:Y:S01]  /*f760*/  MUFU.EX2 R144, R144 ;  /* 0x0000009000907308 */ /* 0x000ea20000000800 */
[----:B------:R-:W-:Y:S02]  /*f770*/  WARPGROUP.DEPBAR.LE gsb0, 0x0 ;  /* 0x00008000000079c5 */ /* 0x000fe40000010000 */
[----:B------:R-:W-:-:S03]  /*f780*/  WARPGROUP.ARRIVE ;  /* 0x00000000000079c5 */ /* 0x000fc60000000000 */
[----:B------:R-:W-:-:S03]  /*f790*/  @!P5 FMUL R30, R30, 0.5 ;  /* 0x3f0000001e1ed820 */ /* 0x000fc60000400000 */
[----:B------:R-:W-:Y:S01]  /*f7a0*/  HGMMA.64x32x16.F32.BF16 R184, R24, gdesc[UR8].tnspB, R184, gsb0 ;  /* 0x4060000818b87df0 */ /* 0x000fe200080018b8 */
[----:B------:R-:W-:Y:S01]  /*f7b0*/  UMOV UR10, UR16 ;  /* 0x00000010000a7c82 */ /* 0x000fe20008000000 */
[----:B------:R-:W-:Y:S01]  /*f7c0*/  UMOV UR11, 0x80000020 ;  /* 0x80000020000b7882 */ /* 0x000fe20000000000 */
[----:B------:R-:W-:Y:S01]  /*f7d0*/  UIADD3 UR16, UR6, 0xf40, URZ ;  /* 0x00000f4006107890 */ /* 0x000fe2000fffe03f */
[----:B-1----:R-:W-:Y:S01]  /*f7e0*/  @!P4 FMUL R151, R151, R151 ;  /* 0x000000979797c220 */ /* 0x002fe20000400000 */
[----:B------:R-:W-:Y:S01]  /*f7f0*/  FSETP.GEU.AND P4, PT, R148, -126, PT ;  /* 0xc2fc00009400780b */ /* 0x000fe20003f8e000 */
[----:B------:R-:W1:Y:S01]  /*f800*/  MUFU.EX2 R30, R30 ;  /* 0x0000001e001e7308 */ /* 0x000e620000000800 */
[----:B--2---:R-:W-:Y:S01]  /*f810*/  @!P3 FMUL R144, R144, R144 ;  /* 0x000000909090b220 */ /* 0x004fe20000400000 */
[----:B------:R-:W-:-:S10]  /*f820*/  ISETP.NE.AND P3, PT, R5, 0x4, PT ;  /* 0x000000040500780c */ /* 0x000fd40003f65270 */
[----:B------:R-:W-:Y:S01]  /*f830*/  @!P4 FMUL R148, R148, 0.5 ;  /* 0x3f0000009494c820 */ /* 0x000fe20000400000 */
[----:B-1----:R-:W-:-:S05]  /*f840*/  @!P5 FMUL R30, R30, R30 ;  /* 0x0000001e1e1ed220 */ /* 0x002fca0000400000 */
[----:B------:R-:W1:Y:S02]  /*f850*/  MUFU.EX2 R148, R148 ;  /* 0x0000009400947308 */ /* 0x000e640000000800 */
[----:B-1----:R-:W-:Y:S01]  /*f860*/  @!P4 FMUL R148, R148, R148 ;  /* 0x000000949494c220 */ /* 0x002fe20000400000 */
[----:B------:R-:W-:-:S04]  /*f870*/  ISETP.NE.AND P4, PT, R14, 0x4, PT ;  /* 0x000000040e00780c */ /* 0x000fc80003f85270 */
[----:B------:R-:W-:Y:S01]  /*f880*/  SEL R14, R14, RZ, P4 ;  /* 0x000000ff0e0e7207 */ /* 0x000fe20002000000 */
        /* <DEDUP_REMOVED lines=17> */
[----:B------:R-:W-:-:S02]  /*f9a0*/  FADD R65, R65, R62 ;  /* 0x0000003e41417221 */ /* 0x000fc40000000000 */
[----:B------:R-:W-:Y:S01]  /*f9b0*/  FADD R68, R69, R68 ;  /* 0x0000004445447221 */ /* 0x000fe20000000000 */
[----:B------:R-:W-:Y:S01]  /*f9c0*/  WARPGROUP.ARRIVE ;  /* 0x00000000000079c5 */ /* 0x000fe20000000000 */
[----:B------:R-:W-:Y:S02]  /*f9d0*/  FADD R64, R65, R64 ;  /* 0x0000004041407221 */ /* 0x000fe40000000000 */
[----:B------:R-:W-:Y:S02]  /*f9e0*/  FADD R29, R68, R29 ;  /* 0x0000001d441d7221 */ /* 0x000fe40000000000 */
[----:B------:R-:W-:Y:S01]  /*f9f0*/  FADD R64, R64, R67 ;  /* 0x0000004340407221 */ /* 0x000fe20000000000 */
[----:B------:R-:W-:Y:S01]  /*fa00*/  HGMMA.64x32x16.F32.BF16 R216, R24, gdesc[UR24].tnspB, R216, gsb0 ;  /* 0x4060001818d87df0 */ /* 0x000fe200080018d8 */
[----:B------:R-:W-:Y:S01]  /*fa10*/  UMOV UR26, UR8 ;  /* 0x00000008001a7c82 */ /* 0x000fe20008000000 */
[----:B------:R-:W-:Y:S01]  /*fa20*/  UMOV UR27, 0x80000020 ;  /* 0x80000020001b7882 */ /* 0x000fe20000000000 */
[----:B------:R-:W-:Y:S01]  /*fa30*/  UIADD3 UR8, UR6, 0x3c0, URZ ;  /* 0x000003c006087890 */ /* 0x000fe2000fffe03f */
[----:B------:R-:W-:Y:S01]  /*fa40*/  FADD R29, R29, R12 ;  /* 0x0000000c1d1d7221 */ /* 0x000fe20000000000 */
[----:B------:R-:W-:Y:S01]  /*fa50*/  FADD R64, R64, R13 ;  /* 0x0000000d40407221 */ /* 0x000fe20000000000 */
[----:B------:R-:W-:-:S02]  /*fa60*/  SEL R12, R5, RZ, P3 ;  /* 0x000000ff050c7207 */ /* 0x000fc40001800000 */
[----:B------:R-:W-:Y:S01]  /*fa70*/  FADD R29, R29, R136 ;  /* 0x000000881d1d7221 */ /* 0x000fe20000000000 */
[----:B------:R-:W-:Y:S02]  /*fa80*/  FADD R64, R64, R139 ;  /* 0x0000008b40407221 */ /* 0x000fe40000000000 */
[----:B------:R-:W-:Y:S02]  /*fa90*/  IMAD R5, R12, 0x8, R11 ;  /* 0x000000080c057824 */ /* 0x000fe400078e020b */
[----:B------:R-:W-:Y:S01]  /*faa0*/  FADD R29, R29, R137 ;  /* 0x000000891d1d7221 */ /* 0x000fe20000000000 */
[----:B------:R-:W-:-:S03]  /*fab0*/  FADD R64, R64, R31 ;  /* 0x0000001f40407221 */ /* 0x000fc60000000000 */
[----:B------:R-:W-:Y:S01]  /*fac0*/  FADD R29, R29, R140 ;  /* 0x0000008c1d1d7221 */ /* 0x000fe20000000000 */
[----:B------:R-:W-:Y:S01]  /*fad0*/  FADD R64, R64, R143 ;  /* 0x0000008f40407221 */ /* 0x000fe20000000000 */
[----:B------:R-:W-:Y:S02]  /*fae0*/  PRMT R5, RZ, 0x654, R5 ;  /* 0x00000654ff057816 */ /* 0x000fe40000000005 */
[----:B------:R-:W-:Y:S01]  /*faf0*/  FADD R29, R29, R141 ;  /* 0x0000008d1d1d7221 */ /* 0x000fe20000000000 */
[----:B------:R-:W-:-:S03]  /*fb00*/  FADD R64, R64, R33 ;  /* 0x0000002140407221 */ /* 0x000fc60000000000 */
[----:B------:R-:W-:Y:S01]  /*fb10*/  FADD R29, R29, R144 ;  /* 0x000000901d1d7221 */ /* 0x000fe20000000000 */
[----:B------:R-:W-:-:S03]  /*fb20*/  FADD R64, R64, R147 ;  /* 0x0000009340407221 */ /* 0x000fc60000000000 */
[----:B------:R-:W-:Y:S01]  /*fb30*/  FADD R29, R29, R145 ;  /* 0x000000911d1d7221 */ /* 0x000fe20000000000 */
[----:B------:R-:W-:-:S03]  /*fb40*/  FADD R64, R64, R35 ;  /* 0x0000002340407221 */ /* 0x000fc60000000000 */
        /* <DEDUP_REMOVED lines=27> */
[----:B------:R-:W-:Y:S02]  /*fd00*/  F2FP.BF16.F32.PACK_AB R24, R137, R136 ;  /* 0x000000888918723e */ /* 0x000fe400000010ff */
[----:B------:R-:W-:-:S04]  /*fd10*/  F2FP.BF16.F32.PACK_AB R26, R141, R140 ;  /* 0x0000008c8d1a723e */ /* 0x000fc800000010ff */
[----:B------:R-:W-:-:S06]  /*fd20*/  WARPGROUP.ARRIVE ;  /* 0x00000000000079c5 */ /* 0x000fcc0000000000 */
[----:B------:R-:W-:Y:S03]  /*fd30*/  HGMMA.64x32x16.F32.BF16 R216, R24, gdesc[UR24].tnspB, R216, gsb0 ;  /* 0x4060001818d87df0 */ /* 0x000fe600080018d8 */
        /* <DEDUP_REMOVED lines=21> */
[----:B------:R-:W-:Y:S02]  /*fe90*/  UIADD3 UR8, UR6, 0xfc0, URZ ;  /* 0x00000fc006087890 */ /* 0x000fe4000fffe03f */
[----:B------:R-:W-:Y:S01]  /*fea0*/  UIADD3 UR6, UR6, 0x13c0, URZ ;  /* 0x000013c006067890 */ /* 0x000fe2000fffe03f */
[----:B------:R-:W-:Y:S02]  /*feb0*/  WARPGROUP.DEPBAR.LE gsb0, 0x0 ;  /* 0x00008000000079c5 */ /* 0x000fe40000010000 */
[----:B------:R-:W-:Y:S02]  /*fec0*/  F2FP.BF16.F32.PACK_AB R25, R147, R33 ;  /* 0x000000219319723e */ /* 0x000fe400000010ff */
[----:B------:R-:W-:-:S02]  /*fed0*/  F2FP.BF16.F32.PACK_AB R27, R151, R35 ;  /* 0x00000023971b723e */ /* 0x000fc400000010ff */
        /* <DEDUP_REMOVED lines=18> */
[----:B------:R-:W-:-:S06]  /*10000*/  WARPGROUP.ARRIVE ;  /* 0x00000000000079c5 */ /* 0x000fcc0000000000 */
[----:B------:R-:W-:Y:S03]  /*10010*/  HGMMA.64x32x16.F32.BF16 R152, R24, gdesc[UR4].tnspB, R152, gsb0 ;  /* 0x4060000418987df0 */ /* 0x000fe60008001898 */
[----:B------:R-:W-:Y:S02]  /*10020*/  WARPGROUP.DEPBAR.LE gsb0, 0x0 ;  /* 0x00008000000079c5 */ /* 0x000fe40000010000 */
[----:B------:R1:W-:Y:S02]  /*10030*/  SYNCS.ARRIVE.TRANS64.RED.A1T0 RZ, [R5+URZ], RZ ;  /* 0x000000ff05ff79a7 */ /* 0x0003e4000810043f */
[----:B-1----:R-:W-:Y:S01]  /*10040*/  VIADD R5, R12, 0x1 ;  /* 0x000000010c057836 */ /* 0x002fe20000000000 */
[----:B------:R-:W-:-:S04]  /*10050*/  SEL R12, RZ, 0x1, P4 ;  /* 0x00000001ff0c7807 */ /* 0x000fc80002000000 */
[----:B------:R-:W-:Y:S02]  /*10060*/  ISETP.NE.AND P3, PT, R5, 0x4, PT ;  /* 0x000000040500780c */ /* 0x000fe40003f65270 */
[----:B------:R-:W-:Y:S01]  /*10070*/  LOP3.LUT R9, R9, R12, RZ, 0x3c, !PT ;  /* 0x0000000c09097212 */ /* 0x000fe200078e3cff */
[----:B------:R-:W-:Y:S01]  /*10080*/  FADD R12, R64, R151 ;  /* 0x00000097400c7221 */ /* 0x000fe20000000000 */
[----:B------:R-:W-:Y:S01]  /*10090*/  SEL R5, R5, RZ, P3 ;  /* 0x000000ff05057207 */ /* 0x000fe20001800000 */
[----:B------:R-:W-:Y:S08]  /*100a0*/  @P2 BRA `(.L_x_31) ;  /* 0x0000000400002947 */ /* 0x000ff00003800000 */
[----:B------:R-:W-:Y:S01]  /*100b0*/  ISETP.LT.OR P2, PT, R6, 0x1, !P0 ;  /* 0x000000010600780c */ /* 0x000fe20004741670 */
[----:B------:R-:W-:-:S12]  /*100c0*/  BSSY B0, `(.L_x_32) ;  /* 0x000003d000007945 */ /* 0x000fd80003800000 */
[----:B------:R-:W-:Y:S05]  /*100d0*/  @P2 BRA `(.L_x_33) ;  /* 0x0000000000ec2947 */ /* 0x000fea0003800000 */
[----:B------:R-:W-:Y:S02]  /*100e0*/  LEA R24, R3, R2, 0x3 ;  /* 0x0000000203187211 */ /* 0x000fe400078e18ff */
[----:B------:R-:W-:Y:S02]  /*100f0*/  SHF.L.U32 R25, R4, 0x1f, RZ ;  /* 0x0000001f04197819 */ /* 0x000fe400000006ff */
[----:B------:R-:W-:Y:S02]  /*10100*/  ISETP.NE.AND P3, PT, R0, RZ, PT ;  /* 0x000000ff0000720c */ /* 0x000fe40003f65270 */
[----:B------:R-:W1:Y:S02]  /*10110*/  SYNCS.PHASECHK.TRANS64.TRYWAIT P2, [R24+URZ+0x55020], R25 ;  /* 0x05502019180075a7 */ /* 0x000e64000804017f */
[----:B-1----:R-:W-:Y:S09]  /*10120*/  @!P2 BRA `(.L_x_34) ;  /* 0x000000ac0028a947 */ /* 0x002ff20003800000 */
.L_x_88:
[----:B------:R-:W-:Y:S05]  /*10130*/  @P3 BRA `(.L_x_35) ;  /* 0x0000000000143947 */ /* 0x000fea0003800000 */
[----:B------:R-:W-:Y:S01]  /*10140*/  LOP3.LUT P2, RZ, R16, 0x1f, RZ, 0xc0, !PT ;  /* 0x0000001f10ff7812 */ /* 0x000fe2000784c0ff */
[----:B-1----:R-:W-:-:S04]  /*10150*/  IMAD.MOV.U32 R25, RZ, RZ, 0x14000 ;  /* 0x00014000ff197424 */ /* 0x002fc800078e00ff */
[----:B------:R2:W-:Y:S08]  /*10160*/  SYNCS.ARRIVE.TRANS64 RZ, [R24+URZ+0x55000], R25 ;  /* 0x0550001918ff79a7 */ /* 0x0005f0000800003f */
[----:B------:R-:W-:Y:S05]  /*10170*/  @!P2 BRA `(.L_x_35) ;  /* 0x000000000004a947 */ /* 0x000fea0003800000 */
[----:B------:R-:W-:Y:S01]  /*10180*/  BPT.TRAP 0x1 ;  /* 0x000000040000795c */ /* 0x000fe20000300000 */
.L_x_35:
[----:B-12---:R-:W-:Y:S01]  /*10190*/  IMAD R25, R3, 0x14000, R2 ;  /* 0x0001400003197824 */ /* 0x006fe200078e0202 */
[----:B------:R-:W-:Y:S01]  /*101a0*/  R2UR UR41, R24 ;  /* 0x00000000182972ca */ /* 0x000fe200000e0000 */
[----:B------:R-:W-:Y:S01]  /*101b0*/  UIADD3 UR46, UP0, UR38, 0x2f0, URZ ;  /* 0x000002f0262e7890 */ /* 0x000fe2000ff1e03f */
[----:B------:R-:W-:Y:S01]  /*101c0*/  R2UR UR43, R7 ;  /* 0x00000000072b72ca */ /* 0x000fe200000e0000 */
[----:B------:R-:W-:Y:S01]  /*101d0*/  UMOV UR6, 0x0 ;  /* 0x0000000000067882 */ /* 0x000fe20000000000 */
[----:B------:R-:W-:Y:S01]  /*101e0*/  R2UR UR8, R25 ;  /* 0x00000000190872ca */ /* 0x000fe200000e0000 */
[----:B------:R-:W-:Y:S01]  /*101f0*/  UIADD3.X UR47, URZ, UR39, URZ, UP0, !UPT ;  /* 0x000000273f2f7290 */ /* 0x000fe200087fe43f */
[----:B------:R-:W-:Y:S01]  /*10200*/  IADD3 R3, R3, 0x1, RZ ;  /* 0x0000000103037810 */ /* 0x000fe20007ffe0ff */
        /* <DEDUP_REMOVED lines=12> */
[----:B------:R-:W-:Y:S01]  /*102d0*/  UIADD3 UR32, UR8, 0x9000, URZ ;  /* 0x0000900008207890 */ /* 0x000fe2000fffe03f */
[----:B------:R-:W-:Y:S01]  /*102e0*/  SEL R3, R3, RZ, P2 ;  /* 0x000000ff03037207 */ /* 0x000fe20001000000 */
[----:B------:R-:W-:Y:S01]  /*102f0*/  UIADD3 UR24, UR8, 0xd000, URZ ;  /* 0x0000d00008187890 */ /* 0x000fe2000fffe03f */
[----:B------:R-:W-:Y:S01]  /*10300*/  LOP3.LUT R4, R4, R25, RZ, 0x3c, !PT ;  /* 0x0000001904047212 */ /* 0x000fe200078e3cff */
[----:B------:R-:W-:-:S02]  /*10310*/  UIADD3 UR16, UR8, 0x11000, URZ ;  /* 0x0001100008107890 */ /* 0x000fc4000fffe03f */
        /* <DEDUP_REMOVED lines=23> */
.L_x_33:
[----:B------:R-:W-:Y:S05]  /*10490*/  BSYNC B0 ;  /* 0x0000000000007941 */ /* 0x000fea0003800000 */
.L_x_32:
[----:B------:R-:W-:-:S07]  /*104a0*/  IADD3 R6, R6, -0x1, RZ ;  /* 0xffffffff06067810 */ /* 0x000fce0007ffe0ff */
.L_x_31:
[----:B------:R-:W-:Y:S01]  /*104b0*/  VIADD R10, R10, 0x100 ;  /* 0x000001000a0a7836 */ /* 0x000fe20000000000 */
[----:B------:R-:W-:Y:S01]  /*104c0*/  MOV R243, R17 ;  /* 0x0000001100f37202 */ /* 0x000fe20000000f00 */
[----:B------:R-:W-:Y:S01]  /*104d0*/  IMAD.MOV.U32 R239, RZ, RZ, R15 ;  /* 0x000000ffffef7224 */ /* 0x000fe200078e000f */
[----:B------:R-:W-:Y:S06]  /*104e0*/  @P1 BRA `(.L_x_36) ;  /* 0xffffff9000741947 */ /* 0x000fec000383ffff */
.L_x_24:
[----:B------:R-:W-:-:S13]  /*104f0*/  ISETP.GE.AND P1, PT, R241, 0x1, PT ;  /* 0x00000001f100780c */ /* 0x000fda0003f26270 */
[----:B------:R-:W-:Y:S05]  /*10500*/  @!P1 BRA `(.L_x_37) ;  /* 0x0000008400849947 */ /* 0x000fea0003800000 */
[----:B------:R-:W-:Y:S01]  /*10510*/  MOV R240, R17 ;  /* 0x0000001100f07202 */ /* 0x000fe20000000f00 */
[----:B------:R-:W-:Y:S01]  /*10520*/  IMAD.MOV.U32 R239, RZ, RZ, R15 ;  /* 0x000000ffffef7224 */ /* 0x000fe200078e000f */
[----:B------:R-:W-:-:S07]  /*10530*/  LOP3.LUT R238, R16, 0x1f, RZ, 0xc0, !PT ;  /* 0x0000001f10ee7812 */ /* 0x000fce00078ec0ff */
.L_x_49:
[----:B------:R-:W-:Y:S01]  /*10540*/  LEA R24, R14, R2, 0x3 ;  /* 0x000000020e187211 */ /* 0x000fe200078e18ff */
[----:B------:R-:W-:Y:S05]  /*10550*/  YIELD ;  /* 0x0000000000007946 */ /* 0x000fea0003800000 */
[----:B------:R-:W-:-:S04]  /*10560*/  SHF.L.U32 R15, R9, 0x1f, RZ ;  /* 0x0000001f090f7819 */ /* 0x000fc800000006ff */
[----:B------:R-:W1:Y:S02]  /*10570*/  SYNCS.PHASECHK.TRANS64.TRYWAIT P1, [R24+URZ+0x55000], R15 ;  /* 0x0550000f180075a7 */ /* 0x000e64000802017f */
[----:B-1----:R-:W-:Y:S05]  /*10580*/  @!P1 BRA `(.L_x_38) ;  /* 0x000000a800249947 */ /* 0x002fea0003800000 */
.L_x_89:
[----:B------:R-:W-:Y:S05]  /*10590*/  WARPSYNC.ALL ;  /* 0x0000000000007948 */ /* 0x000fea0003800000 */
[----:B------:R-:W-:Y:S01]  /*105a0*/  IMAD.U32 R245, RZ, RZ, UR30 ;  /* 0x0000001efff57e24 */ /* 0x000fe2000f8e00ff */
[----:B------:R-:W-:Y:S01]  /*105b0*/  R2UR UR8, R236 ;  /* 0x00000000ec0872ca */ /* 0x000fe200000e0000 */
[----:B-1----:R-:W-:Y:S01]  /*105c0*/  WARPGROUP.ARRIVE ;  /* 0x00000000000079c5 */ /* 0x002fe20000000000 */
[----:B------:R-:W-:Y:S01]  /*105d0*/  R2UR UR9, R237 ;  /* 0x00000000ed0972ca */ /* 0x000fe200000e0000 */
[----:B------:R-:W-:Y:S01]  /*105e0*/  IMAD R244, R14, 0x1400, R245 ;  /* 0x000014000ef47824 */ /* 0x000fe200078e02f5 */
[----:B------:R-:W-:-:S02]  /*105f0*/  MOV R245, 0x80000020 ;  /* 0x8000002000f57802 */ /* 0x000fc40000000f00 */
[----:B------:R-:W-:Y:S01]  /*10600*/  MOV R243, 0x80000020 ;  /* 0x8000002000f37802 */ /* 0x000fe20000000f00 */
[C---:B------:R-:W-:Y:S01]  /*10610*/  VIADD R242, R244.reuse, 0x2 ;  /* 0x00000002f4f27836 */ /* 0x040fe20000000000 */
[----:B------:R-:W-:Y:S02]  /*10620*/  R2UR UR10, R244 ;  /* 0x00000000f40a72ca */ /* 0x000fe400000e0000 */
[----:B------:R-:W-:Y:S02]  /*10630*/  R2UR UR11, R245 ;  /* 0x00000000f50b72ca */ /* 0x000fe400000e0000 */
[----:B------:R-:W-:Y:S02]  /*10640*/  MOV R245, 0x80000020 ;  /* 0x8000002000f57802 */ /* 0x000fe40000000f00 */
[----:B------:R-:W-:Y:S02]  /*10650*/  ISETP.NE.AND P1, PT, R8, RZ, PT ;  /* 0x000000ff0800720c */ /* 0x000fe40003f25270 */
[----:B------:R-:W-:-:S07]  /*10660*/  R2UR UR7, R245 ;  /* 0x00000000f50772ca */ /* 0x000fce00000e0000 */
[----:B------:R-:W-:Y:S01]  /*10670*/  HGMMA.64x256x16.F32.BF16 R24, gdesc[UR8], RZ, !UPT, gsb0 ;  /* 0x03e00000081879f0 */ /* 0x000fe2000c0018ff */
[----:B------:R-:W-:Y:S01]  /*10680*/  R2UR UR10, R242 ;  /* 0x00000000f20a72ca */ /* 0x000fe200000e0000 */
[----:B------:R-:W-:Y:S01]  /*10690*/  VIADD R242, R244, 0x400 ;  /* 0x00000400f4f27836 */ /* 0x000fe20000000000 */
[----:B------:R-:W-:Y:S02]  /*106a0*/  R2UR UR11, R243 ;  /* 0x00000000f30b72ca */ /* 0x000fe400000e0000 */
[----:B------:R-:W-:Y:S02]  /*106b0*/  R2UR UR8, R234 ;  /* 0x00000000ea0872ca */ /* 0x000fe400000e0000 */
[----:B------:R-:W-:Y:S02]  /*106c0*/  R2UR UR9, R235 ;  /* 0x00000000eb0972ca */ /* 0x000fe400000e0000 */
[----:B------:R-:W-:Y:S01]  /*106d0*/  MOV R243, 0x80000020 ;  /* 0x8000002000f37802 */ /* 0x000fe20000000f00 */
[----:B------:R-:W-:-:S02]  /*106e0*/  WARPGROUP.DEPBAR.LE gsb0, 0x0 ;  /* 0x00008000000079c5 */ /* 0x000fc40000010000 */
[----:B------:R-:W-:-:S15]  /*106f0*/  WARPGROUP.ARRIVE ;  /* 0x00000000000079c5 */ /* 0x000fde0000000000 */
[----:B------:R-:W-:-:S01]  /*10700*/  NOP ;  /* 0x0000000000007918 */ /* 0x000fc20000000000 */
[----:B------:R-:W-:Y:S01]  /*10710*/  HGMMA.64x256x16.F32.BF16 R24, gdesc[UR8], R24, gsb0 ;  /* 0x03e00000081879f0 */ /* 0x000fe20008001818 */
        /* <DEDUP_REMOVED lines=35> */
[----:B------:R-:W-:Y:S02]  /*10950*/  MOV R243, 0x80000020 ;  /* 0x8000002000f37802 */ /* 0x000fe40000000f00 */
[----:B------:R-:W-:Y:S01]  /*10960*/  R2UR UR58, R242 ;  /* 0x00000000f23a72ca */ /* 0x000fe200000e0000 */
[----:B------:R-:W-:Y:S01]  /*10970*/  VIADD R242, R244, 0xc02 ;  /* 0x00000c02f4f27836 */ /* 0x000fe20000000000 */
[----:B------:R-:W-:-:S02]  /*10980*/  R2UR UR59, R243 ;  /* 0x00000000f33b72ca */ /* 0x000fc400000e0000 */
[----:B------:R-:W-:Y:S02]  /*10990*/  MOV R243, 0x80000020 ;  /* 0x8000002000f37802 */ /* 0x000fe40000000f00 */
[----:B------:R-:W-:Y:S01]  /*109a0*/  R2UR UR54, R242 ;  /* 0x00000000f23672ca */ /* 0x000fe200000e0000 */
[C---:B------:R-:W-:Y:S01]  /*109b0*/  VIADD R242, R244.reuse, 0x1000 ;  /* 0x00001000f4f27836 */ /* 0x040fe20000000000 */
[----:B------:R-:W-:Y:S01]  /*109c0*/  R2UR UR55, R243 ;  /* 0x00000000f33772ca */ /* 0x000fe200000e0000 */
[----:B------:R-:W-:Y:S01]  /*109d0*/  VIADD R244, R244, 0x1002 ;  /* 0x00001002f4f47836 */ /* 0x000fe20000000000 */
[----:B------:R-:W-:Y:S02]  /*109e0*/  MOV R243, 0x80000020 ;  /* 0x8000002000f37802 */ /* 0x000fe40000000f00 */
[----:B------:R-:W-:Y:S02]  /*109f0*/  R2UR UR50, R242 ;  /* 0x00000000f23272ca */ /* 0x000fe400000e0000 */
[----:B------:R-:W-:-:S02]  /*10a00*/  R2UR UR51, R243 ;  /* 0x00000000f33372ca */ /* 0x000fc400000e0000 */
[----:B------:R-:W-:Y:S01]  /*10a10*/  R2UR UR6, R244 ;  /* 0x00000000f40672ca */ /* 0x000fe200000e0000 */
        /* <DEDUP_REMOVED lines=28> */
.L_x_90:
[----:B------:R-:W-:Y:S05]  /*10be0*/  @P3 BRA `(.L_x_42) ;  /* 0x0000000000143947 */ /* 0x000fea0003800000 */
[----:B------:R-:W-:Y:S02]  /*10bf0*/  ISETP.NE.AND P2, PT, R238, RZ, PT ;  /* 0x000000ffee00720c */ /* 0x000fe40003f45270 */
[----:B-1----:R-:W-:-:S04]  /*10c00*/  MOV R242, 0x14000 ;  /* 0x0001400000f27802 */ /* 0x002fc80000000f00 */
[----:B------:R2:W-:Y:S07]  /*10c10*/  SYNCS.ARRIVE.TRANS64 RZ, [R15+URZ+0x55000], R242 ;  /* 0x055000f20fff79a7 */ /* 0x0005ee000800003f */
[----:B------:R-:W-:Y:S05]  /*10c20*/  @!P2 BRA `(.L_x_42) ;  /* 0x000000000004a947 */ /* 0x000fea0003800000 */
[----:B------:R-:W-:Y:S01]  /*10c30*/  BPT.TRAP 0x1 ;  /* 0x000000040000795c */ /* 0x000fe20000300000 */
.L_x_42:
        /* <DEDUP_REMOVED lines=9> */
[----:B------:R-:W-:Y:S01]  /*10cd0*/  VIADD R3, R3, 0x1 ;  /* 0x0000000103037836 */ /* 0x000fe20000000000 */
[----:B------:R-:W-:Y:S01]  /*10ce0*/  UMOV UR42, URZ ;  /* 0x0000003f002a7c82 */ /* 0x000fe20008000000 */
[----:B------:R-:W-:Y:S01]  /*10cf0*/  UMOV UR34, 0x20 ;  /* 0x0000002000227882 */ /* 0x000fe20000000000 */
[----:B------:R-:W-:Y:S01]  /*10d00*/  UMOV UR36, UR44 ;  /* 0x0000002c00247c82 */ /* 0x000fe20008000000 */
[----:B------:R-:W-:Y:S01]  /*10d10*/  UMOV UR37, UR45 ;  /* 0x0000002d00257c82 */ /* 0x000fe20008000000 */
        /* <DEDUP_REMOVED lines=34> */
.L_x_40:
[----:B------:R-:W-:-:S07]  /*10f40*/  IADD3 R6, R6, -0x1, RZ ;  /* 0xffffffff06067810 */ /* 0x000fce0007ffe0ff */
.L_x_39:
[----:B------:R-:W-:Y:S01]  /*10f50*/  VIADD R14, R14, 0x1 ;  /* 0x000000010e0e7836 */ /* 0x000fe20000000000 */
[----:B------:R-:W-:Y:S05]  /*10f60*/  WARPSYNC.ALL ;  /* 0x0000000000007948 */ /* 0x000fea0003800000 */
[----:B------:R-:W-:-:S04]  /*10f70*/  ISETP.NE.AND P2, PT, R14, 0x4, PT ;  /* 0x000000040e00780c */ /* 0x000fc80003f45270 */
[----:B------:R-:W-:Y:S02]  /*10f80*/  SEL R242, RZ, 0x1, P2 ;  /* 0x00000001fff27807 */ /* 0x000fe40001000000 */
[----:B------:R-:W-:Y:S02]  /*10f90*/  SEL R14, R14, RZ, P2 ;  /* 0x000000ff0e0e7207 */ /* 0x000fe40001000000 */
[----:B------:R-:W-:Y:S02]  /*10fa0*/  LOP3.LUT R9, R9, R242, RZ, 0x3c, !PT ;  /* 0x000000f209097212 */ /* 0x000fe400078e3cff */
[C---:B------:R-:W-:Y:S01]  /*10fb0*/  IADD3 R15, R10.reuse, 0x1, RZ ;  /* 0x000000010a0f7810 */ /* 0x040fe20007ffe0ff */
[C---:B------:R-:W-:Y:S01]  /*10fc0*/  VIADD R17, R10.reuse, 0x8 ;  /* 0x000000080a117836 */ /* 0x040fe20000000000 */
[C---:B------:R-:W-:Y:S01]  /*10fd0*/  IADD3 R242, R10.reuse, 0x9, RZ ;  /* 0x000000090af27810 */ /* 0x040fe20007ffe0ff */
[C---:B------:R-:W-:Y:S01]  /*10fe0*/  VIADD R243, R10.reuse, 0x90 ;  /* 0x000000900af37836 */ /* 0x040fe20000000000 */
[----:B------:R-:W-:Y:S01]  /*10ff0*/  ISETP.GE.AND P2, PT, R15, UR15, PT ;  /* 0x0000000f0f007c0c */ /* 0x000fe2000bf46270 */
[----:B------:R-:W-:Y:S01]  /*11000*/  VIADD R15, R10, 0x10 ;  /* 0x000000100a0f7836 */ /* 0x000fe20000000000 */
[----:B------:R-:W-:-:S02]  /*11010*/  ISETP.GE.AND P3, PT, R242, UR15, PT ;  /* 0x0000000ff2007c0c */ /* 0x000fc4000bf66270 */
[----:B------:R-:W-:Y:S02]  /*11020*/  FSEL R25, R25, -INF , !P2 ;  /* 0xff80000019197808 */ /* 0x000fe40005000000 */
[----:B------:R-:W-:Y:S01]  /*11030*/  ISETP.GE.AND P6, PT, R15, UR15, PT ;  /* 0x0000000f0f007c0c */ /* 0x000fe2000bfc6270 */
[C---:B------:R-:W-:Y:S01]  /*11040*/  VIADD R15, R10.reuse, 0x18 ;  /* 0x000000180a0f7836 */ /* 0x040fe20000000000 */
[----:B------:R-:W-:Y:S02]  /*11050*/  FSEL R27, R27, -INF , !P2 ;  /* 0xff8000001b1b7808 */ /* 0x000fe40005000000 */
[----:B------:R-:W-:Y:S02]  /*11060*/  ISETP.GE.AND P4, PT, R17, UR15, PT ;  /* 0x0000000f11007c0c */ /* 0x000fe4000bf86270 */
[----:B------:R-:W-:Y:S01]  /*11070*/  ISETP.GE.AND P2, PT, R15, UR15, PT ;  /* 0x0000000f0f007c0c */ /* 0x000fe2000bf46270 */
[C---:B------:R-:W-:Y:S01]  /*11080*/  VIADD R15, R10.reuse, 0x20 ;  /* 0x000000200a0f7836 */ /* 0x040fe20000000000 */
[----:B------:R-:W-:-:S02]  /*11090*/  ISETP.GE.AND P5, PT, R10, UR15, PT ;  /* 0x0000000f0a007c0c */ /* 0x000fc4000bfa6270 */
[----:B------:R-:W-:Y:S02]  /*110a0*/  IADD3 R17, R10, 0x11, RZ ;  /* 0x000000110a117810 */ /* 0x000fe40007ffe0ff */
[----:B------:R-:W-:Y:S02]  /*110b0*/  FSEL R29, R29, -INF , !P3 ;  /* 0xff8000001d1d7808 */ /* 0x000fe40005800000 */
[----:B------:R-:W-:Y:S02]  /*110c0*/  FSEL R31, R31, -INF , !P3 ;  /* 0xff8000001f1f7808 */ /* 0x000fe40005800000 */
[----:B------:R-:W-:Y:S02]  /*110d0*/  FSEL R24, R24, -INF , !P5 ;  /* 0xff80000018187808 */ /* 0x000fe40006800000 */
[----:B------:R-:W-:Y:S02]  /*110e0*/  FSEL R26, R26, -INF , !P5 ;  /* 0xff8000001a1a7808 */ /* 0x000fe40006800000 */
[----:B------:R-:W-:Y:S01]  /*110f0*/  ISETP.GE.AND P3, PT, R15, UR15, PT ;  /* 0x0000000f0f007c0c */ /* 0x000fe2000bf66270 */
[----:B------:R-:W-:Y:S01]  /*11100*/  VIADD R15, R10, 0x28 ;  /* 0x000000280a0f7836 */ /* 0x000fe20000000000 */
        /* <DEDUP_REMOVED lines=98> */
[----:B------:R-:W-:Y:S02]  /*11730*/  FMNMX R242, R24, R240, !PT ;  /* 0x000000f018f27209 */ /* 0x000fe40007800000 */
[----:B------:R-:W-:Y:S02]  /*11740*/  FSEL R81, R81, -INF , !P6 ;  /* 0xff80000051517808 */ /* 0x000fe40007000000 */
[----:B------:R-:W-:Y:S02]  /*11750*/  FSEL R83, R83, -INF , !P6 ;  /* 0xff80000053537808 */ /* 0x000fe40007000000 */
[----:B------:R-:W-:Y:S02]  /*11760*/  FSEL R76, R76, -INF , !P2 ;  /* 0xff8000004c4c7808 */ /* 0x000fe40005000000 */
[----:B------:R-:W-:-:S02]  /*11770*/  FSEL R78, R78, -INF , !P2 ;  /* 0xff8000004e4e7808 */ /* 0x000fc40005000000 */
[----:B------:R-:W-:Y:S02]  /*11780*/  ISETP.GE.AND P6, PT, R15, UR15, PT ;  /* 0x0000000f0f007c0c */ /* 0x000fe4000bfc6270 */
[----:B------:R-:W-:Y:S02]  /*11790*/  ISETP.GE.AND P2, PT, R17, UR15, PT ;  /* 0x0000000f11007c0c */ /* 0x000fe4000bf46270 */
[----:B------:R-:W-:Y:S02]  /*117a0*/  FMNMX R15, R25, R242, !PT ;  /* 0x000000f2190f7209 */ /* 0x000fe40007800000 */
[----:B------:R-:W-:Y:S02]  /*117b0*/  IADD3 R17, R10, 0x81, RZ ;  /* 0x000000810a117810 */ /* 0x000fe40007ffe0ff */
[----:B------:R-:W-:Y:S02]  /*117c0*/  FSEL R80, R80, -INF , !P3 ;  /* 0xff80000050507808 */ /* 0x000fe40005800000 */
[----:B------:R-:W-:-:S02]  /*117d0*/  FSEL R82, R82, -INF , !P3 ;  /* 0xff80000052527808 */ /* 0x000fc40005800000 */
[----:B------:R-:W-:Y:S02]  /*117e0*/  FMNMX R242, R28, R15, !PT ;  /* 0x0000000f1cf27209 */ /* 0x000fe40007800000 */
[----:B------:R-:W-:Y:S02]  /*117f0*/  ISETP.GE.AND P3, PT, R17, UR15, PT ;  /* 0x0000000f11007c0c */ /* 0x000fe4000bf66270 */
[----:B------:R-:W-:Y:S02]  /*11800*/  IADD3 R17, R10, 0x89, RZ ;  /* 0x000000890a117810 */ /* 0x000fe40007ffe0ff */
[----:B------:R-:W-:Y:S02]  /*11810*/  FMNMX R244, R26, R239, !PT ;  /* 0x000000ef1af47209 */ /* 0x000fe40007800000 */
[----:B------:R-:W-:Y:S02]  /*11820*/  FMNMX R15, R29, R242, !PT ;  /* 0x000000f21d0f7209 */ /* 0x000fe40007800000 */
[----:B------:R-:W-:-:S02]  /*11830*/  FSEL R84, R84, -INF , !P5 ;  /* 0xff80000054547808 */ /* 0x000fc40006800000 */
[----:B------:R-:W-:Y:S02]  /*11840*/  FSEL R86, R86, -INF , !P5 ;  /* 0xff80000056567808 */ /* 0x000fe40006800000 */
[----:B------:R-:W-:Y:S02]  /*11850*/  ISETP.GE.AND P5, PT, R17, UR15, PT ;  /* 0x0000000f11007c0c */ /* 0x000fe4000bfa6270 */
        /* <DEDUP_REMOVED lines=40> */
[----:B------:R-:W-:Y:S02]  /*11ae0*/  FSEL R85, R85, -INF , !P2 ;  /* 0xff80000055557808 */ /* 0x000fe40005000000 */
[----:B------:R-:W-:Y:S02]  /*11af0*/  FSEL R87, R87, -INF , !P2 ;  /* 0xff80000057577808 */ /* 0x000fe40005000000 */
[----:B------:R-:W-:Y:S02]  /*11b00*/  FMNMX R17, R67, R244, !PT ;  /* 0x000000f443117209 */ /* 0x000fe40007800000 */
[----:B------:R-:W-:Y:S02]  /*11b10*/  ISETP.GE.AND P2, PT, R243, UR15, PT ;  /* 0x0000000ff3007c0c */ /* 0x000fe4000bf46270 */
[----:B------:R-:W-:Y:S02]  /*11b20*/  FMNMX R242, R72, R15, !PT ;  /* 0x0000000f48f27209 */ /* 0x000fe40007800000 */
[----:B------:R-:W-:-:S02]  /*11b30*/  IADD3 R243, R10, 0x91, RZ ;  /* 0x000000910af37810 */ /* 0x000fc40007ffe0ff */
[----:B------:R-:W-:Y:S02]  /*11b40*/  FMNMX R244, R70, R17, !PT ;  /* 0x0000001146f47209 */ /* 0x000fe40007800000 */
[----:B------:R-:W-:Y:S02]  /*11b50*/  FSEL R88, R88, -INF , !P4 ;  /* 0xff80000058587808 */ /* 0x000fe40006000000 */
[----:B------:R-:W-:Y:S02]  /*11b60*/  FSEL R90, R90, -INF , !P4 ;  /* 0xff8000005a5a7808 */ /* 0x000fe40006000000 */
[----:B------:R-:W-:Y:S02]  /*11b70*/  FMNMX R15, R73, R242, !PT ;  /* 0x000000f2490f7209 */ /* 0x000fe40007800000 */
[----:B------:R-:W-:Y:S01]  /*11b80*/  ISETP.GE.AND P4, PT, R243, UR15, PT ;  /* 0x0000000ff3007c0c */ /* 0x000fe2000bf86270 */
[----:B------:R-:W-:Y:S01]  /*11b90*/  VIADD R243, R10, 0x98 ;  /* 0x000000980af37836 */ /* 0x000fe20000000000 */
[----:B------:R-:W-:-:S02]  /*11ba0*/  FMNMX R17, R71, R244, !PT ;  /* 0x000000f447117209 */ /* 0x000fc40007800000 */
[----:B------:R-:W-:Y:S02]  /*11bb0*/  FMNMX R242, R76, R15, !PT ;  /* 0x0000000f4cf27209 */ /* 0x000fe40007800000 */
[----:B------:R-:W-:Y:S02]  /*11bc0*/  FSEL R89, R89, -INF , !P3 ;  /* 0xff80000059597808 */ /* 0x000fe40005800000 */
[----:B------:R-:W-:Y:S02]  /*11bd0*/  FSEL R91, R91, -INF , !P3 ;  /* 0xff8000005b5b7808 */ /* 0x000fe40005800000 */
        /* <DEDUP_REMOVED lines=11> */
[----:B------:R-:W-:Y:S02]  /*11c90*/  FMNMX R15, R81, R242, !PT ;  /* 0x000000f2510f7209 */ /* 0x000fe40007800000 */
[----:B------:R-:W-:Y:S02]  /*11ca0*/  FSEL R93, R93, -INF , !P5 ;  /* 0xff8000005d5d7808 */ /* 0x000fe40006800000 */
[----:B------:R-:W-:Y:S02]  /*11cb0*/  FSEL R95, R95, -INF , !P5 ;  /* 0xff8000005f5f7808 */ /* 0x000fe40006800000 */
[----:B------:R-:W-:Y:S02]  /*11cc0*/  ISETP.GE.AND P5, PT, R243, UR15, PT ;  /* 0x0000000ff3007c0c */ /* 0x000fe4000bfa6270 */
[----:B------:R-:W-:-:S02]  /*11cd0*/  IADD3 R243, R10, 0xa1, RZ ;  /* 0x000000a10af37810 */ /* 0x000fc40007ffe0ff */
[----:B------:R-:W-:Y:S02]  /*11ce0*/  FMNMX R17, R79, R244, !PT ;  /* 0x000000f44f117209 */ /* 0x000fe40007800000 */
[----:B------:R-:W-:Y:S02]  /*11cf0*/  FMNMX R242, R84, R15, !PT ;  /* 0x0000000f54f27209 */ /* 0x000fe40007800000 */
[----:B------:R-:W-:Y:S02]  /*11d00*/  FSEL R96, R96, -INF , !P2 ;  /* 0xff80000060607808 */ /* 0x000fe40005000000 */
[----:B------:R-:W-:Y:S02]  /*11d10*/  FSEL R98, R98, -INF , !P2 ;  /* 0xff80000062627808 */ /* 0x000fe40005000000 */
[----:B------:R-:W-:Y:S01]  /*11d20*/  ISETP.GE.AND P2, PT, R243, UR15, PT ;  /* 0x0000000ff3007c0c */ /* 0x000fe2000bf46270 */
[----:B------:R-:W-:Y:S01]  /*11d30*/  VIADD R243, R10, 0xa8 ;  /* 0x000000a80af37836 */ /* 0x000fe20000000000 */
[----:B------:R-:W-:-:S02]  /*11d40*/  FMNMX R244, R82, R17, !PT ;  /* 0x0000001152f47209 */ /* 0x000fc40007800000 */
[----:B------:R-:W-:Y:S02]  /*11d50*/  FMNMX R15, R85, R242, !PT ;  /* 0x000000f2550f7209 */ /* 0x000fe40007800000 */
[----:B------:R-:W-:Y:S02]  /*11d60*/  FMNMX R17, R83, R244, !PT ;  /* 0x000000f453117209 */ /* 0x000fe40007800000 */
[----:B------:R-:W-:Y:S02]  /*11d70*/  FSEL R97, R97, -INF , !P4 ;  /* 0xff80000061617808 */ /* 0x000fe40006000000 */
[----:B------:R-:W-:Y:S02]  /*11d80*/  FSEL R99, R99, -INF , !P4 ;  /* 0xff80000063637808 */ /* 0x000fe40006000000 */
[----:B------:R-:W-:Y:S02]  /*11d90*/  FMNMX R242, R88, R15, !PT ;  /* 0x0000000f58f27209 */ /* 0x000fe40007800000 */
[----:B------:R-:W-:-:S02]  /*11da0*/  ISETP.GE.AND P4, PT, R243, UR15, PT ;  /* 0x0000000ff3007c0c */ /* 0x000fc4000bf86270 */
[----:B------:R-:W-:Y:S02]  /*11db0*/  IADD3 R243, R10, 0xa9, RZ ;  /* 0x000000a90af37810 */ /* 0x000fe40007ffe0ff */
        /* <DEDUP_REMOVED lines=8> */
[----:B------:R-:W-:Y:S02]  /*11e40*/  FSEL R101, R101, -INF , !P6 ;  /* 0xff80000065657808 */ /* 0x000fe40007000000 */
[----:B------:R-:W-:Y:S02]  /*11e50*/  FSEL R103, R103, -INF , !P6 ;  /* 0xff80000067677808 */ /* 0x000fe40007000000 */
[----:B------:R-:W-:Y:S02]  /*11e60*/  FMNMX R244, R90, R17, !PT ;  /* 0x000000115af47209 */ /* 0x000fe40007800000 */
[----:B------:R-:W-:Y:S02]  /*11e70*/  ISETP.GE.AND P6, PT, R243, UR15, PT ;  /* 0x0000000ff3007c0c */ /* 0x000fe4000bfc6270 */
[----:B------:R-:W-:-:S02]  /*11e80*/  FMNMX R15, R93, R242, !PT ;  /* 0x000000f25d0f7209 */ /* 0x000fc40007800000 */
[----:B------:R-:W-:Y:S02]  /*11e90*/  IADD3 R243, R10, 0xb1, RZ ;  /* 0x000000b10af37810 */ /* 0x000fe40007ffe0ff */
        /* <DEDUP_REMOVED lines=61> */
[----:B------:R-:W-:Y:S02]  /*12270*/  FSEL R121, R121, -INF , !P6 ;  /* 0xff80000079797808 */ /* 0x000fe40007000000 */
[----:B------:R-:W-:Y:S02]  /*12280*/  FMNMX R242, R120, R15, !PT ;  /* 0x0000000f78f27209 */ /* 0x000fe40007800000 */
[----:B------:R-:W-:Y:S02]  /*12290*/  FSEL R123, R123, -INF , !P6 ;  /* 0xff8000007b7b7808 */ /* 0x000fe40007000000 */
[----:B------:R-:W-:Y:S02]  /*122a0*/  ISETP.GE.AND P6, PT, R243, UR15, PT ;  /* 0x0000000ff3007c0c */ /* 0x000fe4000bfc6270 */
[----:B------:R-:W-:Y:S02]  /*122b0*/  FMNMX R244, R118, R17, !PT ;  /* 0x0000001176f47209 */ /* 0x000fe40007800000 */
[----:B------:R-:W-:-:S02]  /*122c0*/  IADD3 R243, R10, 0xd9, RZ ;  /* 0x000000d90af37810 */ /* 0x000fc40007ffe0ff */
[----:B------:R-:W-:Y:S02]  /*122d0*/  FSEL R124, R124, -INF , !P5 ;  /* 0xff8000007c7c7808 */ /* 0x000fe40006800000 */
[----:B------:R-:W-:Y:S02]  /*122e0*/  FMNMX R15, R121, R242, !PT ;  /* 0x000000f2790f7209 */ /* 0x000fe40007800000 */
[----:B------:R-:W-:Y:S02]  /*122f0*/  FSEL R126, R126, -INF , !P5 ;  /* 0xff8000007e7e7808 */ /* 0x000fe40006800000 */
[----:B------:R-:W-:Y:S02]  /*12300*/  FMNMX R17, R119, R244, !PT ;  /* 0x000000f477117209 */ /* 0x000fe40007800000 */
[----:B------:R-:W-:Y:S01]  /*12310*/  ISETP.GE.AND P5, PT, R243, UR15, PT ;  /* 0x0000000ff3007c0c */ /* 0x000fe2000bfa6270 */
[----:B------:R-:W-:Y:S01]  /*12320*/  VIADD R243, R10, 0xe0 ;  /* 0x000000e00af37836 */ /* 0x000fe20000000000 */
[----:B------:R-:W-:-:S02]  /*12330*/  FSEL R125, R125, -INF , !P2 ;  /* 0xff8000007d7d7808 */ /* 0x000fc40005000000 */
[----:B------:R-:W-:Y:S02]  /*12340*/  FMNMX R242, R124, R15, !PT ;  /* 0x0000000f7cf27209 */ /* 0x000fe40007800000 */
[----:B------:R-:W-:Y:S02]  /*12350*/  FMNMX R244, R122, R17, !PT ;  /* 0x000000117af47209 */ /* 0x000fe40007800000 */
[----:B------:R-:W-:Y:S02]  /*12360*/  FSEL R128, R128, -INF , !P4 ;  /* 0xff80000080807808 */ /* 0x000fe40006000000 */
[----:B------:R-:W-:Y:S02]  /*12370*/  FMNMX R15, R125, R242, !PT ;  /* 0x000000f27d0f7209 */ /* 0x000fe40007800000 */
[----:B------:R-:W-:Y:S02]  /*12380*/  FSEL R127, R127, -INF , !P2 ;  /* 0xff8000007f7f7808 */ /* 0x000fe40005000000 */
[----:B------:R-:W-:-:S02]  /*12390*/  ISETP.GE.AND P2, PT, R243, UR15, PT ;  /* 0x0000000ff3007c0c */ /* 0x000fc4000bf46270 */
[----:B------:R-:W-:Y:S02]  /*123a0*/  IADD3 R243, R10, 0xe1, RZ ;  /* 0x000000e10af37810 */ /* 0x000fe40007ffe0ff */
[----:B------:R-:W-:Y:S02]  /*123b0*/  FMNMX R17, R123, R244, !PT ;  /* 0x000000f47b117209 */ /* 0x000fe40007800000 */
[----:B------:R-:W-:Y:S02]  /*123c0*/  FSEL R129, R129, -INF , !P3 ;  /* 0xff80000081817808 */ /* 0x000fe40005800000 */
[----:B------:R-:W-:Y:S02]  /*123d0*/  FMNMX R242, R128, R15, !PT ;  /* 0x0000000f80f27209 */ /* 0x000fe40007800000 */
[----:B------:R-:W-:Y:S02]  /*123e0*/  FSEL R130, R130, -INF , !P4 ;  /* 0xff80000082827808 */ /* 0x000fe40006000000 */
[----:B------:R-:W-:Y:S01]  /*123f0*/  ISETP.GE.AND P4, PT, R243, UR15, PT ;  /* 0x0000000ff3007c0c */ /* 0x000fe2000bf86270 */
[----:B------:R-:W-:Y:S01]  /*12400*/  VIADD R243, R10, 0xe8 ;  /* 0x000000e80af37836 */ /* 0x000fe20000000000 */
[----:B------:R-:W-:-:S02]  /*12410*/  FMNMX R244, R126, R17, !PT ;  /* 0x000000117ef47209 */ /* 0x000fc40007800000 */
[----:B------:R-:W-:Y:S02]  /*12420*/  FSEL R132, R132, -INF , !P6 ;  /* 0xff80000084847808 */ /* 0x000fe40007000000 */
[----:B------:R-:W-:Y:S02]  /*12430*/  FMNMX R15, R129, R242, !PT ;  /* 0x000000f2810f7209 */ /* 0x000fe40007800000 */
[----:B------:R-:W-:Y:S02]  /*12440*/  FMNMX R17, R127, R244, !PT ;  /* 0x000000f47f117209 */ /* 0x000fe40007800000 */
[----:B------:R-:W-:Y:S02]  /*12450*/  FSEL R131, R131, -INF , !P3 ;  /* 0xff80000083837808 */ /* 0x000fe40005800000 */
[----:B------:R-:W-:Y:S02]  /*12460*/  FSEL R133, R133, -INF , !P5 ;  /* 0xff80000085857808 */ /* 0x000fe40006800000 */
[----:B------:R-:W-:-:S02]  /*12470*/  FMNMX R242, R132, R15, !PT ;  /* 0x0000000f84f27209 */ /* 0x000fc40007800000 */
[----:B------:R-:W-:Y:S02]  /*12480*/  ISETP.GE.AND P3, PT, R243, UR15, PT ;  /* 0x0000000ff3007c0c */ /* 0x000fe4000bf66270 */
[----:B------:R-:W-:Y:S02]  /*12490*/  IADD3 R243, R10, 0xe9, RZ ;  /* 0x000000e90af37810 */ /* 0x000fe40007ffe0ff */
[----:B------:R-:W-:Y:S02]  /*124a0*/  FMNMX R244, R130, R17, !PT ;  /* 0x0000001182f47209 */ /* 0x000fe40007800000 */
[----:B------:R-:W-:Y:S02]  /*124b0*/  FSEL R136, R136, -INF , !P2 ;  /* 0xff80000088887808 */ /* 0x000fe40005000000 */
[----:B------:R-:W-:Y:S02]  /*124c0*/  FMNMX R15, R133, R242, !PT ;  /* 0x000000f2850f7209 */ /* 0x000fe40007800000 */
[----:B------:R-:W-:-:S02]  /*124d0*/  FSEL R134, R134, -INF , !P6 ;  /* 0xff80000086867808 */ /* 0x000fc40007000000 */
[----:B------:R-:W-:Y:S01]  /*124e0*/  ISETP.GE.AND P6, PT, R243, UR15, PT ;  /* 0x0000000ff3007c0c */ /* 0x000fe2000bfc6270 */
[----:B------:R-:W-:Y:S01]  /*124f0*/  VIADD R243, R10, 0xf0 ;  /* 0x000000f00af37836 */ /* 0x000fe20000000000 */
[----:B------:R-:W-:Y:S02]  /*12500*/  FMNMX R17, R131, R244, !PT ;  /* 0x000000f483117209 */ /* 0x000fe40007800000 */
[----:B------:R-:W-:Y:S02]  /*12510*/  FSEL R137, R137, -INF , !P4 ;  /* 0xff80000089897808 */ /* 0x000fe40006000000 */
[----:B------:R-:W-:Y:S02]  /*12520*/  FMNMX R242, R136, R15, !PT ;  /* 0x0000000f88f27209 */ /* 0x000fe40007800000 */
[----:B------:R-:W-:Y:S02]  /*12530*/  FSEL R135, R135, -INF , !P5 ;  /* 0xff80000087877808 */ /* 0x000fe40006800000 */
[----:B------:R-:W-:-:S02]  /*12540*/  FMNMX R244, R134, R17, !PT ;  /* 0x0000001186f47209 */ /* 0x000fc40007800000 */
[----:B------:R-:W-:Y:S02]  /*12550*/  ISETP.GE.AND P5, PT, R243, UR15, PT ;  /* 0x0000000ff3007c0c */ /* 0x000fe4000bfa6270 */
[----:B------:R-:W-:Y:S02]  /*12560*/  FSEL R140, R140, -INF , !P3 ;  /* 0xff8000008c8c7808 */ /* 0x000fe40005800000 */
[----:B------:R-:W-:Y:S02]  /*12570*/  FMNMX R15, R137, R242, !PT ;  /* 0x000000f2890f7209 */ /* 0x000fe40007800000 */
[----:B------:R-:W-:Y:S02]  /*12580*/  IADD3 R243, R10, 0xf1, RZ ;  /* 0x000000f10af37810 */ /* 0x000fe40007ffe0ff */
[----:B------:R-:W-:Y:S02]  /*12590*/  FSEL R138, R138, -INF , !P2 ;  /* 0xff8000008a8a7808 */ /* 0x000fe40005000000 */
[----:B------:R-:W-:-:S02]  /*125a0*/  FMNMX R17, R135, R244, !PT ;  /* 0x000000f487117209 */ /* 0x000fc40007800000 */
[----:B------:R-:W-:Y:S02]  /*125b0*/  FSEL R141, R141, -INF , !P6 ;  /* 0xff8000008d8d7808 */ /* 0x000fe40007000000 */
[----:B------:R-:W-:Y:S02]  /*125c0*/  FMNMX R242, R140, R15, !PT ;  /* 0x0000000f8cf27209 */ /* 0x000fe40007800000 */
[----:B------:R-:W-:Y:S01]  /*125d0*/  ISETP.GE.AND P2, PT, R243, UR15, PT ;  /* 0x0000000ff3007c0c */ /* 0x000fe2000bf46270 */
[----:B------:R-:W-:Y:S01]  /*125e0*/  VIADD R243, R10, 0xf8 ;  /* 0x000000f80af37836 */ /* 0x000fe20000000000 */
[----:B------:R-:W-:Y:S02]  /*125f0*/  FSEL R139, R139, -INF , !P4 ;  /* 0xff8000008b8b7808 */ /* 0x000fe40006000000 */
[----:B------:R-:W-:Y:S02]  /*12600*/  FMNMX R244, R138, R17, !PT ;  /* 0x000000118af47209 */ /* 0x000fe40007800000 */
[----:B------:R-:W-:-:S02]  /*12610*/  FSEL R144, R144, -INF , !P5 ;  /* 0xff80000090907808 */ /* 0x000fc40006800000 */
[----:B------:R-:W-:Y:S02]  /*12620*/  FMNMX R15, R141, R242, !PT ;  /* 0x000000f28d0f7209 */ /* 0x000fe40007800000 */
[----:B------:R-:W-:Y:S02]  /*12630*/  ISETP.GE.AND P4, PT, R243, UR15, PT ;  /* 0x0000000ff3007c0c */ /* 0x000fe4000bf86270 */
[----:B------:R-:W-:Y:S02]  /*12640*/  FSEL R142, R142, -INF , !P3 ;  /* 0xff8000008e8e7808 */ /* 0x000fe40005800000 */
[----:B------:R-:W-:Y:S02]  /*12650*/  FMNMX R17, R139, R244, !PT ;  /* 0x000000f48b117209 */ /* 0x000fe40007800000 */
[----:B------:R-:W-:Y:S02]  /*12660*/  IADD3 R243, R10, 0xf9, RZ ;  /* 0x000000f90af37810 */ /* 0x000fe40007ffe0ff */
[----:B------:R-:W-:-:S02]  /*12670*/  FSEL R145, R145, -INF , !P2 ;  /* 0xff80000091917808 */ /* 0x000fc40005000000 */
[----:B------:R-:W-:Y:S02]  /*12680*/  FMNMX R242, R144, R15, !PT ;  /* 0x0000000f90f27209 */ /* 0x000fe40007800000 */
[----:B------:R-:W-:Y:S02]  /*12690*/  FSEL R143, R143, -INF , !P6 ;  /* 0xff8000008f8f7808 */ /* 0x000fe40007000000 */
[----:B------:R-:W-:Y:S02]  /*126a0*/  FMNMX R244, R142, R17, !PT ;  /* 0x000000118ef47209 */ /* 0x000fe40007800000 */
[----:B------:R-:W-:Y:S02]  /*126b0*/  ISETP.GE.AND P3, PT, R243, UR15, PT ;  /* 0x0000000ff3007c0c */ /* 0x000fe4000bf66270 */
        /* <DEDUP_REMOVED lines=8> */
[----:B------:R-:W-:Y:S02]  /*12740*/  FMNMX R15, R149, R242, !PT ;  /* 0x000000f2950f7209 */ /* 0x000fe40007800000 */
[----:B------:R-:W-:Y:S02]  /*12750*/  FSEL R150, R150, -INF , !P4 ;  /* 0xff80000096967808 */ /* 0x000fe40006000000 */
[----:B------:R-:W-:Y:S01]  /*12760*/  FMNMX R17, R147, R244, !PT ;  /* 0x000000f493117209 */ /* 0x000fe20007800000 */
[----:B------:R-:W1:Y:S01]  /*12770*/  SHFL.BFLY PT, R246, R15, 0x1, 0x1f ;  /* 0x0c201f000ff67f89 */ /* 0x000e6200000e0000 */
[----:B------:R-:W-:Y:S02]  /*12780*/  FSEL R151, R151, -INF , !P3 ;  /* 0xff80000097977808 */ /* 0x000fe40005800000 */
[----:B------:R-:W-:Y:S02]  /*12790*/  FMNMX R242, R150, R17, !PT ;  /* 0x0000001196f27209 */ /* 0x000fe40007800000 */
[----:B------:R-:W-:-:S02]  /*127a0*/  LEA R243, R14, R2, 0x3 ;  /* 0x000000020ef37211 */ /* 0x000fc400078e18ff */
[----:B------:R-:W-:Y:S02]  /*127b0*/  FMNMX R244, R151, R242, !PT ;  /* 0x000000f297f47209 */ /* 0x000fe40007800000 */
[----:B------:R-:W-:-:S03]  /*127c0*/  SHF.L.U32 R242, R9, 0x1f, RZ ;  /* 0x0000001f09f27819 */ /* 0x000fc600000006ff */
[----:B------:R-:W2:Y:S01]  /*127d0*/  SHFL.BFLY PT, R17, R244, 0x1, 0x1f ;  /* 0x0c201f00f4117f89 */ /* 0x000ea200000e0000 */
[----:B-1----:R-:W-:-:S05]  /*127e0*/  FMNMX R246, R15, R246, !PT ;  /* 0x000000f60ff67209 */ /* 0x002fca0007800000 */
[----:B------:R-:W1:Y:S01]  /*127f0*/  SHFL.BFLY PT, R247, R246, 0x2, 0x1f ;  /* 0x0c401f00f6f77f89 */ /* 0x000e6200000e0000 */
[----:B--2---:R-:W-:Y:S01]  /*12800*/  FMNMX R245, R244, R17, !PT ;  /* 0x00000011f4f57209 */ /* 0x004fe20007800000 */
[----:B------:R-:W-:-:S04]  /*12810*/  IMAD R17, R5, 0x8, R11 ;  /* 0x0000000805117824 */ /* 0x000fc800078e020b */
[----:B------:R-:W2:Y:S01]  /*12820*/  SHFL.BFLY PT, R248, R245, 0x2, 0x1f ;  /* 0x0c401f00f5f87f89 */ /* 0x000ea200000e0000 */
[----:B------:R-:W-:-:S04]  /*12830*/  PRMT R249, RZ, 0x654, R17 ;  /* 0x00000654fff97816 */ /* 0x000fc80000000011 */
[----:B------:R3:W-:Y:S01]  /*12840*/  SYNCS.ARRIVE.TRANS64.RED.A1T0 RZ, [R249+URZ], RZ ;  /* 0x000000fff9ff79a7 */ /* 0x0007e2000810043f */
[----:B-1----:R-:W-:Y:S01]  /*12850*/  FMNMX R17, R246, R247, !PT ;  /* 0x000000f7f6117209 */ /* 0x002fe20007800000 */
[----:B------:R-:W1:Y:S01]  /*12860*/  SYNCS.PHASECHK.TRANS64.TRYWAIT P3, [R243+URZ+0x55000], R242 ;  /* 0x055000f2f30075a7 */ /* 0x000e62000806017f */
[----:B------:R-:W-:Y:S02]  /*12870*/  IMAD.U32 R247, RZ, RZ, UR23 ;  /* 0x00000017fff77e24 */ /* 0x000fe4000f8e00ff */
[----:B------:R-:W-:-:S04]  /*12880*/  FSETP.NEU.AND P2, PT, R17, -INF , PT ;  /* 0xff8000001100780b */ /* 0x000fc80003f4d000 */
[----:B------:R-:W-:Y:S02]  /*12890*/  FSEL R244, R17, RZ, P2 ;  /* 0x000000ff11f47208 */ /* 0x000fe40001000000 */
[----:B--2---:R-:W-:-:S03]  /*128a0*/  FMNMX R15, R245, R248, !PT ;  /* 0x000000f8f50f7209 */ /* 0x004fc60007800000 */
[----:B------:R-:W-:Y:S01]  /*128b0*/  FADD R240, -R244, R240 ;  /* 0x000000f0f4f07221 */ /* 0x000fe20000000100 */
[----:B------:R-:W-:-:S03]  /*128c0*/  FSETP.NEU.AND P2, PT, R15, -INF , PT ;  /* 0xff8000000f00780b */ /* 0x000fc60003f4d000 */
[----:B------:R-:W-:Y:S01]  /*128d0*/  FMUL R248, R240, UR14 ;  /* 0x0000000ef0f87c20 */ /* 0x000fe20008400000 */
[----:B------:R-:W-:-:S04]  /*128e0*/  FSEL R246, R15, RZ, P2 ;  /* 0x000000ff0ff67208 */ /* 0x000fc80001000000 */
[----:B------:R-:W-:Y:S01]  /*128f0*/  FSETP.GEU.AND P2, PT, R248, -126, PT ;  /* 0xc2fc0000f800780b */ /* 0x000fe20003f4e000 */
[C---:B------:R-:W-:Y:S01]  /*12900*/  FADD R245, -R246.reuse, R239 ;  /* 0x000000eff6f57221 */ /* 0x040fe20000000100 */
[----:B------:R-:W-:-:S03]  /*12910*/  FMUL R239, R246, UR14 ;  /* 0x0000000ef6ef7c20 */ /* 0x000fc60008400000 */
[----:B------:R-:W-:Y:S01]  /*12920*/  FMUL R245, R245, UR14 ;  /* 0x0000000ef5f57c20 */ /* 0x000fe20008400000 */
[----:B------:R-:W-:-:S04]  /*12930*/  FFMA R240, R26, UR14, -R239 ;  /* 0x0000000e1af07c23 */ /* 0x000fc800080008ef */
[----:B------:R-:W-:-:S03]  /*12940*/  FSETP.GEU.AND P6, PT, R245, -126, PT ;  /* 0xc2fc0000f500780b */ /* 0x000fc60003fce000 */
[----:B------:R-:W-:Y:S01]  /*12950*/  @!P2 FMUL R248, R248, 0.5 ;  /* 0x3f000000f8f8a820 */ /* 0x000fe20000400000 */
[----:B------:R-:W-:Y:S01]  /*12960*/  FSETP.GEU.AND P5, PT, R240, -126, PT ;  /* 0xc2fc0000f000780b */ /* 0x000fe20003fae000 */
[----:B-1-3--:R-:W-:-:S12]  /*12970*/  @!P3 BRA `(.L_x_43) ;  /* 0x000000840050b947 */ /* 0x00afd80003800000 */
.L_x_91:
[--C-:B------:R-:W-:Y:S01]  /*12980*/  FFMA R249, R27, UR14, -R239.reuse ;  /* 0x0000000e1bf97c23 */ /* 0x100fe200080008ef */
[----:B------:R-:W-:Y:S01]  /*12990*/  @!P6 FMUL R245, R245, 0.5 ;  /* 0x3f000000f5f5e820 */ /* 0x000fe20000400000 */
[----:B------:R-:W-:Y:S01]  /*129a0*/  @!P5 FMUL R240, R240, 0.5 ;  /* 0x3f000000f0f0d820 */ /* 0x000fe20000400000 */
[--C-:B-1----:R-:W-:Y:S01]  /*129b0*/  FFMA R243, R30, UR14, -R239.reuse ;  /* 0x0000000e1ef37c23 */ /* 0x102fe200080008ef */
[----:B------:R-:W-:Y:S01]  /*129c0*/  FFMA R252, R34, UR14, -R239 ;  /* 0x0000000e22fc7c23 */ /* 0x000fe200080008ef */
[----:B------:R-:W-:Y:S01]  /*129d0*/  FSETP.GEU.AND P4, PT, R249, -126, PT ;  /* 0xc2fc0000f900780b */ /* 0x000fe20003f8e000 */
[----:B------:R1:W2:Y:S01]  /*129e0*/  MUFU.EX2 R27, R245 ;  /* 0x000000f5001b7308 */ /* 0x0002a20000000800 */
[----:B------:R-:W-:Y:S01]  /*129f0*/  IMAD R242, R14, 0x1400, R247 ;  /* 0x000014000ef27824 */ /* 0x000fe200078e02f7 */
[----:B------:R-:W-:Y:S05]  /*12a00*/  WARPSYNC.ALL ;  /* 0x0000000000007948 */ /* 0x000fea0003800000 */
[----:B------:R-:W-:Y:S01]  /*12a10*/  IMAD.MOV.U32 R247, RZ, RZ, -0x7fffffe0 ;  /* 0x80000020fff77424 */ /* 0x000fe200078e00ff */
[----:B------:R3:W4:Y:S01]  /*12a20*/  MUFU.EX2 R30, R240 ;  /* 0x000000f0001e7308 */ /* 0x0007220000000800 */
[--C-:B-1----:R-:W-:Y:S01]  /*12a30*/  FFMA R245, R35, UR14, -R239.reuse ;  /* 0x0000000e23f57c23 */ /* 0x102fe200080008ef */
[----:B------:R-:W-:Y:S01]  /*12a40*/  IADD3 R246, R242, 0x400, RZ ;  /* 0x00000400f2f67810 */ /* 0x000fe20007ffe0ff */
[--C-:B------:R-:W-:Y:S01]  /*12a50*/  FFMA R42, R42, UR14, -R239.reuse ;  /* 0x0000000e2a2a7c23 */ /* 0x100fe200080008ef */
[----:B------:R-:W-:Y:S01]  /*12a60*/  @!P4 FMUL R249, R249, 0.5 ;  /* 0x3f000000f9f9c820 */ /* 0x000fe20000400000 */
[C---:B------:R-:W-:Y:S01]  /*12a70*/  R2UR UR19, R247.reuse ;  /* 0x00000000f71372ca */ /* 0x040fe200000e0000 */
[--C-:B------:R-:W-:Y:S01]  /*12a80*/  FFMA R50, R50, UR14, -R239.reuse ;  /* 0x0000000e32327c23 */ /* 0x100fe200080008ef */
[----:B------:R-:W-:Y:S01]  /*12a90*/  R2UR UR27, R247 ;  /* 0x00000000f71b72ca */ /* 0x000fe200000e0000 */
[----:B------:R1:W5:Y:S01]  /*12aa0*/  MUFU.EX2 R26, R248 ;  /* 0x000000f8001a7308 */ /* 0x0003620000000800 */
[----:B--2---:R-:W-:Y:S01]  /*12ab0*/  @!P6 FMUL R27, R27, R27 ;  /* 0x0000001b1b1be220 */ /* 0x004fe20000400000 */
[----:B------:R-:W-:Y:S01]  /*12ac0*/  FSETP.GEU.AND P6, PT, R252, -126, PT ;  /* 0xc2fc0000fc00780b */ /* 0x000fe20003fce000 */
[--C-:B------:R-:W-:Y:S01]  /*12ad0*/  FFMA R247, R38, UR14, -R239.reuse ;  /* 0x0000000e26f77c23 */ /* 0x100fe200080008ef */
[----:B------:R-:W-:Y:S01]  /*12ae0*/  R2UR UR18, R246 ;  /* 0x00000000f61272ca */ /* 0x000fe200000e0000 */
[----:B---3--:R-:W-:Y:S01]  /*12af0*/  FMUL R240, R244, UR14 ;  /* 0x0000000ef4f07c20 */ /* 0x008fe20008400000 */
[----:B------:R-:W-:Y:S01]  /*12b00*/  IADD3 R246, R242, 0x800, RZ ;  /* 0x00000800f2f67810 */ /* 0x000fe20007ffe0ff */
[--C-:B------:R-:W-:Y:S01]  /*12b10*/  FFMA R43, R43, UR14, -R239.reuse ;  /* 0x0000000e2b2b7c23 */ /* 0x100fe200080008ef */
[----:B------:R-:W-:Y:S01]  /*12b20*/  FSETP.GEU.AND P3, PT, R243, -126, PT ;  /* 0xc2fc0000f300780b */ /* 0x000fe20003f6e000 */
[--C-:B-1----:R-:W-:Y:S01]  /*12b30*/  FFMA R248, R31, UR14, -R239.reuse ;  /* 0x0000000e1ff87c23 */ /* 0x102fe200080008ef */
[----:B----4-:R-:W-:Y:S01]  /*12b40*/  @!P5 FMUL R30, R30, R30 ;  /* 0x0000001e1e1ed220 */ /* 0x010fe20000400000 */
[----:B------:R1:W2:Y:S01]  /*12b50*/  MUFU.EX2 R31, R249 ;  /* 0x000000f9001f7308 */ /* 0x0002a20000000800 */
[----:B------:R-:W-:Y:S01]  /*12b60*/  FSETP.GEU.AND P5, PT, R245, -126, PT ;  /* 0xc2fc0000f500780b */ /* 0x000fe20003fae000 */
[--C-:B------:R-:W-:Y:S01]  /*12b70*/  FFMA R251, R28, UR14, -R240.reuse ;  /* 0x0000000e1cfb7c23 */ /* 0x100fe200080008f0 */
[----:B------:R-:W-:Y:S01]  /*12b80*/  R2UR UR26, R246 ;  /* 0x00000000f61a72ca */ /* 0x000fe200000e0000 */
[----:B------:R-:W-:Y:S01]  /*12b90*/  @!P6 FMUL R252, R252, 0.5 ;  /* 0x3f000000fcfce820 */ /* 0x000fe20000400000 */
[----:B------:R-:W-:Y:S01]  /*12ba0*/  FFMA R246, R39, UR14, -R239 ;  /* 0x0000000e27f67c23 */ /* 0x000fe200080008ef */
[----:B-----5:R-:W-:Y:S01]  /*12bb0*/  @!P2 FMUL R26, R26, R26 ;  /* 0x0000001a1a1aa220 */ /* 0x020fe20000400000 */
[----:B------:R-:W-:Y:S01]  /*12bc0*/  FSETP.GEU.AND P2, PT, R248, -126, PT ;  /* 0xc2fc0000f800780b */ /* 0x000fe20003f4e000 */
[----:B------:R3:W4:Y:S01]  /*12bd0*/  MUFU.EX2 R38, R252 ;  /* 0x000000fc00267308 */ /* 0x0007220000000800 */
[--C-:B-1----:R-:W-:Y:S01]  /*12be0*/  FFMA R249, R29, UR14, -R240.reuse ;  /* 0x0000000e1df97c23 */ /* 0x102fe200080008f0 */
[----:B------:R-:W-:Y:S01]  /*12bf0*/  @!P3 FMUL R243, R243, 0.5 ;  /* 0x3f000000f3f3b820 */ /* 0x000fe20000400000 */
[--C-:B------:R-:W-:Y:S01]  /*12c00*/  FFMA R244, R36, UR14, -R240.reuse ;  /* 0x0000000e24f47c23 */ /* 0x100fe200080008f0 */
[--C-:B------:R-:W-:Y:S01]  /*12c10*/  FFMA R40, R40, UR14, -R240.reuse ;  /* 0x0000000e28287c23 */ /* 0x100fe200080008f0 */
[--C-:B------:R-:W-:Y:S01]  /*12c20*/  FFMA R41, R41, UR14, -R240.reuse ;  /* 0x0000000e29297c23 */ /* 0x100fe200080008f0 */
[----:B------:R-:W-:Y:S01]  /*12c30*/  @!P5 FMUL R245, R245, 0.5 ;  /* 0x3f000000f5f5d820 */ /* 0x000fe20000400000 */
[----:B------:R-:W-:Y:S01]  /*12c40*/  R2UR UR10, R242 ;  /* 0x00000000f20a72ca */ /* 0x000fe200000e0000 */
[----:B------:R1:W5:Y:S01]  /*12c50*/  MUFU.EX2 R34, R243 ;  /* 0x000000f300227308 */ /* 0x0003620000000800 */
[----:B--2---:R-:W-:Y:S01]  /*12c60*/  @!P4 FMUL R31, R31, R31 ;  /* 0x0000001f1f1fc220 */ /* 0x004fe20000400000 */
[----:B------:R-:W-:Y:S01]  /*12c70*/  FSETP.GEU.AND P4, PT, R247, -126, PT ;  /* 0xc2fc0000f700780b */ /* 0x000fe20003f8e000 */
[----:B---3--:R-:W-:Y:S01]  /*12c80*/  FFMA R252, R25, UR14, -R240 ;  /* 0x0000000e19fc7c23 */ /* 0x008fe200080008f0 */
[----:B------:R-:W-:Y:S01]  /*12c90*/  @!P2 FMUL R248, R248, 0.5 ;  /* 0x3f000000f8f8a820 */ /* 0x000fe20000400000 */
[-C--:B------:R-:W-:Y:S01]  /*12ca0*/  FMUL R216, R216, R26.reuse ;  /* 0x0000001ad8d87220 */ /* 0x080fe20000400000 */
[-C--:B------:R-:W-:Y:S01]  /*12cb0*/  FMUL R217, R217, R26.reuse ;  /* 0x0000001ad9d97220 */ /* 0x080fe20000400000 */
[----:B------:R-:W-:Y:S01]  /*12cc0*/  FMUL R220, R220, R26 ;  /* 0x0000001adcdc7220 */ /* 0x000fe20000400000 */
[----:B------:R2:W3:Y:S01]  /*12cd0*/  MUFU.EX2 R39, R245 ;  /* 0x000000f500277308 */ /* 0x0004e20000000800 */
[----:B----4-:R-:W-:Y:S01]  /*12ce0*/  @!P6 FMUL R38, R38, R38 ;  /* 0x000000262626e220 */ /* 0x010fe20000400000 */
[----:B------:R-:W-:Y:S01]  /*12cf0*/  FSETP.GEU.AND P6, PT, R252, -126, PT ;  /* 0xc2fc0000fc00780b */ /* 0x000fe20003fce000 */
[----:B-1----:R-:W-:-:S02]  /*12d00*/  IMAD.MOV.U32 R243, RZ, RZ, -0x7fffffe0 ;  /* 0x80000020fff37424 */ /* 0x002fc400078e00ff */
[-C--:B------:R-:W-:Y:S01]  /*12d10*/  FMUL R221, R221, R26.reuse ;  /* 0x0000001adddd7220 */ /* 0x080fe20000400000 */
[-C--:B------:R-:W-:Y:S01]  /*12d20*/  FMUL R224, R224, R26.reuse ;  /* 0x0000001ae0e07220 */ /* 0x080fe20000400000 */
[----:B------:R-:W-:Y:S01]  /*12d30*/  FMUL R225, R225, R26 ;  /* 0x0000001ae1e17220 */ /* 0x000fe20000400000 */
[----:B------:R-:W-:Y:S01]  /*12d40*/  @!P4 FMUL R247, R247, 0.5 ;  /* 0x3f000000f7f7c820 */ /* 0x000fe20000400000 */
[----:B------:R1:W4:Y:S01]  /*12d50*/  MUFU.EX2 R35, R248 ;  /* 0x000000f800237308 */ /* 0x0003220000000800 */
[--C-:B--2---:R-:W-:Y:S01]  /*12d60*/  FFMA R245, R24, UR14, -R240.reuse ;  /* 0x0000000e18f57c23 */ /* 0x104fe200080008f0 */
[----:B------:R-:W-:Y:S01]  /*12d70*/  R2UR UR11, R243 ;  /* 0x00000000f30b72ca */ /* 0x000fe200000e0000 */
[--C-:B------:R-:W-:Y:S01]  /*12d80*/  FFMA R243, R37, UR14, -R240.reuse ;  /* 0x0000000e25f37c23 */ /* 0x100fe200080008f0 */
[----:B-----5:R-:W-:Y:S01]  /*12d90*/  @!P3 FMUL R34, R34, R34 ;  /* 0x000000222222b220 */ /* 0x020fe20000400000 */
[----:B------:R-:W-:Y:S01]  /*12da0*/  FSETP.GEU.AND P3, PT, R246, -126, PT ;  /* 0xc2fc0000f600780b */ /* 0x000fe20003f6e000 */
[-C--:B------:R-:W-:Y:S01]  /*12db0*/  FMUL R228, R228, R26.reuse ;  /* 0x0000001ae4e47220 */ /* 0x080fe20000400000 */
[----:B------:R-:W-:Y:S01]  /*12dc0*/  @!P6 FMUL R252, R252, 0.5 ;  /* 0x3f000000fcfce820 */ /* 0x000fe20000400000 */
[----:B------:R2:W5:Y:S01]  /*12dd0*/  MUFU.EX2 R24, R247 ;  /* 0x000000f700187308 */ /* 0x0005620000000800 */
[----:B---3--:R-:W-:Y:S01]  /*12de0*/  @!P5 FMUL R39, R39, R39 ;  /* 0x000000272727d220 */ /* 0x008fe20000400000 */
[----:B------:R-:W-:Y:S01]  /*12df0*/  FSETP.GEU.AND P5, PT, R251, -126, PT ;  /* 0xc2fc0000fb00780b */ /* 0x000fe20003fae000 */
[--C-:B-1----:R-:W-:Y:S01]  /*12e00*/  FFMA R248, R32, UR14, -R240.reuse ;  /* 0x0000000e20f87c23 */ /* 0x102fe200080008f0 */
[-C--:B------:R-:W-:Y:S01]  /*12e10*/  FMUL R229, R229, R26.reuse ;  /* 0x0000001ae5e57220 */ /* 0x080fe20000400000 */
[-C--:B------:R-:W-:Y:S01]  /*12e20*/  FMUL R200, R200, R26.reuse ;  /* 0x0000001ac8c87220 */ /* 0x080fe20000400000 */
[-C--:B------:R-:W-:Y:S01]  /*12e30*/  FMUL R201, R201, R26.reuse ;  /* 0x0000001ac9c97220 */ /* 0x080fe20000400000 */
[-C--:B------:R-:W-:Y:S01]  /*12e40*/  FMUL R204, R204, R26.reuse ;  /* 0x0000001acccc7220 */ /* 0x080fe20000400000 */
[----:B------:R-:W1:Y:S01]  /*12e50*/  MUFU.EX2 R29, R252 ;  /* 0x000000fc001d7308 */ /* 0x000e620000000800 */
[----:B----4-:R-:W-:Y:S01]  /*12e60*/  @!P2 FMUL R35, R35, R35 ;  /* 0x000000232323a220 */ /* 0x010fe20000400000 */
[----:B--2---:R-:W-:Y:S01]  /*12e70*/  FFMA R247, R33, UR14, -R240 ;  /* 0x0000000e21f77c23 */ /* 0x004fe200080008f0 */
[----:B------:R-:W-:Y:S01]  /*12e80*/  FSETP.GEU.AND P2, PT, R245, -126, PT ;  /* 0xc2fc0000f500780b */ /* 0x000fe20003f4e000 */
[----:B------:R-:W-:Y:S01]  /*12e90*/  @!P3 FMUL R246, R246, 0.5 ;  /* 0x3f000000f6f6b820 */ /* 0x000fe20000400000 */
[-C--:B------:R-:W-:Y:S01]  /*12ea0*/  FMUL R205, R205, R26.reuse ;  /* 0x0000001acdcd7220 */ /* 0x080fe20000400000 */
[----:B------:R-:W-:Y:S01]  /*12eb0*/  FMUL R208, R208, R26 ;  /* 0x0000001ad0d07220 */ /* 0x000fe20000400000 */
[----:B------:R-:W-:Y:S01]  /*12ec0*/  @!P5 FMUL R251, R251, 0.5 ;  /* 0x3f000000fbfbd820 */ /* 0x000fe20000400000 */
[----:B------:R2:W3:Y:S01]  /*12ed0*/  MUFU.EX2 R25, R246 ;  /* 0x000000f600197308 */ /* 0x0004e20000000800 */
[----:B-----5:R-:W-:Y:S01]  /*12ee0*/  @!P4 FMUL R24, R24, R24 ;  /* 0x000000181818c220 */ /* 0x020fe20000400000 */
[----:B------:R-:W-:Y:S01]  /*12ef0*/  FSETP.GEU.AND P4, PT, R249, -126, PT ;  /* 0xc2fc0000f900780b */ /* 0x000fe20003f8e000 */
[-C--:B------:R-:W-:Y:S01]  /*12f00*/  FMUL R209, R209, R26.reuse ;  /* 0x0000001ad1d17220 */ /* 0x080fe20000400000 */
[-C--:B------:R-:W-:Y:S01]  /*12f10*/  FMUL R212, R212, R26.reuse ;  /* 0x0000001ad4d47220 */ /* 0x080fe20000400000 */
[-C--:B------:R-:W-:Y:S01]  /*12f20*/  FMUL R213, R213, R26.reuse ;  /* 0x0000001ad5d57220 */ /* 0x080fe20000400000 */
[-C--:B------:R-:W-:Y:S01]  /*12f30*/  FMUL R184, R184, R26.reuse ;  /* 0x0000001ab8b87220 */ /* 0x080fe20000400000 */
[-C--:B------:R-:W-:Y:S01]  /*12f40*/  FMUL R185, R185, R26.reuse ;  /* 0x0000001ab9b97220 */ /* 0x080fe20000400000 */
[----:B------:R-:W4:Y:S01]  /*12f50*/  MUFU.EX2 R32, R251 ;  /* 0x000000fb00207308 */ /* 0x000f220000000800 */
[----:B-1----:R-:W-:Y:S01]  /*12f60*/  @!P6 FMUL R29, R29, R29 ;  /* 0x0000001d1d1de220 */ /* 0x002fe20000400000 */
[----:B------:R-:W-:Y:S01]  /*12f70*/  FSETP.GEU.AND P6, PT, R244, -126, PT ;  /* 0xc2fc0000f400780b */ /* 0x000fe20003fce000 */
[----:B------:R-:W-:Y:S01]  /*12f80*/  @!P2 FMUL R245, R245, 0.5 ;  /* 0x3f000000f5f5a820 */ /* 0x000fe20000400000 */
[--C-:B--2---:R-:W-:Y:S01]  /*12f90*/  FFMA R246, R47, UR14, -R239.reuse ;  /* 0x0000000e2ff67c23 */ /* 0x104fe200080008ef */
[-C--:B------:R-:W-:Y:S01]  /*12fa0*/  FMUL R188, R188, R26.reuse ;  /* 0x0000001abcbc7220 */ /* 0x080fe20000400000 */
[-C--:B------:R-:W-:Y:S01]  /*12fb0*/  FMUL R189, R189, R26.reuse ;  /* 0x0000001abdbd7220 */ /* 0x080fe20000400000 */
[----:B------:R-:W-:Y:S01]  /*12fc0*/  @!P4 FMUL R249, R249, 0.5 ;  /* 0x3f000000f9f9c820 */ /* 0x000fe20000400000 */
[----:B------:R1:W2:Y:S01]  /*12fd0*/  MUFU.EX2 R28, R245 ;  /* 0x000000f5001c7308 */ /* 0x0002a20000000800 */
[----:B---3--:R-:W-:Y:S01]  /*12fe0*/  @!P3 FMUL R25, R25, R25 ;  /* 0x000000191919b220 */ /* 0x008fe20000400000 */
[----:B------:R-:W-:Y:S01]  /*12ff0*/  FSETP.GEU.AND P3, PT, R248, -126, PT ;  /* 0xc2fc0000f800780b */ /* 0x000fe20003f6e000 */
[-C--:B------:R-:W-:Y:S01]  /*13000*/  FMUL R192, R192, R26.reuse ;  /* 0x0000001ac0c07220 */ /* 0x080fe20000400000 */
[-C--:B------:R-:W-:Y:S01]  /*13010*/  FMUL R193, R193, R26.reuse ;  /* 0x0000001ac1c17220 */ /* 0x080fe20000400000 */
[-C--:B------:R-:W-:Y:S01]  /*13020*/  FMUL R196, R196, R26.reuse ;  /* 0x0000001ac4c47220 */ /* 0x080fe20000400000 */
[----:B------:R-:W-:Y:S01]  /*13030*/  FMUL R197, R197, R26 ;  /* 0x0000001ac5c57220 */ /* 0x000fe20000400000 */
[----:B------:R-:W-:Y:S01]  /*13040*/  @!P6 FMUL R244, R244, 0.5 ;  /* 0x3f000000f4f4e820 */ /* 0x000fe20000400000 */
[----:B------:R-:W3:Y:S01]  /*13050*/  MUFU.EX2 R33, R249 ;  /* 0x000000f900217308 */ /* 0x000ee20000000800 */
[----:B----4-:R-:W-:Y:S01]  /*13060*/  @!P5 FMUL R32, R32, R32 ;  /* 0x000000202020d220 */ /* 0x010fe20000400000 */
[----:B------:R-:W-:Y:S01]  /*13070*/  FSETP.GEU.AND P5, PT, R243, -126, PT ;  /* 0xc2fc0000f300780b */ /* 0x000fe20003fae000 */
[--C-:B-1----:R-:W-:Y:S01]  /*13080*/  FFMA R245, R46, UR14, -R239.reuse ;  /* 0x0000000e2ef57c23 */ /* 0x102fe200080008ef */
[-C--:B------:R-:W-:Y:S01]  /*13090*/  FMUL R168, R168, R26.reuse ;  /* 0x0000001aa8a87220 */ /* 0x080fe20000400000 */
[-C--:B------:R-:W-:Y:S01]  /*130a0*/  FMUL R169, R169, R26.reuse ;  /* 0x0000001aa9a97220 */ /* 0x080fe20000400000 */
[----:B------:R-:W-:Y:S01]  /*130b0*/  FMUL R172, R172, R26 ;  /* 0x0000001aacac7220 */ /* 0x000fe20000400000 */
[----:B------:R-:W-:Y:S01]  /*130c0*/  @!P3 FMUL R248, R248, 0.5 ;  /* 0x3f000000f8f8b820 */ /* 0x000fe20000400000 */
        /* <DEDUP_REMOVED lines=8> */
[----:B------:R-:W2:Y:S01]  /*13150*/  MUFU.EX2 R36, R248 ;  /* 0x000000f800247308 */ /* 0x000ea20000000800 */
        /* <DEDUP_REMOVED lines=8> */
[----:B-1----:R-:W-:Y:S01]  /*131e0*/  @!P6 FMUL R46, R46, R46 ;  /* 0x0000002e2e2ee220 */ /* 0x002fe20000400000 */
[----:B------:R-:W-:Y:S01]  /*131f0*/  FSETP.GEU.AND P6, PT, R246, -126, PT ;  /* 0xc2fc0000f600780b */ /* 0x000fe20003fce000 */
[-C--:B------:R-:W-:Y:S01]  /*13200*/  FMUL R157, R157, R26.reuse ;  /* 0x0000001a9d9d7220 */ /* 0x080fe20000400000 */
[-C--:B------:R-:W-:Y:S01]  /*13210*/  FMUL R160, R160, R26.reuse ;  /* 0x0000001aa0a07220 */ /* 0x080fe20000400000 */
[-C--:B------:R-:W-:Y:S01]  /*13220*/  FMUL R161, R161, R26.reuse ;  /* 0x0000001aa1a17220 */ /* 0x080fe20000400000 */
[----:B------:R-:W-:Y:S01]  /*13230*/  FMUL R164, R164, R26 ;  /* 0x0000001aa4a47220 */ /* 0x000fe20000400000 */
[----:B------:R-:W-:Y:S01]  /*13240*/  @!P4 FMUL R42, R42, 0.5 ;  /* 0x3f0000002a2ac820 */ /* 0x000fe20000400000 */
[----:B------:R-:W-:Y:S01]  /*13250*/  MUFU.EX2 R37, R247 ;  /* 0x000000f700257308 */ /* 0x000fe20000000800 */
[----:B--2---:R-:W-:Y:S01]  /*13260*/  @!P3 FMUL R36, R36, R36 ;  /* 0x000000242424b220 */ /* 0x004fe20000400000 */
[----:B------:R-:W-:Y:S01]  /*13270*/  FSETP.GEU.AND P3, PT, R43, -126, PT ;  /* 0xc2fc00002b00780b */ /* 0x000fe20003f6e000 */
[----:B------:R-:W-:Y:S01]  /*13280*/  FMUL R165, R165, R26 ;  /* 0x0000001aa5a57220 */ /* 0x000fe20000400000 */
[-C--:B------:R-:W-:Y:S01]  /*13290*/  FMUL R218, R218, R27.reuse ;  /* 0x0000001bdada7220 */ /* 0x080fe20000400000 */
[-C--:B------:R-:W-:Y:S01]  /*132a0*/  FMUL R219, R219, R27.reuse ;  /* 0x0000001bdbdb7220 */ /* 0x080fe20000400000 */
[----:B------:R-:W-:Y:S01]  /*132b0*/  FMUL R222, R222, R27 ;  /* 0x0000001bdede7220 */ /* 0x000fe20000400000 */
[----:B------:R-:W-:Y:S01]  /*132c0*/  @!P6 FMUL R246, R246, 0.5 ;  /* 0x3f000000f6f6e820 */ /* 0x000fe20000400000 */
[----:B------:R1:W2:Y:S01]  /*132d0*/  MUFU.EX2 R244, R42 ;  /* 0x0000002a00f47308 */ /* 0x0002a20000000800 */
[----:B---3--:R-:W-:Y:S01]  /*132e0*/  @!P5 FMUL R47, R47, R47 ;  /* 0x0000002f2f2fd220 */ /* 0x008fe20000400000 */
[----:B------:R-:W-:Y:S01]  /*132f0*/  FSETP.GEU.AND P5, PT, R40, -126, PT ;  /* 0xc2fc00002800780b */ /* 0x000fe20003fae000 */
[-C--:B------:R-:W-:Y:S01]  /*13300*/  FMUL R223, R223, R27.reuse ;  /* 0x0000001bdfdf7220 */ /* 0x080fe20000400000 */
[-C--:B------:R-:W-:Y:S01]  /*13310*/  FMUL R226, R226, R27.reuse ;  /* 0x0000001be2e27220 */ /* 0x080fe20000400000 */
[-C--:B------:R-:W-:Y:S01]  /*13320*/  FMUL R227, R227, R27.reuse ;  /* 0x0000001be3e37220 */ /* 0x080fe20000400000 */
[-C--:B------:R-:W-:Y:S01]  /*13330*/  FMUL R230, R230, R27.reuse ;  /* 0x0000001be6e67220 */ /* 0x080fe20000400000 */
[----:B------:R-:W-:Y:S01]  /*13340*/  @!P3 FMUL R43, R43, 0.5 ;  /* 0x3f0000002b2bb820 */ /* 0x000fe20000400000 */
[----:B------:R-:W3:Y:S01]  /*13350*/  MUFU.EX2 R246, R246 ;  /* 0x000000f600f67308 */ /* 0x000ee20000000800 */
[----:B-1----:R-:W-:Y:S01]  /*13360*/  IADD3 R42, R242, 0x1000, RZ ;  /* 0x00001000f22a7810 */ /* 0x002fe20007ffe0ff */
[-C--:B------:R-:W-:Y:S01]  /*13370*/  FMUL R231, R231, R27.reuse ;  /* 0x0000001be7e77220 */ /* 0x080fe20000400000 */
[-C--:B------:R-:W-:Y:S01]  /*13380*/  FMUL R202, R202, R27.reuse ;  /* 0x0000001bcaca7220 */ /* 0x080fe20000400000 */
[-C--:B------:R-:W-:Y:S01]  /*13390*/  FMUL R203, R203, R27.reuse ;  /* 0x0000001bcbcb7220 */ /* 0x080fe20000400000 */
[----:B------:R-:W-:Y:S01]  /*133a0*/  R2UR UR42, R42 ;  /* 0x000000002a2a72ca */ /* 0x000fe200000e0000 */
[-C--:B------:R-:W-:Y:S01]  /*133b0*/  FMUL R206, R206, R27.reuse ;  /* 0x0000001bcece7220 */ /* 0x080fe20000400000 */
[----:B------:R-:W-:Y:S01]  /*133c0*/  @!P5 FMUL R40, R40, 0.5 ;  /* 0x3f0000002828d820 */ /* 0x000fe20000400000 */
[----:B------:R1:W-:Y:S01]  /*133d0*/  MUFU.EX2 R243, R43 ;  /* 0x0000002b00f37308 */ /* 0x0003e20000000800 */
[----:B--2---:R-:W-:Y:S01]  /*133e0*/  @!P4 FMUL R244, R244, R244 ;  /* 0x000000f4f4f4c220 */ /* 0x004fe20000400000 */
[----:B------:R-:W-:Y:S01]  /*133f0*/  FSETP.GEU.AND P4, PT, R41, -126, PT ;  /* 0xc2fc00002900780b */ /* 0x000fe20003f8e000 */
[-C--:B------:R-:W-:Y:S01]  /*13400*/  FMUL R207, R207, R27.reuse ;  /* 0x0000001bcfcf7220 */ /* 0x080fe20000400000 */
[----:B------:R-:W-:Y:S01]  /*13410*/  F2FP.BF16.F32.PACK_AB R42, R33, R32 ;  /* 0x00000020212a723e */ /* 0x000fe200000010ff */
[-C--:B------:R-:W-:Y:S01]  /*13420*/  FMUL R210, R210, R27.reuse ;  /* 0x0000001bd2d27220 */ /* 0x080fe20000400000 */
[-C--:B------:R-:W-:Y:S01]  /*13430*/  FMUL R211, R211, R27.reuse ;  /* 0x0000001bd3d37220 */ /* 0x080fe20000400000 */
[-C--:B------:R-:W-:Y:S01]  /*13440*/  FMUL R214, R214, R27.reuse ;  /* 0x0000001bd6d67220 */ /* 0x080fe20000400000 */
[----:B------:R2:W4:Y:S01]  /*13450*/  MUFU.EX2 R247, R40 ;  /* 0x0000002800f77308 */ /* 0x0005220000000800 */
[----:B---3--:R-:W-:Y:S01]  /*13460*/  @!P6 FMUL R246, R246, R246 ;  /* 0x000000f6f6f6e220 */ /* 0x008fe20000400000 */
[----:B------:R-:W-:Y:S01]  /*13470*/  FSETP.GEU.AND P6, PT, R50, -126, PT ;  /* 0xc2fc00003200780b */ /* 0x000fe20003fce000 */
[-C--:B------:R-:W-:Y:S01]  /*13480*/  FMUL R215, R215, R27.reuse ;  /* 0x0000001bd7d77220 */ /* 0x080fe20000400000 */
[----:B-1----:R-:W-:Y:S01]  /*13490*/  MOV R43, 0x80000020 ;  /* 0x80000020002b7802 */ /* 0x002fe20000000f00 */
[-C--:B------:R-:W-:Y:S01]  /*134a0*/  FMUL R186, R186, R27.reuse ;  /* 0x0000001bbaba7220 */ /* 0x080fe20000400000 */
[-C--:B------:R-:W-:Y:S01]  /*134b0*/  FMUL R187, R187, R27.reuse ;  /* 0x0000001bbbbb7220 */ /* 0x080fe20000400000 */
[----:B------:R-:W-:Y:S01]  /*134c0*/  @!P4 FMUL R41, R41, 0.5 ;  /* 0x3f0000002929c820 */ /* 0x000fe20000400000 */
[----:B------:R-:W-:Y:S01]  /*134d0*/  R2UR UR43, R43 ;  /* 0x000000002b2b72ca */ /* 0x000fe200000e0000 */
[----:B--2---:R-:W-:Y:S01]  /*134e0*/  VIADD R40, R242, 0x40 ;  /* 0x00000040f2287836 */ /* 0x004fe20000000000 */
[----:B------:R-:W-:Y:S01]  /*134f0*/  F2FP.BF16.F32.PACK_AB R43, R35, R34 ;  /* 0x00000022232b723e */ /* 0x000fe200000010ff */
[----:B------:R1:W2:Y:S01]  /*13500*/  MUFU.EX2 R248, R41 ;  /* 0x0000002900f87308 */ /* 0x0002a20000000800 */
[-C--:B------:R-:W-:Y:S01]  /*13510*/  FMUL R190, R190, R27.reuse ;  /* 0x0000001bbebe7220 */ /* 0x080fe20000400000 */
[----:B------:R-:W-:Y:S01]  /*13520*/  FMUL R191, R191, R27 ;  /* 0x0000001bbfbf7220 */ /* 0x000fe20000400000 */
[----:B------:R-:W-:Y:S01]  /*13530*/  R2UR UR6, R40 ;  /* 0x00000000280672ca */ /* 0x000fe200000e0000 */
[----:B------:R-:W-:Y:S01]  /*13540*/  @!P6 FMUL R50, R50, 0.5 ;  /* 0x3f0000003232e820 */ /* 0x000fe20000400000 */
[----:B------:R-:W-:Y:S01]  /*13550*/  FFMA R40, R27, R12, R30 ;  /* 0x0000000c1b287223 */ /* 0x000fe2000000001e */
[----:B----4-:R-:W-:Y:S01]  /*13560*/  @!P5 FMUL R247, R247, R247 ;  /* 0x000000f7f7f7d220 */ /* 0x010fe20000400000 */
[----:B------:R-:W-:Y:S01]  /*13570*/  FFMA R12, R26, R13, R28 ;  /* 0x0000000d1a0c7223 */ /* 0x000fe2000000001c */
[-C--:B------:R-:W-:Y:S01]  /*13580*/  FMUL R194, R194, R27.reuse ;  /* 0x0000001bc2c27220 */ /* 0x080fe20000400000 */
[----:B-1----:R-:W-:Y:S01]  /*13590*/  FFMA R41, R51, UR14, -R239 ;  /* 0x0000000e33297c23 */ /* 0x002fe200080008ef */
[-C--:B------:R-:W-:Y:S01]  /*135a0*/  FMUL R195, R195, R27.reuse ;  /* 0x0000001bc3c37220 */ /* 0x080fe20000400000 */
[----:B------:R-:W1:Y:S01]  /*135b0*/  MUFU.EX2 R51, R50 ;  /* 0x0000003200337308 */ /* 0x000e620000000800 */
[-C--:B------:R-:W-:Y:S01]  /*135c0*/  FMUL R198, R198, R27.reuse ;  /* 0x0000001bc6c67220 */ /* 0x080fe20000400000 */
[-C--:B------:R-:W-:Y:S01]  /*135d0*/  FMUL R199, R199, R27.reuse ;  /* 0x0000001bc7c77220 */ /* 0x080fe20000400000 */
[----:B------:R-:W-:Y:S01]  /*135e0*/  FSETP.GEU.AND P5, PT, R41, -126, PT ;  /* 0xc2fc00002900780b */ /* 0x000fe20003fae000 */
[----:B------:R-:W-:Y:S01]  /*135f0*/  IMAD.MOV.U32 R251, RZ, RZ, -0x7fffffe0 ;  /* 0x80000020fffb7424 */ /* 0x000fe200078e00ff */
[----:B------:R-:W-:Y:S01]  /*13600*/  IADD3 R250, R242, 0xc00, RZ ;  /* 0x00000c00f2fa7810 */ /* 0x000fe20007ffe0ff */
[-C--:B------:R-:W-:Y:S01]  /*13610*/  FMUL R170, R170, R27.reuse ;  /* 0x0000001baaaa7220 */ /* 0x080fe20000400000 */
[-C--:B------:R-:W-:Y:S01]  /*13620*/  FMUL R171, R171, R27.reuse ;  /* 0x0000001babab7220 */ /* 0x080fe20000400000 */
[-C--:B------:R-:W-:Y:S01]  /*13630*/  FMUL R174, R174, R27.reuse ;  /* 0x0000001baeae7220 */ /* 0x080fe20000400000 */
[----:B------:R-:W-:Y:S01]  /*13640*/  R2UR UR34, R250 ;  /* 0x00000000fa2272ca */ /* 0x000fe200000e0000 */
[-C--:B------:R-:W-:Y:S01]  /*13650*/  FMUL R175, R175, R27.reuse ;  /* 0x0000001bafaf7220 */ /* 0x080fe20000400000 */
[----:B------:R-:W-:Y:S01]  /*13660*/  R2UR UR35, R251 ;  /* 0x00000000fb2372ca */ /* 0x000fe200000e0000 */
[-C--:B------:R-:W-:Y:S01]  /*13670*/  FMUL R178, R178, R27.reuse ;  /* 0x0000001bb2b27220 */ /* 0x080fe20000400000 */
[-C--:B------:R-:W-:Y:S01]  /*13680*/  FMUL R179, R179, R27.reuse ;  /* 0x0000001bb3b37220 */ /* 0x080fe20000400000 */
[-C--:B------:R-:W-:Y:S01]  /*13690*/  FMUL R182, R182, R27.reuse ;  /* 0x0000001bb6b67220 */ /* 0x080fe20000400000 */
[-C--:B------:R-:W-:Y:S01]  /*136a0*/  FMUL R183, R183, R27.reuse ;  /* 0x0000001bb7b77220 */ /* 0x080fe20000400000 */
[----:B------:R-:W-:Y:S01]  /*136b0*/  @!P5 FMUL R41, R41, 0.5 ;  /* 0x3f0000002929d820 */ /* 0x000fe20000400000 */
[-C--:B------:R-:W-:Y:S01]  /*136c0*/  FMUL R154, R154, R27.reuse ;  /* 0x0000001b9a9a7220 */ /* 0x080fe20000400000 */
[-C--:B------:R-:W-:Y:S01]  /*136d0*/  FMUL R155, R155, R27.reuse ;  /* 0x0000001b9b9b7220 */ /* 0x080fe20000400000 */
[-C--:B------:R-:W-:Y:S01]  /*136e0*/  FMUL R158, R158, R27.reuse ;  /* 0x0000001b9e9e7220 */ /* 0x080fe20000400000 */
[----:B------:R3:W4:Y:S01]  /*136f0*/  MUFU.EX2 R50, R41 ;  /* 0x0000002900327308 */ /* 0x0007220000000800 */
[-C--:B------:R-:W-:Y:S01]  /*13700*/  FMUL R159, R159, R27.reuse ;  /* 0x0000001b9f9f7220 */ /* 0x080fe20000400000 */
[-C--:B------:R-:W-:Y:S01]  /*13710*/  FMUL R162, R162, R27.reuse ;  /* 0x0000001ba2a27220 */ /* 0x080fe20000400000 */
[-C--:B------:R-:W-:Y:S01]  /*13720*/  FMUL R163, R163, R27.reuse ;  /* 0x0000001ba3a37220 */ /* 0x080fe20000400000 */
[-C--:B------:R-:W-:Y:S01]  /*13730*/  FMUL R166, R166, R27.reuse ;  /* 0x0000001ba6a67220 */ /* 0x080fe20000400000 */
[----:B------:R-:W-:Y:S01]  /*13740*/  FMUL R167, R167, R27 ;  /* 0x0000001ba7a77220 */ /* 0x000fe20000400000 */
[----:B------:R-:W-:Y:S01]  /*13750*/  FADD R13, R12, R29 ;  /* 0x0000001d0c0d7221 */ /* 0x000fe20000000000 */
[----:B------:R-:W-:Y:S01]  /*13760*/  MOV R27, 0x80000020 ;  /* 0x80000020001b7802 */ /* 0x000fe20000000f00 */
[----:B------:R-:W-:Y:S01]  /*13770*/  @!P2 FMUL R37, R37, R37 ;  /* 0x000000252525a220 */ /* 0x000fe20000400000 */
[----:B---3--:R-:W-:-:S02]  /*13780*/  IMAD.MOV.U32 R41, RZ, RZ, -0x7fffffe0 ;  /* 0x80000020ff297424 */ /* 0x008fc400078e00ff */
[----:B------:R-:W-:Y:S01]  /*13790*/  FADD R12, R13, R32 ;  /* 0x000000200d0c7221 */ /* 0x000fe20000000000 */
[----:B------:R-:W-:Y:S01]  /*137a0*/  MOV R13, 0x80000020 ;  /* 0x80000020000d7802 */ /* 0x000fe20000000f00 */
[--C-:B------:R-:W-:Y:S01]  /*137b0*/  FFMA R44, R44, UR14, -R240.reuse ;  /* 0x0000000e2c2c7c23 */ /* 0x100fe200080008f0 */
[----:B------:R-:W-:Y:S01]  /*137c0*/  FSETP.GEU.AND P2, PT, R245, -126, PT ;  /* 0xc2fc0000f500780b */ /* 0x000fe20003f4e000 */
[----:B------:R-:W-:Y:S01]  /*137d0*/  FFMA R45, R45, UR14, -R240 ;  /* 0x0000000e2d2d7c23 */ /* 0x000fe200080008f0 */
[----:B------:R-:W-:Y:S01]  /*137e0*/  R2UR UR7, R41 ;  /* 0x00000000290772ca */ /* 0x000fe200000e0000 */
[----:B------:R-:W-:Y:S01]  /*137f0*/  FADD R41, R40, R31 ;  /* 0x0000001f28297221 */ /* 0x000fe20000000000 */
[----:B------:R-:W-:Y:S01]  /*13800*/  F2FP.BF16.F32.PACK_AB R40, R29, R28 ;  /* 0x0000001c1d28723e */ /* 0x000fe200000010ff */
[----:B------:R-:W-:Y:S01]  /*13810*/  FADD R29, R12, R33 ;  /* 0x000000210c1d7221 */ /* 0x000fe20000000000 */
[----:B------:R-:W-:Y:S02]  /*13820*/  VIADD R12, R242, 0x840 ;  /* 0x00000840f20c7836 */ /* 0x000fe40000000000 */
[----:B------:R-:W-:Y:S01]  /*13830*/  FADD R26, R41, R34 ;  /* 0x00000022291a7221 */ /* 0x000fe20000000000 */
[----:B------:R-:W-:Y:S01]  /*13840*/  F2FP.BF16.F32.PACK_AB R41, R31, R30 ;  /* 0x0000001e1f29723e */ /* 0x000fe200000010ff */
[----:B------:R-:W-:Y:S01]  /*13850*/  @!P3 FMUL R243, R243, R243 ;  /* 0x000000f3f3f3b220 */ /* 0x000fe20000400000 */
[----:B------:R-:W-:Y:S01]  /*13860*/  F2FP.BF16.F32.PACK_AB R28, R37, R36 ;  /* 0x00000024251c723e */ /* 0x000fe200000010ff */
[----:B------:R-:W-:Y:S01]  /*13870*/  FADD R30, R26, R35 ;  /* 0x000000231a1e7221 */ /* 0x000fe20000000000 */
[----:B------:R-:W-:Y:S01]  /*13880*/  WARPGROUP.ARRIVE ;  /* 0x00000000000079c5 */ /* 0x000fe20000000000 */
[----:B------:R-:W-:Y:S01]  /*13890*/  F2FP.BF16.F32.PACK_AB R31, R25, R24 ;  /* 0x00000018191f723e */ /* 0x000fe200000010ff */
[----:B------:R-:W-:Y:S01]  /*138a0*/  @!P2 FMUL R245, R245, 0.5 ;  /* 0x3f000000f5f5a820 */ /* 0x000fe20000400000 */
[----:B------:R-:W-:Y:S01]  /*138b0*/  FADD R30, R30, R38 ;  /* 0x000000261e1e7221 */ /* 0x000fe20000000000 */
[----:B------:R-:W-:Y:S01]  /*138c0*/  IADD3 R26, R242, 0x440, RZ ;  /* 0x00000440f21a7810 */ /* 0x000fe20007ffe0ff */
[----:B--2---:R-:W-:Y:S01]  /*138d0*/  @!P4 FMUL R248, R248, R248 ;  /* 0x000000f8f8f8c220 */ /* 0x004fe20000400000 */
[----:B------:R-:W-:Y:S01]  /*138e0*/  HGMMA.64x32x16.F32.BF16 R216, R40, gdesc[UR8].tnspB, R216, gsb0 ;  /* 0x4060000828d87df0 */ /* 0x000fe200080018d8 */
[----:B------:R-:W-:Y:S01]  /*138f0*/  R2UR UR11, R27 ;  /* 0x000000001b0b72ca */ /* 0x000fe200000e0000 */
[----:B------:R-:W2:Y:S01]  /*13900*/  MUFU.EX2 R245, R245 ;  /* 0x000000f500f57308 */ /* 0x000ea20000000800 */
[----:B------:R-:W-:Y:S01]  /*13910*/  MOV R27, 0x80000020 ;  /* 0x80000020001b7802 */ /* 0x000fe20000000f00 */
[--C-:B------:R-:W-:Y:S01]  /*13920*/  FFMA R54, R54, UR14, -R239.reuse ;  /* 0x0000000e36367c23 */ /* 0x100fe200080008ef */
[----:B------:R-:W-:Y:S01]  /*13930*/  R2UR UR10, R26 ;  /* 0x000000001a0a72ca */ /* 0x000fe200000e0000 */
[----:B------:R-:W-:Y:S01]  /*13940*/  VIADD R26, R242, 0xc40 ;  /* 0x00000c40f21a7836 */ /* 0x000fe20000000000 */
[----:B------:R-:W-:Y:S01]  /*13950*/  FSETP.GEU.AND P3, PT, R44, -126, PT ;  /* 0xc2fc00002c00780b */ /* 0x000fe20003f6e000 */
[--C-:B------:R-:W-:Y:S01]  /*13960*/  FFMA R48, R48, UR14, -R240.reuse ;  /* 0x0000000e30307c23 */ /* 0x100fe200080008f0 */
[----:B------:R-:W-:Y:S01]  /*13970*/  FSETP.GEU.AND P4, PT, R54, -126, PT ;  /* 0xc2fc00003600780b */ /* 0x000fe20003f8e000 */
[--C-:B------:R-:W-:Y:S01]  /*13980*/  FFMA R49, R49, UR14, -R240.reuse ;  /* 0x0000000e31317c23 */ /* 0x100fe200080008f0 */
[--C-:B------:R-:W-:Y:S01]  /*13990*/  FFMA R52, R52, UR14, -R240.reuse ;  /* 0x0000000e34347c23 */ /* 0x100fe200080008f0 */
[--C-:B------:R-:W-:Y:S01]  /*139a0*/  FFMA R53, R53, UR14, -R240.reuse ;  /* 0x0000000e35357c23 */ /* 0x100fe200080008f0 */
[--C-:B------:R-:W-:Y:S01]  /*139b0*/  FFMA R55, R55, UR14, -R239.reuse ;  /* 0x0000000e37377c23 */ /* 0x100fe200080008ef */
[----:B-1----:R-:W-:Y:S01]  /*139c0*/  @!P6 FMUL R51, R51, R51 ;  /* 0x000000333333e220 */ /* 0x002fe20000400000 */
[----:B----4-:R-:W-:Y:S01]  /*139d0*/  @!P5 FMUL R50, R50, R50 ;  /* 0x000000323232d220 */ /* 0x010fe20000400000 */
[----:B------:R-:W-:Y:S01]  /*139e0*/  FSETP.GEU.AND P6, PT, R49, -126, PT ;  /* 0xc2fc00003100780b */ /* 0x000fe20003fce000 */
[--C-:B------:R-:W-:Y:S01]  /*139f0*/  FFMA R58, R58, UR14, -R239.reuse ;  /* 0x0000000e3a3a7c23 */ /* 0x100fe200080008ef */
[----:B------:R-:W-:Y:S01]  /*13a00*/  FSETP.GEU.AND P5, PT, R52, -126, PT ;  /* 0xc2fc00003400780b */ /* 0x000fe20003fae000 */
[----:B--2---:R-:W-:Y:S01]  /*13a10*/  @!P2 FMUL R245, R245, R245 ;  /* 0x000000f5f5f5a220 */ /* 0x004fe20000400000 */
[----:B------:R-:W-:Y:S01]  /*13a20*/  FSETP.GEU.AND P2, PT, R45, -126, PT ;  /* 0xc2fc00002d00780b */ /* 0x000fe20003f4e000 */
[----:B------:R-:W-:Y:S01]  /*13a30*/  @!P3 FMUL R44, R44, 0.5 ;  /* 0x3f0000002c2cb820 */ /* 0x000fe20000400000 */
[----:B------:R-:W-:Y:S01]  /*13a40*/  @!P4 FMUL R54, R54, 0.5 ;  /* 0x3f0000003636c820 */ /* 0x000fe20000400000 */
[--C-:B------:R-:W-:Y:S01]  /*13a50*/  FFMA R59, R59, UR14, -R239.reuse ;  /* 0x0000000e3b3b7c23 */ /* 0x100fe200080008ef */
[--C-:B------:R-:W-:Y:S01]  /*13a60*/  FFMA R62, R62, UR14, -R239.reuse ;  /* 0x0000000e3e3e7c23 */ /* 0x100fe200080008ef */
[--C-:B------:R-:W-:Y:S01]  /*13a70*/  FFMA R56, R56, UR14, -R240.reuse ;  /* 0x0000000e38387c23 */ /* 0x100fe200080008f0 */
[--C-:B------:R-:W-:Y:S01]  /*13a80*/  FFMA R57, R57, UR14, -R240.reuse ;  /* 0x0000000e39397c23 */ /* 0x100fe200080008f0 */
[----:B------:R-:W1:Y:S01]  /*13a90*/  MUFU.EX2 R44, R44 ;  /* 0x0000002c002c7308 */ /* 0x000e620000000800 */
[--C-:B------:R-:W-:Y:S01]  /*13aa0*/  FFMA R60, R60, UR14, -R240.reuse ;  /* 0x0000000e3c3c7c23 */ /* 0x100fe200080008f0 */
[----:B------:R-:W-:Y:S01]  /*13ab0*/  @!P6 FMUL R49, R49, 0.5 ;  /* 0x3f0000003131e820 */ /* 0x000fe20000400000 */
[--C-:B------:R-:W-:Y:S01]  /*13ac0*/  FFMA R61, R61, UR14, -R240.reuse ;  /* 0x0000000e3d3d7c23 */ /* 0x100fe200080008f0 */
[----:B------:R-:W-:Y:S01]  /*13ad0*/  @!P5 FMUL R52, R52, 0.5 ;  /* 0x3f0000003434d820 */ /* 0x000fe20000400000 */
[--C-:B------:R-:W-:Y:S01]  /*13ae0*/  FFMA R63, R63, UR14, -R239.reuse ;  /* 0x0000000e3f3f7c23 */ /* 0x100fe200080008ef */
[----:B------:R-:W-:Y:S01]  /*13af0*/  @!P2 FMUL R45, R45, 0.5 ;  /* 0x3f0000002d2da820 */ /* 0x000fe20000400000 */
[--C-:B------:R-:W-:Y:S01]  /*13b00*/  FFMA R66, R66, UR14, -R239.reuse ;  /* 0x0000000e42427c23 */ /* 0x100fe200080008ef */
[----:B------:R-:W2:Y:S01]  /*13b10*/  MUFU.EX2 R54, R54 ;  /* 0x0000003600367308 */ /* 0x000ea20000000800 */
[--C-:B------:R-:W-:Y:S01]  /*13b20*/  FFMA R67, R67, UR14, -R239.reuse ;  /* 0x0000000e43437c23 */ /* 0x100fe200080008ef */
[--C-:B------:R-:W-:Y:S01]  /*13b30*/  FFMA R70, R70, UR14, -R239.reuse ;  /* 0x0000000e46467c23 */ /* 0x100fe200080008ef */
[--C-:B------:R-:W-:Y:S01]  /*13b40*/  FFMA R64, R64, UR14, -R240.reuse ;  /* 0x0000000e40407c23 */ /* 0x100fe200080008f0 */
[--C-:B------:R-:W-:Y:S01]  /*13b50*/  FFMA R65, R65, UR14, -R240.reuse ;  /* 0x0000000e41417c23 */ /* 0x100fe200080008f0 */
[--C-:B------:R-:W-:Y:S01]  /*13b60*/  FFMA R68, R68, UR14, -R240.reuse ;  /* 0x0000000e44447c23 */ /* 0x100fe200080008f0 */
[--C-:B------:R-:W-:Y:S01]  /*13b70*/  FFMA R69, R69, UR14, -R240.reuse ;  /* 0x0000000e45457c23 */ /* 0x100fe200080008f0 */
[--C-:B------:R-:W-:Y:S01]  /*13b80*/  FFMA R71, R71, UR14, -R239.reuse ;  /* 0x0000000e47477c23 */ /* 0x100fe200080008ef */
[----:B------:R-:W3:Y:S01]  /*13b90*/  MUFU.EX2 R45, R45 ;  /* 0x0000002d002d7308 */ /* 0x000ee20000000800 */
[----:B-1----:R-:W-:Y:S01]  /*13ba0*/  @!P3 FMUL R44, R44, R44 ;  /* 0x0000002c2c2cb220 */ /* 0x002fe20000400000 */
[----:B------:R-:W-:Y:S01]  /*13bb0*/  FSETP.GEU.AND P3, PT, R55, -126, PT ;  /* 0xc2fc00003700780b */ /* 0x000fe20003f6e000 */
[--C-:B------:R-:W-:Y:S01]  /*13bc0*/  FFMA R74, R74, UR14, -R239.reuse ;  /* 0x0000000e4a4a7c23 */ /* 0x100fe200080008ef */
[--C-:B------:R-:W-:Y:S01]  /*13bd0*/  FFMA R75, R75, UR14, -R239.reuse ;  /* 0x0000000e4b4b7c23 */ /* 0x100fe200080008ef */
[----:B------:R-:W-:Y:S01]  /*13be0*/  FFMA R78, R78, UR14, -R239 ;  /* 0x0000000e4e4e7c23 */ /* 0x000fe200080008ef */
[----:B------:R-:W-:Y:S01]  /*13bf0*/  FFMA R72, R72, UR14, -R240 ;  /* 0x0000000e48487c23 */ /* 0x000fe200080008f0 */
[----:B------:R-:W-:-:S02]  /*13c00*/  WARPGROUP.DEPBAR.LE gsb0, 0x0 ;  /* 0x00008000000079c5 */ /* 0x000fc40000010000 */
[----:B------:R-:W-:Y:S01]  /*13c10*/  WARPGROUP.ARRIVE ;  /* 0x00000000000079c5 */ /* 0x000fe20000000000 */
[----:B--2---:R-:W-:Y:S01]  /*13c20*/  @!P4 FMUL R54, R54, R54 ;  /* 0x000000363636c220 */ /* 0x004fe20000400000 */
[----:B------:R-:W-:Y:S01]  /*13c30*/  FSETP.GEU.AND P4, PT, R53, -126, PT ;  /* 0xc2fc00003500780b */ /* 0x000fe20003f8e000 */
[----:B------:R-:W1:Y:S01]  /*13c40*/  MUFU.EX2 R49, R49 ;  /* 0x0000003100317308 */ /* 0x000e620000000800 */
[--C-:B------:R-:W-:Y:S01]  /*13c50*/  FFMA R73, R73, UR14, -R240.reuse ;  /* 0x0000000e49497c23 */ /* 0x100fe200080008f0 */
[----:B------:R-:W-:Y:S01]  /*13c60*/  FFMA R76, R76, UR14, -R240 ;  /* 0x0000000e4c4c7c23 */ /* 0x000fe200080008f0 */
[----:B------:R-:W-:Y:S01]  /*13c70*/  HGMMA.64x32x16.F32.BF16 R200, R40, gdesc[UR16].tnspB, R200, gsb0 ;  /* 0x4060001028c87df0 */ /* 0x000fe200080018c8 */
[----:B------:R-:W-:Y:S01]  /*13c80*/  R2UR UR18, R12 ;  /* 0x000000000c1272ca */ /* 0x000fe200000e0000 */
[----:B------:R-:W-:Y:S01]  /*13c90*/  VIADD R12, R242, 0x1040 ;  /* 0x00001040f20c7836 */ /* 0x000fe20000000000 */
[----:B------:R-:W-:Y:S01]  /*13ca0*/  R2UR UR19, R13 ;  /* 0x000000000d1372ca */ /* 0x000fe200000e0000 */
[----:B------:R-:W-:-:S02]  /*13cb0*/  IMAD.MOV.U32 R13, RZ, RZ, -0x7fffffe0 ;  /* 0x80000020ff0d7424 */ /* 0x000fc400078e00ff */
[----:B---3--:R-:W-:Y:S01]  /*13cc0*/  @!P2 FMUL R45, R45, R45 ;  /* 0x0000002d2d2da220 */ /* 0x008fe20000400000 */
[----:B------:R-:W-:Y:S01]  /*13cd0*/  FSETP.GEU.AND P2, PT, R48, -126, PT ;  /* 0xc2fc00003000780b */ /* 0x000fe20003f4e000 */
[----:B------:R-:W-:Y:S01]  /*13ce0*/  @!P3 FMUL R55, R55, 0.5 ;  /* 0x3f0000003737b820 */ /* 0x000fe20000400000 */
[----:B------:R-:W2:Y:S01]  /*13cf0*/  MUFU.EX2 R52, R52 ;  /* 0x0000003400347308 */ /* 0x000ea20000000800 */
[----:B------:R-:W-:Y:S01]  /*13d00*/  @!P4 FMUL R53, R53, 0.5 ;  /* 0x3f0000003535c820 */ /* 0x000fe20000400000 */
[--C-:B------:R-:W-:Y:S01]  /*13d10*/  FFMA R77, R77, UR14, -R240.reuse ;  /* 0x0000000e4d4d7c23 */ /* 0x100fe200080008f0 */
[--C-:B------:R-:W-:Y:S01]  /*13d20*/  FFMA R79, R79, UR14, -R239.reuse ;  /* 0x0000000e4f4f7c23 */ /* 0x100fe200080008ef */
[--C-:B------:R-:W-:Y:S01]  /*13d30*/  FFMA R82, R82, UR14, -R239.reuse ;  /* 0x0000000e52527c23 */ /* 0x100fe200080008ef */
[--C-:B------:R-:W-:Y:S01]  /*13d40*/  FFMA R83, R83, UR14, -R239.reuse ;  /* 0x0000000e53537c23 */ /* 0x100fe200080008ef */
[----:B-1----:R-:W-:Y:S01]  /*13d50*/  @!P6 FMUL R49, R49, R49 ;  /* 0x000000313131e220 */ /* 0x002fe20000400000 */
[----:B------:R-:W-:Y:S01]  /*13d60*/  FSETP.GEU.AND P6, PT, R62, -126, PT ;  /* 0xc2fc00003e00780b */ /* 0x000fe20003fce000 */
[----:B------:R-:W1:Y:S01]  /*13d70*/  MUFU.EX2 R55, R55 ;  /* 0x0000003700377308 */ /* 0x000e620000000800 */
[--C-:B------:R-:W-:Y:S01]  /*13d80*/  FFMA R86, R86, UR14, -R239.reuse ;  /* 0x0000000e56567c23 */ /* 0x100fe200080008ef */
[--C-:B------:R-:W-:Y:S01]  /*13d90*/  FFMA R80, R80, UR14, -R240.reuse ;  /* 0x0000000e50507c23 */ /* 0x100fe200080008f0 */
[----:B------:R-:W-:Y:S01]  /*13da0*/  @!P2 FMUL R48, R48, 0.5 ;  /* 0x3f0000003030a820 */ /* 0x000fe20000400000 */
[--C-:B------:R-:W-:Y:S01]  /*13db0*/  FFMA R81, R81, UR14, -R240.reuse ;  /* 0x0000000e51517c23 */ /* 0x100fe200080008f0 */
[--C-:B------:R-:W-:Y:S01]  /*13dc0*/  FFMA R84, R84, UR14, -R240.reuse ;  /* 0x0000000e54547c23 */ /* 0x100fe200080008f0 */
[--C-:B------:R-:W-:Y:S01]  /*13dd0*/  FFMA R85, R85, UR14, -R240.reuse ;  /* 0x0000000e55557c23 */ /* 0x100fe200080008f0 */
[--C-:B------:R-:W-:Y:S01]  /*13de0*/  FFMA R87, R87, UR14, -R239.reuse ;  /* 0x0000000e57577c23 */ /* 0x100fe200080008ef */
[----:B------:R-:W3:Y:S01]  /*13df0*/  MUFU.EX2 R53, R53 ;  /* 0x0000003500357308 */ /* 0x000ee20000000800 */
[----:B--2---:R-:W-:Y:S01]  /*13e00*/  @!P5 FMUL R52, R52, R52 ;  /* 0x000000343434d220 */ /* 0x004fe20000400000 */
[----:B------:R-:W-:Y:S01]  /*13e10*/  FSETP.GEU.AND P5, PT, R63, -126, PT ;  /* 0xc2fc00003f00780b */ /* 0x000fe20003fae000 */
[--C-:B------:R-:W-:Y:S01]  /*13e20*/  FFMA R90, R90, UR14, -R239.reuse ;  /* 0x0000000e5a5a7c23 */ /* 0x100fe200080008ef */
[----:B------:R-:W-:Y:S01]  /*13e30*/  @!P6 FMUL R62, R62, 0.5 ;  /* 0x3f0000003e3ee820 */ /* 0x000fe20000400000 */
[--C-:B------:R-:W-:Y:S01]  /*13e40*/  FFMA R91, R91, UR14, -R239.reuse ;  /* 0x0000000e5b5b7c23 */ /* 0x100fe200080008ef */
[--C-:B------:R-:W-:Y:S01]  /*13e50*/  FFMA R94, R94, UR14, -R239.reuse ;  /* 0x0000000e5e5e7c23 */ /* 0x100fe200080008ef */
[--C-:B------:R-:W-:Y:S01]  /*13e60*/  FFMA R88, R88, UR14, -R240.reuse ;  /* 0x0000000e58587c23 */ /* 0x100fe200080008f0 */
[----:B------:R-:W2:Y:S01]  /*13e70*/  MUFU.EX2 R48, R48 ;  /* 0x0000003000307308 */ /* 0x000ea20000000800 */
[----:B-1----:R-:W-:Y:S01]  /*13e80*/  @!P3 FMUL R55, R55, R55 ;  /* 0x000000373737b220 */ /* 0x002fe20000400000 */
[----:B------:R-:W-:Y:S01]  /*13e90*/  FSETP.GEU.AND P3, PT, R58, -126, PT ;  /* 0xc2fc00003a00780b */ /* 0x000fe20003f6e000 */
[--C-:B------:R-:W-:Y:S01]  /*13ea0*/  FFMA R89, R89, UR14, -R240.reuse ;  /* 0x0000000e59597c23 */ /* 0x100fe200080008f0 */
[--C-:B------:R-:W-:Y:S01]  /*13eb0*/  FFMA R92, R92, UR14, -R240.reuse ;  /* 0x0000000e5c5c7c23 */ /* 0x100fe200080008f0 */
[--C-:B------:R-:W-:Y:S01]  /*13ec0*/  FFMA R93, R93, UR14, -R240.reuse ;  /* 0x0000000e5d5d7c23 */ /* 0x100fe200080008f0 */
[--C-:B------:R-:W-:Y:S01]  /*13ed0*/  FFMA R95, R95, UR14, -R239.reuse ;  /* 0x0000000e5f5f7c23 */ /* 0x100fe200080008ef */
[----:B------:R-:W-:Y:S01]  /*13ee0*/  @!P5 FMUL R63, R63, 0.5 ;  /* 0x3f0000003f3fd820 */ /* 0x000fe20000400000 */
[----:B------:R-:W1:Y:S01]  /*13ef0*/  MUFU.EX2 R62, R62 ;  /* 0x0000003e003e7308 */ /* 0x000e620000000800 */
[----:B---3--:R-:W-:Y:S01]  /*13f00*/  @!P4 FMUL R53, R53, R53 ;  /* 0x000000353535c220 */ /* 0x008fe20000400000 */
[----:B------:R-:W-:Y:S01]  /*13f10*/  FSETP.GEU.AND P4, PT, R56, -126, PT ;  /* 0xc2fc00003800780b */ /* 0x000fe20003f8e000 */
[--C-:B------:R-:W-:Y:S01]  /*13f20*/  FFMA R98, R98, UR14, -R239.reuse ;  /* 0x0000000e62627c23 */ /* 0x100fe200080008ef */
[--C-:B------:R-:W-:Y:S01]  /*13f30*/  FFMA R99, R99, UR14, -R239.reuse ;  /* 0x0000000e63637c23 */ /* 0x100fe200080008ef */
[----:B------:R-:W-:Y:S01]  /*13f40*/  FFMA R102, R102, UR14, -R239 ;  /* 0x0000000e66667c23 */ /* 0x000fe200080008ef */
[----:B------:R-:W-:Y:S01]  /*13f50*/  FFMA R96, R96, UR14, -R240 ;  /* 0x0000000e60607c23 */ /* 0x000fe200080008f0 */
[----:B------:R-:W-:Y:S01]  /*13f60*/  @!P3 FMUL R58, R58, 0.5 ;  /* 0x3f0000003a3ab820 */ /* 0x000fe20000400000 */
[----:B------:R-:W3:Y:S01]  /*13f70*/  MUFU.EX2 R63, R63 ;  /* 0x0000003f003f7308 */ /* 0x000ee20000000800 */
[----:B--2---:R-:W-:Y:S01]  /*13f80*/  @!P2 FMUL R48, R48, R48 ;  /* 0x000000303030a220 */ /* 0x004fe20000400000 */
[----:B------:R-:W-:-:S02]  /*13f90*/  WARPGROUP.DEPBAR.LE gsb0, 0x0 ;  /* 0x00008000000079c5 */ /* 0x000fc40000010000 */
[----:B------:R-:W-:Y:S01]  /*13fa0*/  WARPGROUP.ARRIVE ;  /* 0x00000000000079c5 */ /* 0x000fe20000000000 */
[----:B------:R-:W-:Y:S01]  /*13fb0*/  FSETP.GEU.AND P2, PT, R59, -126, PT ;  /* 0xc2fc00003b00780b */ /* 0x000fe20003f4e000 */
[--C-:B------:R-:W-:Y:S01]  /*13fc0*/  FFMA R97, R97, UR14, -R240.reuse ;  /* 0x0000000e61617c23 */ /* 0x100fe200080008f0 */
[----:B------:R-:W-:Y:S01]  /*13fd0*/  @!P4 FMUL R56, R56, 0.5 ;  /* 0x3f0000003838c820 */ /* 0x000fe20000400000 */
[----:B------:R-:W2:Y:S01]  /*13fe0*/  MUFU.EX2 R58, R58 ;  /* 0x0000003a003a7308 */ /* 0x000ea20000000800 */
[----:B-1----:R-:W-:Y:S01]  /*13ff0*/  @!P6 FMUL R62, R62, R62 ;  /* 0x0000003e3e3ee220 */ /* 0x002fe20000400000 */
[----:B------:R-:W-:Y:S01]  /*14000*/  HGMMA.64x32x16.F32.BF16 R184, R40, gdesc[UR24].tnspB, R184, gsb0 ;  /* 0x4060001828b87df0 */ /* 0x000fe200080018b8 */
[----:B------:R-:W-:Y:S01]  /*14010*/  R2UR UR27, R27 ;  /* 0x000000001b1b72ca */ /* 0x000fe200000e0000 */
[----:B------:R-:W-:Y:S01]  /*14020*/  FADD R27, R30, R39 ;  /* 0x000000271e1b7221 */ /* 0x000fe20000000000 */
[----:B------:R-:W-:Y:S01]  /*14030*/  F2FP.BF16.F32.PACK_AB R30, R47, R46 ;  /* 0x0000002e2f1e723e */ /* 0x000fe200000010ff */
[--C-:B------:R-:W-:Y:S01]  /*14040*/  FFMA R100, R100, UR14, -R240.reuse ;  /* 0x0000000e64647c23 */ /* 0x100fe200080008f0 */
[----:B------:R-:W-:Y:S01]  /*14050*/  R2UR UR26, R26 ;  /* 0x000000001a1a72ca */ /* 0x000fe200000e0000 */
[----:B------:R-:W-:Y:S01]  /*14060*/  VIADD R26, R242, 0xc80 ;  /* 0x00000c80f21a7836 */ /* 0x000fe20000000000 */
[----:B------:R-:W-:Y:S01]  /*14070*/  FSETP.GEU.AND P6, PT, R61, -126, PT ;  /* 0xc2fc00003d00780b */ /* 0x000fe20003fce000 */
[----:B------:R-:W-:Y:S01]  /*14080*/  @!P2 FMUL R59, R59, 0.5 ;  /* 0x3f0000003b3ba820 */ /* 0x000fe20000400000 */
[----:B------:R-:W1:Y:S01]  /*14090*/  MUFU.EX2 R56, R56 ;  /* 0x0000003800387308 */ /* 0x000e620000000800 */
[----:B---3--:R-:W-:Y:S01]  /*140a0*/  @!P5 FMUL R63, R63, R63 ;  /* 0x0000003f3f3fd220 */ /* 0x008fe20000400000 */
[----:B------:R-:W-:Y:S01]  /*140b0*/  FSETP.GEU.AND P5, PT, R66, -126, PT ;  /* 0xc2fc00004200780b */ /* 0x000fe20003fae000 */
[--C-:B------:R-:W-:Y:S01]  /*140c0*/  FFMA R101, R101, UR14, -R240.reuse ;  /* 0x0000000e65657c23 */ /* 0x100fe200080008f0 */
[--C-:B------:R-:W-:Y:S01]  /*140d0*/  FFMA R103, R103, UR14, -R239.reuse ;  /* 0x0000000e67677c23 */ /* 0x100fe200080008ef */
[--C-:B------:R-:W-:Y:S01]  /*140e0*/  FFMA R106, R106, UR14, -R239.reuse ;  /* 0x0000000e6a6a7c23 */ /* 0x100fe200080008ef */
[----:B--2---:R-:W-:Y:S01]  /*140f0*/  @!P3 FMUL R58, R58, R58 ;  /* 0x0000003a3a3ab220 */ /* 0x004fe20000400000 */
[----:B------:R-:W-:Y:S01]  /*14100*/  FSETP.GEU.AND P3, PT, R57, -126, PT ;  /* 0xc2fc00003900780b */ /* 0x000fe20003f6e000 */
[----:B------:R-:W2:Y:S01]  /*14110*/  MUFU.EX2 R59, R59 ;  /* 0x0000003b003b7308 */ /* 0x000ea20000000800 */
[--C-:B------:R-:W-:Y:S01]  /*14120*/  FFMA R107, R107, UR14, -R239.reuse ;  /* 0x0000000e6b6b7c23 */ /* 0x100fe200080008ef */
[--C-:B------:R-:W-:Y:S01]  /*14130*/  FFMA R110, R110, UR14, -R239.reuse ;  /* 0x0000000e6e6e7c23 */ /* 0x100fe200080008ef */
[----:B------:R-:W-:Y:S01]  /*14140*/  @!P6 FMUL R61, R61, 0.5 ;  /* 0x3f0000003d3de820 */ /* 0x000fe20000400000 */
[--C-:B------:R-:W-:Y:S01]  /*14150*/  FFMA R104, R104, UR14, -R240.reuse ;  /* 0x0000000e68687c23 */ /* 0x100fe200080008f0 */
[--C-:B------:R-:W-:Y:S01]  /*14160*/  FFMA R105, R105, UR14, -R240.reuse ;  /* 0x0000000e69697c23 */ /* 0x100fe200080008f0 */
[--C-:B------:R-:W-:Y:S01]  /*14170*/  FFMA R108, R108, UR14, -R240.reuse ;  /* 0x0000000e6c6c7c23 */ /* 0x100fe200080008f0 */
[----:B------:R-:W-:Y:S01]  /*14180*/  @!P5 FMUL R66, R66, 0.5 ;  /* 0x3f0000004242d820 */ /* 0x000fe20000400000 */
[--C-:B------:R-:W-:Y:S01]  /*14190*/  FFMA R109, R109, UR14, -R240.reuse ;  /* 0x0000000e6d6d7c23 */ /* 0x100fe200080008f0 */
[----:B------:R-:W3:Y:S01]  /*141a0*/  MUFU.EX2 R61, R61 ;  /* 0x0000003d003d7308 */ /* 0x000ee20000000800 */
[----:B-1----:R-:W-:Y:S01]  /*141b0*/  @!P4 FMUL R56, R56, R56 ;  /* 0x000000383838c220 */ /* 0x002fe20000400000 */
[----:B------:R-:W-:Y:S01]  /*141c0*/  FSETP.GEU.AND P4, PT, R67, -126, PT ;  /* 0xc2fc00004300780b */ /* 0x000fe20003f8e000 */
[----:B------:R-:W-:Y:S01]  /*141d0*/  @!P3 FMUL R57, R57, 0.5 ;  /* 0x3f0000003939b820 */ /* 0x000fe20000400000 */
[--C-:B------:R-:W-:Y:S01]  /*141e0*/  FFMA R111, R111, UR14, -R239.reuse ;  /* 0x0000000e6f6f7c23 */ /* 0x100fe200080008ef */
[--C-:B------:R-:W-:Y:S01]  /*141f0*/  FFMA R114, R114, UR14, -R239.reuse ;  /* 0x0000000e72727c23 */ /* 0x100fe200080008ef */
[--C-:B------:R-:W-:Y:S01]  /*14200*/  FFMA R115, R115, UR14, -R239.reuse ;  /* 0x0000000e73737c23 */ /* 0x100fe200080008ef */
[--C-:B------:R-:W-:Y:S01]  /*14210*/  FFMA R118, R118, UR14, -R239.reuse ;  /* 0x0000000e76767c23 */ /* 0x100fe200080008ef */
[----:B--2---:R-:W-:Y:S01]  /*14220*/  @!P2 FMUL R59, R59, R59 ;  /* 0x0000003b3b3ba220 */ /* 0x004fe20000400000 */
[----:B------:R-:W-:Y:S01]  /*14230*/  FSETP.GEU.AND P2, PT, R60, -126, PT ;  /* 0xc2fc00003c00780b */ /* 0x000fe20003f4e000 */
[----:B------:R-:W1:Y:S01]  /*14240*/  MUFU.EX2 R57, R57 ;  /* 0x0000003900397308 */ /* 0x000e620000000800 */
[--C-:B------:R-:W-:Y:S01]  /*14250*/  FFMA R112, R112, UR14, -R240.reuse ;  /* 0x0000000e70707c23 */ /* 0x100fe200080008f0 */
[--C-:B------:R-:W-:Y:S01]  /*14260*/  FFMA R113, R113, UR14, -R240.reuse ;  /* 0x0000000e71717c23 */ /* 0x100fe200080008f0 */
[--C-:B------:R-:W-:Y:S01]  /*14270*/  FFMA R116, R116, UR14, -R240.reuse ;  /* 0x0000000e74747c23 */ /* 0x100fe200080008f0 */
[----:B------:R-:W-:Y:S01]  /*14280*/  FFMA R117, R117, UR14, -R240 ;  /* 0x0000000e75757c23 */ /* 0x000fe200080008f0 */
[----:B------:R-:W-:Y:S01]  /*14290*/  @!P4 FMUL R67, R67, 0.5 ;  /* 0x3f0000004343c820 */ /* 0x000fe20000400000 */
[--C-:B------:R-:W-:Y:S01]  /*142a0*/  FFMA R119, R119, UR14, -R239.reuse ;  /* 0x0000000e77777c23 */ /* 0x100fe200080008ef */
[----:B---3--:R-:W-:Y:S01]  /*142b0*/  @!P6 FMUL R61, R61, R61 ;  /* 0x0000003d3d3de220 */ /* 0x008fe20000400000 */
[----:B------:R-:W2:Y:S01]  /*142c0*/  MUFU.EX2 R66, R66 ;  /* 0x0000004200427308 */ /* 0x000ea20000000800 */
[----:B------:R-:W-:Y:S01]  /*142d0*/  FSETP.GEU.AND P6, PT, R64, -126, PT ;  /* 0xc2fc00004000780b */ /* 0x000fe20003fce000 */
[--C-:B------:R-:W-:Y:S01]  /*142e0*/  FFMA R122, R122, UR14, -R239.reuse ;  /* 0x0000000e7a7a7c23 */ /* 0x100fe200080008ef */
[--C-:B------:R-:W-:Y:S01]  /*142f0*/  FFMA R123, R123, UR14, -R239.reuse ;  /* 0x0000000e7b7b7c23 */ /* 0x100fe200080008ef */
[----:B------:R-:W-:Y:S01]  /*14300*/  @!P2 FMUL R60, R60, 0.5 ;  /* 0x3f0000003c3ca820 */ /* 0x000fe20000400000 */
[----:B------:R-:W-:Y:S01]  /*14310*/  FFMA R126, R126, UR14, -R239 ;  /* 0x0000000e7e7e7c23 */ /* 0x000fe200080008ef */
[----:B------:R-:W-:-:S02]  /*14320*/  WARPGROUP.DEPBAR.LE gsb0, 0x0 ;  /* 0x00008000000079c5 */ /* 0x000fc40000010000 */
[----:B------:R-:W-:Y:S01]  /*14330*/  WARPGROUP.ARRIVE ;  /* 0x00000000000079c5 */ /* 0x000fe20000000000 */
[----:B-1----:R-:W-:Y:S01]  /*14340*/  @!P3 FMUL R57, R57, R57 ;  /* 0x000000393939b220 */ /* 0x002fe20000400000 */
[----:B------:R-:W1:Y:S01]  /*14350*/  MUFU.EX2 R60, R60 ;  /* 0x0000003c003c7308 */ /* 0x000e620000000800 */
[----:B------:R-:W-:Y:S01]  /*14360*/  FSETP.GEU.AND P3, PT, R70, -126, PT ;  /* 0xc2fc00004600780b */ /* 0x000fe20003f6e000 */
[--C-:B------:R-:W-:Y:S01]  /*14370*/  FFMA R120, R120, UR14, -R240.reuse ;  /* 0x0000000e78787c23 */ /* 0x100fe200080008f0 */
[----:B------:R-:W-:Y:S01]  /*14380*/  FFMA R121, R121, UR14, -R240 ;  /* 0x0000000e79797c23 */ /* 0x000fe200080008f0 */
[----:B------:R-:W-:Y:S01]  /*14390*/  HGMMA.64x32x16.F32.BF16 R168, R40, gdesc[UR32].tnspB, R168, gsb0 ;  /* 0x4060002028a87df0 */ /* 0x000fe200080018a8 */
[----:B------:R-:W-:Y:S01]  /*143a0*/  R2UR UR34, R12 ;  /* 0x000000000c2272ca */ /* 0x000fe200000e0000 */
[----:B------:R-:W-:Y:S01]  /*143b0*/  FADD R12, R29, R36 ;  /* 0x000000241d0c7221 */ /* 0x000fe20000000000 */
[----:B------:R-:W-:Y:S01]  /*143c0*/  F2FP.BF16.F32.PACK_AB R29, R39, R38 ;  /* 0x00000026271d723e */ /* 0x000fe200000010ff */
[----:B------:R-:W3:Y:S01]  /*143d0*/  MUFU.EX2 R67, R67 ;  /* 0x0000004300437308 */ /* 0x000ee20000000800 */
[----:B------:R-:W-:Y:S01]  /*143e0*/  R2UR UR35, R13 ;  /* 0x000000000d2372ca */ /* 0x000fe200000e0000 */
[----:B------:R-:W-:Y:S01]  /*143f0*/  FADD R13, R12, R37 ;  /* 0x000000250c0d7221 */ /* 0x000fe20000000000 */
[----:B------:R-:W-:Y:S01]  /*14400*/  FADD R12, R27, R24 ;  /* 0x000000181b0c7221 */ /* 0x000fe20000000000 */
[----:B------:R-:W-:Y:S01]  /*14410*/  MOV R27, 0x80000020 ;  /* 0x80000020001b7802 */ /* 0x000fe20000000f00 */
[----:B--2---:R-:W-:Y:S01]  /*14420*/  @!P5 FMUL R66, R66, R66 ;  /* 0x000000424242d220 */ /* 0x004fe20000400000 */
[----:B------:R-:W-:Y:S01]  /*14430*/  FADD R24, R13, R46 ;  /* 0x0000002e0d187221 */ /* 0x000fe20000000000 */
[----:B------:R-:W-:Y:S01]  /*14440*/  FADD R33, R12, R25 ;  /* 0x000000190c217221 */ /* 0x000fe20000000000 */
[----:B------:R-:W-:Y:S01]  /*14450*/  MOV R25, 0x80000020 ;  /* 0x8000002000197802 */ /* 0x000fe20000000f00 */
[----:B-1----:R-:W-:Y:S01]  /*14460*/  @!P2 FMUL R60, R60, R60 ;  /* 0x0000003c3c3ca220 */ /* 0x002fe20000400000 */
[----:B------:R-:W-:Y:S01]  /*14470*/  IADD3 R12, R242, 0x80, RZ ;  /* 0x00000080f20c7810 */ /* 0x000fe20007ffe0ff */
[----:B------:R-:W-:Y:S01]  /*14480*/  @!P3 FMUL R70, R70, 0.5 ;  /* 0x3f0000004646b820 */ /* 0x000fe20000400000 */
[----:B------:R-:W-:Y:S01]  /*14490*/  MOV R13, 0x80000020 ;  /* 0x80000020000d7802 */ /* 0x000fe20000000f00 */
[----:B------:R-:W-:Y:S01]  /*144a0*/  @!P6 FMUL R64, R64, 0.5 ;  /* 0x3f0000004040e820 */ /* 0x000fe20000400000 */
[----:B------:R-:W-:Y:S01]  /*144b0*/  FSETP.GEU.AND P2, PT, R71, -126, PT ;  /* 0xc2fc00004700780b */ /* 0x000fe20003f4e000 */
[--C-:B------:R-:W-:Y:S01]  /*144c0*/  FFMA R124, R124, UR14, -R240.reuse ;  /* 0x0000000e7c7c7c23 */ /* 0x100fe200080008f0 */
[----:B------:R-:W-:Y:S01]  /*144d0*/  FSETP.GEU.AND P5, PT, R65, -126, PT ;  /* 0xc2fc00004100780b */ /* 0x000fe20003fae000 */
[----:B------:R-:W1:Y:S01]  /*144e0*/  MUFU.EX2 R70, R70 ;  /* 0x0000004600467308 */ /* 0x000e620000000800 */
[----:B---3--:R-:W-:Y:S01]  /*144f0*/  @!P4 FMUL R67, R67, R67 ;  /* 0x000000434343c220 */ /* 0x008fe20000400000 */
[----:B------:R-:W-:Y:S01]  /*14500*/  FSETP.GEU.AND P4, PT, R68, -126, PT ;  /* 0xc2fc00004400780b */ /* 0x000fe20003f8e000 */
[--C-:B------:R-:W-:Y:S01]  /*14510*/  FFMA R125, R125, UR14, -R240.reuse ;  /* 0x0000000e7d7d7c23 */ /* 0x100fe200080008f0 */
[--C-:B------:R-:W-:Y:S01]  /*14520*/  FFMA R127, R127, UR14, -R239.reuse ;  /* 0x0000000e7f7f7c23 */ /* 0x100fe200080008ef */
[--C-:B------:R-:W-:Y:S01]  /*14530*/  FFMA R130, R130, UR14, -R239.reuse ;  /* 0x0000000e82827c23 */ /* 0x100fe200080008ef */
[--C-:B------:R-:W-:Y:S01]  /*14540*/  FFMA R131, R131, UR14, -R239.reuse ;  /* 0x0000000e83837c23 */ /* 0x100fe200080008ef */
[--C-:B------:R-:W-:Y:S01]  /*14550*/  FFMA R134, R134, UR14, -R239.reuse ;  /* 0x0000000e86867c23 */ /* 0x100fe200080008ef */
[----:B------:R-:W2:Y:S01]  /*14560*/  MUFU.EX2 R64, R64 ;  /* 0x0000004000407308 */ /* 0x000ea20000000800 */
[--C-:B------:R-:W-:Y:S01]  /*14570*/  FFMA R128, R128, UR14, -R240.reuse ;  /* 0x0000000e80807c23 */ /* 0x100fe200080008f0 */
[----:B------:R-:W-:Y:S01]  /*14580*/  @!P2 FMUL R71, R71, 0.5 ;  /* 0x3f0000004747a820 */ /* 0x000fe20000400000 */
[--C-:B------:R-:W-:Y:S01]  /*14590*/  FFMA R129, R129, UR14, -R240.reuse ;  /* 0x0000000e81817c23 */ /* 0x100fe200080008f0 */
[----:B------:R-:W-:Y:S01]  /*145a0*/  @!P5 FMUL R65, R65, 0.5 ;  /* 0x3f0000004141d820 */ /* 0x000fe20000400000 */
[--C-:B------:R-:W-:Y:S01]  /*145b0*/  FFMA R132, R132, UR14, -R240.reuse ;  /* 0x0000000e84847c23 */ /* 0x100fe200080008f0 */
[--C-:B------:R-:W-:Y:S01]  /*145c0*/  FFMA R133, R133, UR14, -R240.reuse ;  /* 0x0000000e85857c23 */ /* 0x100fe200080008f0 */
[----:B------:R-:W-:Y:S01]  /*145d0*/  @!P4 FMUL R68, R68, 0.5 ;  /* 0x3f0000004444c820 */ /* 0x000fe20000400000 */
[----:B------:R-:W3:Y:S01]  /*145e0*/  MUFU.EX2 R71, R71 ;  /* 0x0000004700477308 */ /* 0x000ee20000000800 */
[----:B-1----:R-:W-:Y:S01]  /*145f0*/  @!P3 FMUL R70, R70, R70 ;  /* 0x000000464646b220 */ /* 0x002fe20000400000 */
[----:B------:R-:W-:Y:S01]  /*14600*/  FSETP.GEU.AND P3, PT, R69, -126, PT ;  /* 0xc2fc00004500780b */ /* 0x000fe20003f6e000 */
[--C-:B------:R-:W-:Y:S01]  /*14610*/  FFMA R135, R135, UR14, -R239.reuse ;  /* 0x0000000e87877c23 */ /* 0x100fe200080008ef */
[--C-:B------:R-:W-:Y:S01]  /*14620*/  FFMA R138, R138, UR14, -R239.reuse ;  /* 0x0000000e8a8a7c23 */ /* 0x100fe200080008ef */
[--C-:B------:R-:W-:Y:S01]  /*14630*/  FFMA R142, R142, UR14, -R239.reuse ;  /* 0x0000000e8e8e7c23 */ /* 0x100fe200080008ef */
[--C-:B------:R-:W-:Y:S01]  /*14640*/  FFMA R139, R139, UR14, -R239.reuse ;  /* 0x0000000e8b8b7c23 */ /* 0x100fe200080008ef */
[--C-:B------:R-:W-:Y:S01]  /*14650*/  FFMA R137, R137, UR14, -R240.reuse ;  /* 0x0000000e89897c23 */ /* 0x100fe200080008f0 */
[----:B------:R-:W1:Y:S01]  /*14660*/  MUFU.EX2 R65, R65 ;  /* 0x0000004100417308 */ /* 0x000e620000000800 */
[----:B--2---:R-:W-:Y:S01]  /*14670*/  @!P6 FMUL R64, R64, R64 ;  /* 0x000000404040e220 */ /* 0x004fe20000400000 */
[----:B------:R-:W-:Y:S01]  /*14680*/  FSETP.GEU.AND P6, PT, R75, -126, PT ;  /* 0xc2fc00004b00780b */ /* 0x000fe20003fce000 */
[----:B------:R-:W-:Y:S01]  /*14690*/  FFMA R141, R141, UR14, -R240 ;  /* 0x0000000e8d8d7c23 */ /* 0x000fe200080008f0 */
[----:B------:R-:W-:Y:S01]  /*146a0*/  FFMA R143, R143, UR14, -R239 ;  /* 0x0000000e8f8f7c23 */ /* 0x000fe200080008ef */
[----:B------:R-:W-:-:S02]  /*146b0*/  WARPGROUP.DEPBAR.LE gsb0, 0x0 ;  /* 0x00008000000079c5 */ /* 0x000fc40000010000 */
[----:B------:R-:W-:Y:S01]  /*146c0*/  WARPGROUP.ARRIVE ;  /* 0x00000000000079c5 */ /* 0x000fe20000000000 */
[----:B------:R-:W-:Y:S01]  /*146d0*/  @!P3 FMUL R69, R69, 0.5 ;  /* 0x3f0000004545b820 */ /* 0x000fe20000400000 */
[----:B------:R-:W2:Y:S01]  /*146e0*/  MUFU.EX2 R68, R68 ;  /* 0x0000004400447308 */ /* 0x000ea20000000800 */
[----:B---3--:R-:W-:Y:S01]  /*146f0*/  @!P2 FMUL R71, R71, R71 ;  /* 0x000000474747a220 */ /* 0x008fe20000400000 */
[----:B------:R-:W-:Y:S01]  /*14700*/  FSETP.GEU.AND P2, PT, R74, -126, PT ;  /* 0xc2fc00004a00780b */ /* 0x000fe20003f4e000 */
[--C-:B------:R-:W-:Y:S01]  /*14710*/  FFMA R136, R136, UR14, -R240.reuse ;  /* 0x0000000e88887c23 */ /* 0x100fe200080008f0 */
[----:B------:R-:W-:Y:S01]  /*14720*/  HGMMA.64x32x16.F32.BF16 R152, R40, gdesc[UR40].tnspB, R152, gsb0 ;  /* 0x4060002828987df0 */ /* 0x000fe20008001898 */
[--C-:B------:R-:W-:Y:S01]  /*14730*/  FFMA R140, R140, UR14, -R240.reuse ;  /* 0x0000000e8c8c7c23 */ /* 0x100fe200080008f0 */
[----:B------:R-:W-:Y:S01]  /*14740*/  @!P6 FMUL R75, R75, 0.5 ;  /* 0x3f0000004b4be820 */ /* 0x000fe20000400000 */
[--C-:B------:R-:W-:Y:S01]  /*14750*/  FFMA R146, R146, UR14, -R239.reuse ;  /* 0x0000000e92927c23 */ /* 0x100fe200080008ef */
[----:B------:R-:W3:Y:S01]  /*14760*/  MUFU.EX2 R69, R69 ;  /* 0x0000004500457308 */ /* 0x000ee20000000800 */
        /* <DEDUP_REMOVED lines=8> */
[----:B--2---:R-:W-:Y:S01]  /*147f0*/  @!P4 FMUL R68, R68, R68 ;  /* 0x000000444444c220 */ /* 0x004fe20000400000 */
[----:B------:R-:W-:Y:S01]  /*14800*/  FSETP.GEU.AND P4, PT, R79, -126, PT ;  /* 0xc2fc00004f00780b */ /* 0x000fe20003f8e000 */
[----:B------:R-:W-:Y:S01]  /*14810*/  FFMA R151, R151, UR14, -R239 ;  /* 0x0000000e97977c23 */ /* 0x000fe200080008ef */
[--C-:B------:R-:W-:Y:S01]  /*14820*/  FFMA R144, R144, UR14, -R240.reuse ;  /* 0x0000000e90907c23 */ /* 0x100fe200080008f0 */
[----:B------:R-:W-:Y:S01]  /*14830*/  FFMA R148, R148, UR14, -R240 ;  /* 0x0000000e94947c23 */ /* 0x000fe200080008f0 */
[----:B------:R-:W-:Y:S01]  /*14840*/  IADD3 R5, R5, 0x1, RZ ;  /* 0x0000000105057810 */ /* 0x000fe20007ffe0ff */
[----:B------:R-:W-:Y:S01]  /*14850*/  @!P5 FMUL R78, R78, 0.5 ;  /* 0x3f0000004e4ed820 */ /* 0x000fe20000400000 */
[----:B------:R-:W2:Y:S01]  /*14860*/  MUFU.EX2 R74, R74 ;  /* 0x0000004a004a7308 */ /* 0x000ea20000000800 */
[----:B---3--:R-:W-:Y:S01]  /*14870*/  @!P3 FMUL R69, R69, R69 ;  /* 0x000000454545b220 */ /* 0x008fe20000400000 */
[----:B------:R-:W-:-:S05]  /*14880*/  FSETP.GEU.AND P3, PT, R72, -126, PT ;  /* 0xc2fc00004800780b */ /* 0x000fca0003f6e000 */
[----:B------:R-:W-:Y:S01]  /*14890*/  @!P4 FMUL R79, R79, 0.5 ;  /* 0x3f0000004f4fc820 */ /* 0x000fe20000400000 */
[----:B------:R-:W3:Y:S01]  /*148a0*/  MUFU.EX2 R78, R78 ;  /* 0x0000004e004e7308 */ /* 0x000ee20000000800 */
[----:B-1----:R-:W-:Y:S01]  /*148b0*/  @!P6 FMUL R75, R75, R75 ;  /* 0x0000004b4b4be220 */ /* 0x002fe20000400000 */
[----:B------:R-:W-:-:S05]  /*148c0*/  FSETP.GEU.AND P6, PT, R76, -126, PT ;  /* 0xc2fc00004c00780b */ /* 0x000fca0003fce000 */
[----:B------:R-:W-:Y:S01]  /*148d0*/  @!P3 FMUL R72, R72, 0.5 ;  /* 0x3f0000004848b820 */ /* 0x000fe20000400000 */
[----:B------:R-:W1:Y:S01]  /*148e0*/  MUFU.EX2 R79, R79 ;  /* 0x0000004f004f7308 */ /* 0x000e620000000800 */
        /* <DEDUP_REMOVED lines=10> */
[----:B-1----:R-:W-:Y:S01]  /*14990*/  @!P4 FMUL R79, R79, R79 ;  /* 0x0000004f4f4fc220 */ /* 0x002fe20000400000 */
[----:B------:R-:W-:Y:S01]  /*149a0*/  FSETP.GEU.AND P4, PT, R82, -126, PT ;  /* 0xc2fc00005200780b */ /* 0x000fe20003f8e000 */
[----:B------:R-:W-:Y:S01]  /*149b0*/  HGMMA.64x32x16.F32.BF16 R216, R28, gdesc[UR4].tnspB, R216, gsb0 ;  /* 0x406000041cd87df0 */ /* 0x000fe200080018d8 */
[----:B------:R-:W-:Y:S01]  /*149c0*/  R2UR UR6, R12 ;  /* 0x000000000c0672ca */ /* 0x000fe200000e0000 */
[----:B------:R-:W-:Y:S01]  /*149d0*/  VIADD R12, R242, 0x880 ;  /* 0x00000880f20c7836 */ /* 0x000fe20000000000 */
[----:B------:R-:W-:Y:S01]  /*149e0*/  R2UR UR7, R13 ;  /* 0x000000000d0772ca */ /* 0x000fe200000e0000 */
[----:B------:R-:W-:-:S02]  /*149f0*/  IMAD.MOV.U32 R13, RZ, RZ, -0x7fffffe0 ;  /* 0x80000020ff0d7424 */ /* 0x000fc400078e00ff */
[----:B------:R-:W-:Y:S01]  /*14a00*/  @!P5 FMUL R77, R77, 0.5 ;  /* 0x3f0000004d4dd820 */ /* 0x000fe20000400000 */
[----:B------:R-:W1:Y:S01]  /*14a10*/  MUFU.EX2 R73, R73 ;  /* 0x0000004900497308 */ /* 0x000e620000000800 */
[----:B--2---:R-:W-:Y:S01]  /*14a20*/  @!P3 FMUL R72, R72, R72 ;  /* 0x000000484848b220 */ /* 0x004fe20000400000 */
[----:B------:R-:W-:-:S03]  /*14a30*/  FSETP.GEU.AND P3, PT, R83, -126, PT ;  /* 0xc2fc00005300780b */ /* 0x000fc60003f6e000 */
[----:B------:R-:W-:Y:S01]  /*14a40*/  @!P4 FMUL R82, R82, 0.5 ;  /* 0x3f0000005252c820 */ /* 0x000fe20000400000 */
[----:B---3--:R-:W-:Y:S02]  /*14a50*/  @!P6 FMUL R76, R76, R76 ;  /* 0x0000004c4c4ce220 */ /* 0x008fe40000400000 */
[----:B------:R-:W2:Y:S01]  /*14a60*/  MUFU.EX2 R77, R77 ;  /* 0x0000004d004d7308 */ /* 0x000ea20000000800 */
[----:B------:R-:W-:-:S06]  /*14a70*/  FSETP.GEU.AND P6, PT, R87, -126, PT ;  /* 0xc2fc00005700780b */ /* 0x000fcc0003fce000 */
[----:B------:R-:W-:Y:S01]  /*14a80*/  @!P3 FMUL R83, R83, 0.5 ;  /* 0x3f0000005353b820 */ /* 0x000fe20000400000 */
[----:B------:R-:W3:Y:S01]  /*14a90*/  MUFU.EX2 R82, R82 ;  /* 0x0000005200527308 */ /* 0x000ee20000000800 */
[----:B-1----:R-:W-:Y:S01]  /*14aa0*/  @!P2 FMUL R73, R73, R73 ;  /* 0x000000494949a220 */ /* 0x002fe20000400000 */
[----:B------:R-:W-:-:S04]  /*14ab0*/  FSETP.GEU.AND P2, PT, R86, -126, PT ;  /* 0xc2fc00005600780b */ /* 0x000fc80003f4e000 */
[----:B------:R-:W-:Y:S02]  /*14ac0*/  @!P6 FMUL R87, R87, 0.5 ;  /* 0x3f0000005757e820 */ /* 0x000fe40000400000 */
[----:B------:R-:W1:Y:S01]  /*14ad0*/  MUFU.EX2 R83, R83 ;  /* 0x0000005300537308 */ /* 0x000e620000000800 */
        /* <DEDUP_REMOVED lines=8> */
[----:B-1----:R-:W-:Y:S01]  /*14b60*/  @!P3 FMUL R83, R83, R83 ;  /* 0x000000535353b220 */ /* 0x002fe20000400000 */
[----:B------:R-:W-:Y:S01]  /*14b70*/  FSETP.GEU.AND P3, PT, R84, -126, PT ;  /* 0xc2fc00005400780b */ /* 0x000fe20003f6e000 */
[----:B------:R-:W-:Y:S02]  /*14b80*/  WARPGROUP.DEPBAR.LE gsb0, 0x0 ;  /* 0x00008000000079c5 */ /* 0x000fe40000010000 */
[----:B------:R-:W-:Y:S02]  /*14b90*/  WARPGROUP.ARRIVE ;  /* 0x00000000000079c5 */ /* 0x000fe40000000000 */
[----:B------:R-:W-:Y:S01]  /*14ba0*/  @!P4 FMUL R81, R81, 0.5 ;  /* 0x3f0000005151c820 */ /* 0x000fe20000400000 */
[----:B------:R-:W1:Y:S01]  /*14bb0*/  MUFU.EX2 R80, R80 ;  /* 0x0000005000507308 */ /* 0x000e620000000800 */
[----:B--2---:R-:W-:Y:S01]  /*14bc0*/  @!P6 FMUL R87, R87, R87 ;  /* 0x000000575757e220 */ /* 0x004fe20000400000 */
[----:B------:R-:W-:Y:S01]  /*14bd0*/  FSETP.GEU.AND P6, PT, R90, -126, PT ;  /* 0xc2fc00005a00780b */ /* 0x000fe20003fce000 */
[----:B------:R-:W-:Y:S01]  /*14be0*/  HGMMA.64x32x16.F32.BF16 R200, R28, gdesc[UR8].tnspB, R200, gsb0 ;  /* 0x406000081cc87df0 */ /* 0x000fe200080018c8 */
[----:B------:R-:W-:Y:S01]  /*14bf0*/  R2UR UR11, R25 ;  /* 0x00000000190b72ca */ /* 0x000fe200000e0000 */
[----:B------:R-:W-:-:S02]  /*14c00*/  IMAD.MOV.U32 R25, RZ, RZ, -0x7fffffe0 ;  /* 0x80000020ff197424 */ /* 0x000fc400078e00ff */
        /* <DEDUP_REMOVED lines=23> */
[----:B------:R-:W-:Y:S01]  /*14d80*/  FSETP.GEU.AND P2, PT, R88, -126, PT ;  /* 0xc2fc00005800780b */ /* 0x000fe20003f4e000 */
[----:B------:R-:W-:Y:S02]  /*14d90*/  WARPGROUP.DEPBAR.LE gsb0, 0x0 ;  /* 0x00008000000079c5 */ /* 0x000fe40000010000 */
[----:B------:R-:W-:Y:S01]  /*14da0*/  WARPGROUP.ARRIVE ;  /* 0x00000000000079c5 */ /* 0x000fe20000000000 */
[----:B---3--:R-:W-:Y:S01]  /*14db0*/  @!P5 FMUL R91, R91, R91 ;  /* 0x0000005b5b5bd220 */ /* 0x008fe20000400000 */
[----:B------:R-:W-:Y:S01]  /*14dc0*/  FSETP.GEU.AND P5, PT, R92, -126, PT ;  /* 0xc2fc00005c00780b */ /* 0x000fe20003fae000 */
[----:B------:R-:W-:Y:S01]  /*14dd0*/  @!P6 FMUL R89, R89, 0.5 ;  /* 0x3f0000005959e820 */ /* 0x000fe20000400000 */
[----:B------:R-:W2:Y:S02]  /*14de0*/  MUFU.EX2 R95, R95 ;  /* 0x0000005f005f7308 */ /* 0x000ea40000000800 */
[----:B------:R-:W-:Y:S01]  /*14df0*/  HGMMA.64x32x16.F32.BF16 R184, R28, gdesc[UR16].tnspB, R184, gsb0 ;  /* 0x406000101cb87df0 */ /* 0x000fe200080018b8 */
[----:B------:R-:W-:Y:S01]  /*14e00*/  R2UR UR18, R12 ;  /* 0x000000000c1272ca */ /* 0x000fe200000e0000 */
[----:B------:R-:W-:Y:S01]  /*14e10*/  FADD R12, R33, R244 ;  /* 0x000000f4210c7221 */ /* 0x000fe20000000000 */
[----:B------:R-:W-:Y:S01]  /*14e20*/  R2UR UR19, R13 ;  /* 0x000000000d1372ca */ /* 0x000fe200000e0000 */
[----:B-1----:R-:W-:Y:S01]  /*14e30*/  @!P4 FMUL R94, R94, R94 ;  /* 0x0000005e5e5ec220 */ /* 0x002fe20000400000 */
[----:B------:R-:W-:Y:S01]  /*14e40*/  FSETP.GEU.AND P4, PT, R93, -126, PT ;  /* 0xc2fc00005d00780b */ /* 0x000fe20003f8e000 */
[----:B------:R-:W-:Y:S01]  /*14e50*/  FADD R12, R12, R243 ;  /* 0x000000f30c0c7221 */ /* 0x000fe20000000000 */
[----:B------:R-:W-:Y:S01]  /*14e60*/  @!P2 FMUL R88, R88, 0.5 ;  /* 0x3f0000005858a820 */ /* 0x000fe20000400000 */
[----:B------:R-:W1:Y:S01]  /*14e70*/  MUFU.EX2 R89, R89 ;  /* 0x0000005900597308 */ /* 0x000e620000000800 */
[----:B------:R-:W-:Y:S01]  /*14e80*/  @!P5 FMUL R92, R92, 0.5 ;  /* 0x3f0000005c5cd820 */ /* 0x000fe20000400000 */
[----:B--2---:R-:W-:-:S06]  /*14e90*/  @!P3 FMUL R95, R95, R95 ;  /* 0x0000005f5f5fb220 */ /* 0x004fcc0000400000 */
[----:B------:R-:W2:Y:S01]  /*14ea0*/  MUFU.EX2 R88, R88 ;  /* 0x0000005800587308 */ /* 0x000ea20000000800 */
[----:B------:R-:W-:Y:S01]  /*14eb0*/  FSETP.GEU.AND P3, PT, R98, -126, PT ;  /* 0xc2fc00006200780b */ /* 0x000fe20003f6e000 */
[----:B------:R-:W-:-:S06]  /*14ec0*/  @!P4 FMUL R93, R93, 0.5 ;  /* 0x3f0000005d5dc820 */ /* 0x000fcc0000400000 */
        /* <DEDUP_REMOVED lines=14> */
[----:B------:R-:W-:Y:S02]  /*14fb0*/  WARPGROUP.DEPBAR.LE gsb0, 0x0 ;  /* 0x00008000000079c5 */ /* 0x000fe40000010000 */
[----:B------:R-:W-:Y:S01]  /*14fc0*/  WARPGROUP.ARRIVE ;  /* 0x00000000000079c5 */ /* 0x000fe20000000000 */
[----:B------:R-:W-:Y:S02]  /*14fd0*/  FSETP.GEU.AND P4, PT, R96, -126, PT ;  /* 0xc2fc00006000780b */ /* 0x000fe40003f8e000 */
[----:B------:R-:W-:Y:S01]  /*14fe0*/  @!P5 FMUL R103, R103, 0.5 ;  /* 0x3f0000006767d820 */ /* 0x000fe20000400000 */
[----:B------:R-:W1:Y:S01]  /*14ff0*/  MUFU.EX2 R99, R99 ;  /* 0x0000006300637308 */ /* 0x000e620000000800 */
[----:B--2---:R-:W-:Y:S01]  /*15000*/  @!P3 FMUL R98, R98, R98 ;  /* 0x000000626262b220 */ /* 0x004fe20000400000 */
[----:B------:R-:W-:Y:S01]  /*15010*/  HGMMA.64x32x16.F32.BF16 R168, R28, gdesc[UR24].tnspB, R168, gsb0 ;  /* 0x406000181ca87df0 */ /* 0x000fe200080018a8 */
[----:B------:R-:W-:-:S02]  /*15020*/  R2UR UR26, R26 ;  /* 0x000000001a1a72ca */ /* 0x000fc400000e0000 */
[----:B------:R-:W-:Y:S02]  /*15030*/  R2UR UR27, R27 ;  /* 0x000000001b1b72ca */ /* 0x000fe400000e0000 */
[----:B------:R-:W-:Y:S01]  /*15040*/  F2FP.BF16.F32.PACK_AB R27, R246, R245 ;  /* 0x000000f5f61b723e */ /* 0x000fe200000010ff */
[----:B------:R-:W-:Y:S01]  /*15050*/  FADD R245, R12, R245 ;  /* 0x000000f50cf57221 */ /* 0x000fe20000000000 */
[----:B------:R-:W-:Y:S01]  /*15060*/  F2FP.BF16.F32.PACK_AB R26, R45, R44 ;  /* 0x0000002c2d1a723e */ /* 0x000fe200000010ff */
[----:B---3--:R-:W-:Y:S01]  /*15070*/  @!P6 FMUL R102, R102, R102 ;  /* 0x000000666666e220 */ /* 0x008fe20000400000 */
[----:B------:R-:W-:Y:S01]  /*15080*/  IADD3 R12, R242, 0xc0, RZ ;  /* 0x000000c0f20c7810 */ /* 0x000fe20007ffe0ff */
[----:B------:R-:W-:Y:S01]  /*15090*/  FADD R246, R245, R246 ;  /* 0x000000f6f5f67221 */ /* 0x000fe20000000000 */
[----:B------:R-:W-:Y:S01]  /*150a0*/  FSETP.GEU.AND P3, PT, R97, -126, PT ;  /* 0xc2fc00006100780b */ /* 0x000fe20003f6e000 */
[----:B------:R-:W-:Y:S01]  /*150b0*/  @!P4 FMUL R96, R96, 0.5 ;  /* 0x3f0000006060c820 */ /* 0x000fe20000400000 */
[----:B------:R-:W-:Y:S01]  /*150c0*/  FSETP.GEU.AND P6, PT, R101, -126, PT ;  /* 0xc2fc00006500780b */ /* 0x000fe20003fce000 */
[----:B------:R-:W2:Y:S01]  /*150d0*/  MUFU.EX2 R103, R103 ;  /* 0x0000006700677308 */ /* 0x000ea20000000800 */
[----:B-1----:R-:W-:Y:S01]  /*150e0*/  @!P2 FMUL R99, R99, R99 ;  /* 0x000000636363a220 */ /* 0x002fe20000400000 */
[----:B------:R-:W-:-:S06]  /*150f0*/  FSETP.GEU.AND P2, PT, R100, -126, PT ;  /* 0xc2fc00006400780b */ /* 0x000fcc0003f4e000 */
[----:B------:R-:W1:Y:S02]  /*15100*/  MUFU.EX2 R96, R96 ;  /* 0x0000006000607308 */ /* 0x000e640000000800 */
[----:B------:R-:W-:Y:S02]  /*15110*/  @!P3 FMUL R97, R97, 0.5 ;  /* 0x3f0000006161b820 */ /* 0x000fe40000400000 */
[----:B------:R-:W-:-:S03]  /*15120*/  @!P6 FMUL R101, R101, 0.5 ;  /* 0x3f0000006565e820 */ /* 0x000fc60000400000 */
[----:B------:R-:W-:Y:S01]  /*15130*/  @!P2 FMUL R100, R100, 0.5 ;  /* 0x3f0000006464a820 */ /* 0x000fe20000400000 */
[----:B------:R-:W3:Y:S01]  /*15140*/  MUFU.EX2 R97, R97 ;  /* 0x0000006100617308 */ /* 0x000ee20000000800 */
[----:B--2---:R-:W-:Y:S01]  /*15150*/  @!P5 FMUL R103, R103, R103 ;  /* 0x000000676767d220 */ /* 0x004fe20000400000 */
[----:B------:R-:W-:-:S06]  /*15160*/  FSETP.GEU.AND P5, PT, R106, -126, PT ;  /* 0xc2fc00006a00780b */ /* 0x000fcc0003fae000 */
[----:B------:R-:W2:Y:S01]  /*15170*/  MUFU.EX2 R100, R100 ;  /* 0x0000006400647308 */ /* 0x000ea20000000800 */
[----:B-1----:R-:W-:Y:S01]  /*15180*/  @!P4 FMUL R96, R96, R96 ;  /* 0x000000606060c220 */ /* 0x002fe20000400000 */
[----:B------:R-:W-:-:S05]  /*15190*/  FSETP.GEU.AND P4, PT, R107, -126, PT ;  /* 0xc2fc00006b00780b */ /* 0x000fca0003f8e000 */
[----:B------:R-:W-:Y:S01]  /*151a0*/  @!P5 FMUL R106, R106, 0.5 ;  /* 0x3f0000006a6ad820 */ /* 0x000fe20000400000 */
[----:B------:R-:W1:Y:S01]  /*151b0*/  MUFU.EX2 R101, R101 ;  /* 0x0000006500657308 */ /* 0x000e620000000800 */
[----:B---3--:R-:W-:Y:S01]  /*151c0*/  @!P3 FMUL R97, R97, R97 ;  /* 0x000000616161b220 */ /* 0x008fe20000400000 */
[----:B------:R-:W-:Y:S01]  /*151d0*/  FSETP.GEU.AND P3, PT, R110, -126, PT ;  /* 0xc2fc00006e00780b */ /* 0x000fe20003f6e000 */
[----:B------:R-:W-:Y:S02]  /*151e0*/  WARPGROUP.DEPBAR.LE gsb0, 0x0 ;  /* 0x00008000000079c5 */ /* 0x000fe40000010000 */
[----:B------:R-:W-:Y:S02]  /*151f0*/  WARPGROUP.ARRIVE ;  /* 0x00000000000079c5 */ /* 0x000fe40000000000 */
[----:B------:R-:W-:Y:S01]  /*15200*/  @!P4 FMUL R107, R107, 0.5 ;  /* 0x3f0000006b6bc820 */ /* 0x000fe20000400000 */
[----:B------:R-:W3:Y:S01]  /*15210*/  MUFU.EX2 R106, R106 ;  /* 0x0000006a006a7308 */ /* 0x000ee20000000800 */
[----:B--2---:R-:W-:Y:S01]  /*15220*/  @!P2 FMUL R100, R100, R100 ;  /* 0x000000646464a220 */ /* 0x004fe20000400000 */
[----:B------:R-:W-:Y:S01]  /*15230*/  FSETP.GEU.AND P2, PT, R111, -126, PT ;  /* 0xc2fc00006f00780b */ /* 0x000fe20003f4e000 */
[----:B------:R-:W-:Y:S01]  /*15240*/  HGMMA.64x32x16.F32.BF16 R152, R28, gdesc[UR32].tnspB, R152, gsb0 ;  /* 0x406000201c987df0 */ /* 0x000fe20008001898 */
[----:B------:R-:W-:-:S02]  /*15250*/  R2UR UR35, R25 ;  /* 0x00000000192372ca */ /* 0x000fc400000e0000 */
[----:B------:R-:W-:Y:S01]  /*15260*/  F2FP.BF16.F32.PACK_AB R25, R243, R244 ;  /* 0x000000f4f319723e */ /* 0x000fe200000010ff */
[----:B------:R-:W-:Y:S01]  /*15270*/  @!P3 FMUL R110, R110, 0.5 ;  /* 0x3f0000006e6eb820 */ /* 0x000fe20000400000 */
[----:B-1----:R-:W-:Y:S01]  /*15280*/  @!P6 FMUL R101, R101, R101 ;  /* 0x000000656565e220 */ /* 0x002fe20000400000 */
[----:B------:R-:W1:Y:S01]  /*15290*/  MUFU.EX2 R107, R107 ;  /* 0x0000006b006b7308 */ /* 0x000e620000000800 */
[----:B------:R-:W-:Y:S01]  /*152a0*/  FSETP.GEU.AND P6, PT, R104, -126, PT ;  /* 0xc2fc00006800780b */ /* 0x000fe20003fce000 */
[----:B------:R-:W-:-:S04]  /*152b0*/  IMAD.MOV.U32 R243, RZ, RZ, -0x7fffffe0 ;  /* 0x80000020fff37424 */ /* 0x000fc800078e00ff */
[----:B------:R-:W-:Y:S01]  /*152c0*/  @!P2 FMUL R111, R111, 0.5 ;  /* 0x3f0000006f6fa820 */ /* 0x000fe20000400000 */
[----:B---3--:R-:W-:Y:S01]  /*152d0*/  @!P5 FMUL R106, R106, R106 ;  /* 0x0000006a6a6ad220 */ /* 0x008fe20000400000 */
[----:B------:R-:W2:Y:S01]  /*152e0*/  MUFU.EX2 R110, R110 ;  /* 0x0000006e006e7308 */ /* 0x000ea20000000800 */
[----:B------:R-:W-:-:S05]  /*152f0*/  FSETP.GEU.AND P5, PT, R105, -126, PT ;  /* 0xc2fc00006900780b */ /* 0x000fca0003fae000 */
[----:B------:R-:W-:Y:S02]  /*15300*/  @!P6 FMUL R104, R104, 0.5 ;  /* 0x3f0000006868e820 */ /* 0x000fe40000400000 */
        /* <DEDUP_REMOVED lines=16> */
[----:B------:R-:W-:Y:S01]  /*15410*/  FADD R28, R24, R47 ;  /* 0x0000002f181c7221 */ /* 0x000fe20000000000 */
[----:B------:R-:W-:Y:S02]  /*15420*/  VIADD R24, R242, 0x480 ;  /* 0x00000480f2187836 */ /* 0x000fe40000000000 */
[----:B------:R-:W1:Y:S01]  /*15430*/  MUFU.EX2 R109, R109 ;  /* 0x0000006d006d7308 */ /* 0x000e620000000800 */
[----:B--2---:R-:W-:Y:S01]  /*15440*/  @!P5 FMUL R105, R105, R105 ;  /* 0x000000696969d220 */ /* 0x004fe20000400000 */
[----:B------:R-:W-:Y:S01]  /*15450*/  FADD R13, R28, R247 ;  /* 0x000000f71c0d7221 */ /* 0x000fe20000000000 */
[----:B------:R-:W-:Y:S01]  /*15460*/  FSETP.GEU.AND P5, PT, R118, -126, PT ;  /* 0xc2fc00007600780b */ /* 0x000fe20003fae000 */
[----:B------:R-:W-:Y:S01]  /*15470*/  @!P2 FMUL R114, R114, 0.5 ;  /* 0x3f0000007272a820 */ /* 0x000fe20000400000 */
[----:B------:R-:W-:Y:S01]  /*15480*/  R2UR UR10, R24 ;  /* 0x00000000180a72ca */ /* 0x000fe200000e0000 */
[----:B------:R-:W-:Y:S01]  /*15490*/  FADD R13, R13, R248 ;  /* 0x000000f80d0d7221 */ /* 0x000fe20000000000 */
[----:B------:R-:W-:Y:S01]  /*154a0*/  IADD3 R24, R242, 0x1080, RZ ;  /* 0x00001080f2187810 */ /* 0x000fe20007ffe0ff */
[----:B------:R-:W-:Y:S01]  /*154b0*/  @!P6 FMUL R115, R115, 0.5 ;  /* 0x3f0000007373e820 */ /* 0x000fe20000400000 */
[----:B---3--:R-:W-:Y:S01]  /*154c0*/  @!P4 FMUL R108, R108, R108 ;  /* 0x0000006c6c6cc220 */ /* 0x008fe20000400000 */
[----:B------:R-:W-:Y:S01]  /*154d0*/  FADD R44, R13, R44 ;  /* 0x0000002c0d2c7221 */ /* 0x000fe20000000000 */
[----:B------:R-:W-:Y:S01]  /*154e0*/  R2UR UR34, R24 ;  /* 0x00000000182272ca */ /* 0x000fe200000e0000 */
[----:B------:R-:W2:Y:S01]  /*154f0*/  MUFU.EX2 R114, R114 ;  /* 0x0000007200727308 */ /* 0x000ea20000000800 */
[----:B------:R-:W-:Y:S01]  /*15500*/  F2FP.BF16.F32.PACK_AB R24, R248, R247 ;  /* 0x000000f7f818723e */ /* 0x000fe200000010ff */
[----:B------:R-:W-:Y:S01]  /*15510*/  FADD R45, R44, R45 ;  /* 0x0000002d2c2d7221 */ /* 0x000fe20000000000 */
[----:B------:R-:W-:Y:S01]  /*15520*/  MOV R13, 0x80000020 ;  /* 0x80000020000d7802 */ /* 0x000fe20000000f00 */
[----:B------:R-:W-:Y:S01]  /*15530*/  @!P5 FMUL R118, R118, 0.5 ;  /* 0x3f0000007676d820 */ /* 0x000fe20000400000 */
[----:B------:R-:W-:Y:S01]  /*15540*/  WARPGROUP.ARRIVE ;  /* 0x00000000000079c5 */ /* 0x000fe20000000000 */
[----:B-1----:R-:W-:Y:S01]  /*15550*/  @!P3 FMUL R109, R109, R109 ;  /* 0x0000006d6d6db220 */ /* 0x002fe20000400000 */
[----:B------:R-:W-:Y:S01]  /*15560*/  FSETP.GEU.AND P4, PT, R119, -126, PT ;  /* 0xc2fc00007700780b */ /* 0x000fe20003f8e000 */
[----:B------:R-:W1:Y:S01]  /*15570*/  MUFU.EX2 R115, R115 ;  /* 0x0000007300737308 */ /* 0x000e620000000800 */
[----:B------:R-:W-:-:S02]  /*15580*/  FSETP.GEU.AND P3, PT, R112, -126, PT ;  /* 0xc2fc00007000780b */ /* 0x000fc40003f6e000 */
[----:B------:R-:W-:Y:S01]  /*15590*/  HGMMA.64x32x16.F32.BF16 R216, R24, gdesc[UR4].tnspB, R216, gsb0 ;  /* 0x4060000418d87df0 */ /* 0x000fe200080018d8 */
[----:B------:R-:W-:Y:S01]  /*155a0*/  R2UR UR6, R12 ;  /* 0x000000000c0672ca */ /* 0x000fe200000e0000 */
[----:B------:R-:W-:Y:S01]  /*155b0*/  VIADD R12, R242, 0x8c0 ;  /* 0x000008c0f20c7836 */ /* 0x000fe20000000000 */
[----:B------:R-:W-:Y:S02]  /*155c0*/  R2UR UR7, R13 ;  /* 0x000000000d0772ca */ /* 0x000fe400000e0000 */
[----:B------:R-:W-:Y:S01]  /*155d0*/  MOV R13, 0x80000020 ;  /* 0x80000020000d7802 */ /* 0x000fe20000000f00 */
[----:B------:R-:W3:Y:S01]  /*155e0*/  MUFU.EX2 R118, R118 ;  /* 0x0000007600767308 */ /* 0x000ee20000000800 */
[----:B--2---:R-:W-:Y:S01]  /*155f0*/  @!P2 FMUL R114, R114, R114 ;  /* 0x000000727272a220 */ /* 0x004fe20000400000 */
[----:B------:R-:W-:Y:S01]  /*15600*/  FSETP.GEU.AND P2, PT, R113, -126, PT ;  /* 0xc2fc00007100780b */ /* 0x000fe20003f4e000 */
[----:B------:R-:W-:Y:S02]  /*15610*/  @!P4 FMUL R119, R119, 0.5 ;  /* 0x3f0000007777c820 */ /* 0x000fe40000400000 */
[----:B------:R-:W-:Y:S01]  /*15620*/  @!P3 FMUL R112, R112, 0.5 ;  /* 0x3f0000007070b820 */ /* 0x000fe20000400000 */
[----:B-1----:R-:W-:Y:S01]  /*15630*/  @!P6 FMUL R115, R115, R115 ;  /* 0x000000737373e220 */ /* 0x002fe20000400000 */
[----:B------:R-:W-:-:S02]  /*15640*/  FSETP.GEU.AND P6, PT, R116, -126, PT ;  /* 0xc2fc00007400780b */ /* 0x000fc40003fce000 */
[----:B------:R-:W1:Y:S06]  /*15650*/  MUFU.EX2 R119, R119 ;  /* 0x0000007700777308 */ /* 0x000e6c0000000800 */
[----:B------:R-:W-:Y:S01]  /*15660*/  @!P2 FMUL R113, R113, 0.5 ;  /* 0x3f0000007171a820 */ /* 0x000fe20000400000 */
[----:B---3--:R-:W-:Y:S01]  /*15670*/  @!P5 FMUL R118, R118, R118 ;  /* 0x000000767676d220 */ /* 0x008fe20000400000 */
[----:B------:R-:W-:Y:S01]  /*15680*/  FSETP.GEU.AND P5, PT, R117, -126, PT ;  /* 0xc2fc00007500780b */ /* 0x000fe20003fae000 */
[----:B------:R-:W2:Y:S02]  /*15690*/  MUFU.EX2 R112, R112 ;  /* 0x0000007000707308 */ /* 0x000ea40000000800 */
[----:B------:R-:W-:-:S06]  /*156a0*/  @!P6 FMUL R116, R116, 0.5 ;  /* 0x3f0000007474e820 */ /* 0x000fcc0000400000 */
[----:B------:R-:W3:Y:S01]  /*156b0*/  MUFU.EX2 R113, R113 ;  /* 0x0000007100717308 */ /* 0x000ee20000000800 */
[----:B-1----:R-:W-:Y:S01]  /*156c0*/  @!P4 FMUL R119, R119, R119 ;  /* 0x000000777777c220 */ /* 0x002fe20000400000 */
[----:B------:R-:W-:Y:S02]  /*156d0*/  FSETP.GEU.AND P4, PT, R122, -126, PT ;  /* 0xc2fc00007a00780b */ /* 0x000fe40003f8e000 */
[----:B------:R-:W-:-:S04]  /*156e0*/  @!P5 FMUL R117, R117, 0.5 ;  /* 0x3f0000007575d820 */ /* 0x000fc80000400000 */
[----:B------:R-:W1:Y:S01]  /*156f0*/  MUFU.EX2 R116, R116 ;  /* 0x0000007400747308 */ /* 0x000e620000000800 */
[----:B--2---:R-:W-:Y:S01]  /*15700*/  @!P3 FMUL R112, R112, R112 ;  /* 0x000000707070b220 */ /* 0x004fe20000400000 */
[----:B------:R-:W-:-:S05]  /*15710*/  FSETP.GEU.AND P3, PT, R123, -126, PT ;  /* 0xc2fc00007b00780b */ /* 0x000fca0003f6e000 */
[----:B------:R-:W-:Y:S01]  /*15720*/  @!P4 FMUL R122, R122, 0.5 ;  /* 0x3f0000007a7ac820 */ /* 0x000fe20000400000 */
[----:B------:R-:W2:Y:S01]  /*15730*/  MUFU.EX2 R117, R117 ;  /* 0x0000007500757308 */ /* 0x000ea20000000800 */
[----:B------:R-:W-:Y:S02]  /*15740*/  WARPGROUP.DEPBAR.LE gsb0, 0x0 ;  /* 0x00008000000079c5 */ /* 0x000fe40000010000 */
[----:B------:R-:W-:Y:S01]  /*15750*/  WARPGROUP.ARRIVE ;  /* 0x00000000000079c5 */ /* 0x000fe20000000000 */
[----:B---3--:R-:W-:Y:S01]  /*15760*/  @!P2 FMUL R113, R113, R113 ;  /* 0x000000717171a220 */ /* 0x008fe20000400000 */
[----:B------:R-:W-:Y:S02]  /*15770*/  FSETP.GEU.AND P2, PT, R126, -126, PT ;  /* 0xc2fc00007e00780b */ /* 0x000fe40003f4e000 */
[----:B------:R-:W-:Y:S01]  /*15780*/  @!P3 FMUL R123, R123, 0.5 ;  /* 0x3f0000007b7bb820 */ /* 0x000fe20000400000 */
[----:B------:R-:W3:Y:S01]  /*15790*/  MUFU.EX2 R122, R122 ;  /* 0x0000007a007a7308 */ /* 0x000ee20000000800 */
[----:B------:R-:W-:Y:S01]  /*157a0*/  HGMMA.64x32x16.F32.BF16 R200, R24, gdesc[UR8].tnspB, R200, gsb0 ;  /* 0x4060000818c87df0 */ /* 0x000fe200080018c8 */
[----:B-1----:R-:W-:Y:S01]  /*157b0*/  @!P6 FMUL R116, R116, R116 ;  /* 0x000000747474e220 */ /* 0x002fe20000400000 */
[----:B------:R-:W-:-:S05]  /*157c0*/  FSETP.GEU.AND P6, PT, R127, -126, PT ;  /* 0xc2fc00007f00780b */ /* 0x000fca0003fce000 */
[----:B------:R-:W1:Y:S01]  /*157d0*/  MUFU.EX2 R123, R123 ;  /* 0x0000007b007b7308 */ /* 0x000e620000000800 */
[----:B--2---:R-:W-:Y:S01]  /*157e0*/  @!P5 FMUL R117, R117, R117 ;  /* 0x000000757575d220 */ /* 0x004fe20000400000 */
[----:B------:R-:W-:Y:S01]  /*157f0*/  @!P2 FMUL R126, R126, 0.5 ;  /* 0x3f0000007e7ea820 */ /* 0x000fe20000400000 */
[----:B------:R-:W-:-:S05]  /*15800*/  FSETP.GEU.AND P5, PT, R120, -126, PT ;  /* 0xc2fc00007800780b */ /* 0x000fca0003fae000 */
[----:B------:R-:W2:Y:S01]  /*15810*/  MUFU.EX2 R126, R126 ;  /* 0x0000007e007e7308 */ /* 0x000ea20000000800 */
[----:B---3--:R-:W-:Y:S01]  /*15820*/  @!P4 FMUL R122, R122, R122 ;  /* 0x0000007a7a7ac220 */ /* 0x008fe20000400000 */
[----:B------:R-:W-:Y:S01]  /*15830*/  FSETP.GEU.AND P4, PT, R121, -126, PT ;  /* 0xc2fc00007900780b */ /* 0x000fe20003f8e000 */
[----:B------:R-:W-:-:S05]  /*15840*/  @!P6 FMUL R127, R127, 0.5 ;  /* 0x3f0000007f7fe820 */ /* 0x000fca0000400000 */
[----:B------:R-:W-:Y:S01]  /*15850*/  @!P5 FMUL R120, R120, 0.5 ;  /* 0x3f0000007878d820 */ /* 0x000fe20000400000 */
[----:B-1----:R-:W-:Y:S01]  /*15860*/  @!P3 FMUL R123, R123, R123 ;  /* 0x0000007b7b7bb220 */ /* 0x002fe20000400000 */
[----:B------:R-:W-:Y:S01]  /*15870*/  FSETP.GEU.AND P3, PT, R124, -126, PT ;  /* 0xc2fc00007c00780b */ /* 0x000fe20003f6e000 */
[----:B------:R-:W1:Y:S04]  /*15880*/  MUFU.EX2 R127, R127 ;  /* 0x0000007f007f7308 */ /* 0x000e680000000800 */
[----:B------:R-:W-:Y:S01]  /*15890*/  @!P4 FMUL R121, R121, 0.5 ;  /* 0x3f0000007979c820 */ /* 0x000fe20000400000 */
[----:B--2---:R-:W-:Y:S01]  /*158a0*/  @!P2 FMUL R126, R126, R126 ;  /* 0x0000007e7e7ea220 */ /* 0x004fe20000400000 */
[----:B------:R-:W-:Y:S02]  /*158b0*/  FSETP.GEU.AND P2, PT, R125, -126, PT ;  /* 0xc2fc00007d00780b */ /* 0x000fe40003f4e000 */
[----:B------:R-:W2:Y:S04]  /*158c0*/  MUFU.EX2 R120, R120 ;  /* 0x0000007800787308 */ /* 0x000ea80000000800 */
[----:B------:R-:W-:-:S04]  /*158d0*/  @!P3 FMUL R124, R124, 0.5 ;  /* 0x3f0000007c7cb820 */ /* 0x000fc80000400000 */
[----:B------:R-:W3:Y:S01]  /*158e0*/  MUFU.EX2 R121, R121 ;  /* 0x0000007900797308 */ /* 0x000ee20000000800 */
[----:B-1----:R-:W-:Y:S01]  /*158f0*/  @!P6 FMUL R127, R127, R127 ;  /* 0x0000007f7f7fe220 */ /* 0x002fe20000400000 */
[----:B------:R-:W-:Y:S01]  /*15900*/  FSETP.GEU.AND P6, PT, R130, -126, PT ;  /* 0xc2fc00008200780b */ /* 0x000fe20003fce000 */
[----:B------:R-:W-:Y:S01]  /*15910*/  @!P2 FMUL R125, R125, 0.5 ;  /* 0x3f0000007d7da820 */ /* 0x000fe20000400000 */
[----:B------:R-:W-:Y:S02]  /*15920*/  WARPGROUP.DEPBAR.LE gsb0, 0x0 ;  /* 0x00008000000079c5 */ /* 0x000fe40000010000 */
[----:B------:R-:W-:Y:S02]  /*15930*/  WARPGROUP.ARRIVE ;  /* 0x00000000000079c5 */ /* 0x000fe40000000000 */
[----:B------:R-:W1:Y:S01]  /*15940*/  MUFU.EX2 R124, R124 ;  /* 0x0000007c007c7308 */ /* 0x000e620000000800 */
[----:B--2---:R-:W-:Y:S01]  /*15950*/  @!P5 FMUL R120, R120, R120 ;  /* 0x000000787878d220 */ /* 0x004fe20000400000 */
[----:B------:R-:W-:-:S05]  /*15960*/  FSETP.GEU.AND P5, PT, R131, -126, PT ;  /* 0xc2fc00008300780b */ /* 0x000fca0003fae000 */
[----:B------:R-:W-:Y:S01]  /*15970*/  @!P6 FMUL R130, R130, 0.5 ;  /* 0x3f0000008282e820 */ /* 0x000fe20000400000 */
[----:B------:R-:W-:Y:S01]  /*15980*/  HGMMA.64x32x16.F32.BF16 R184, R24, gdesc[UR16].tnspB, R184, gsb0 ;  /* 0x4060001018b87df0 */ /* 0x000fe200080018b8 */
[----:B------:R-:W-:Y:S01]  /*15990*/  R2UR UR18, R12 ;  /* 0x000000000c1272ca */ /* 0x000fe200000e0000 */
[----:B---3--:R-:W-:Y:S01]  /*159a0*/  @!P4 FMUL R121, R121, R121 ;  /* 0x000000797979c220 */ /* 0x008fe20000400000 */
[----:B------:R-:W-:Y:S01]  /*159b0*/  R2UR UR19, R13 ;  /* 0x000000000d1372ca */ /* 0x000fe200000e0000 */
[----:B------:R-:W-:Y:S01]  /*159c0*/  FADD R13, R246, R51 ;  /* 0x00000033f60d7221 */ /* 0x000fe20000000000 */
[----:B------:R-:W-:Y:S01]  /*159d0*/  IADD3 R12, R242, 0x100, RZ ;  /* 0x00000100f20c7810 */ /* 0x000fe20007ffe0ff */
[----:B------:R-:W2:Y:S01]  /*159e0*/  MUFU.EX2 R125, R125 ;  /* 0x0000007d007d7308 */ /* 0x000ea20000000800 */
[----:B------:R-:W-:Y:S01]  /*159f0*/  FSETP.GEU.AND P4, PT, R134, -126, PT ;  /* 0xc2fc00008600780b */ /* 0x000fe20003f8e000 */
[----:B------:R-:W-:Y:S01]  /*15a00*/  FADD R13, R13, R50 ;  /* 0x000000320d0d7221 */ /* 0x000fe20000000000 */
[----:B------:R-:W-:Y:S01]  /*15a10*/  @!P5 FMUL R131, R131, 0.5 ;  /* 0x3f0000008383d820 */ /* 0x000fe20000400000 */
[----:B-1----:R-:W-:Y:S01]  /*15a20*/  @!P3 FMUL R124, R124, R124 ;  /* 0x0000007c7c7cb220 */ /* 0x002fe20000400000 */
[----:B------:R-:W-:-:S03]  /*15a30*/  FSETP.GEU.AND P3, PT, R135, -126, PT ;  /* 0xc2fc00008700780b */ /* 0x000fc60003f6e000 */
[----:B------:R-:W1:Y:S06]  /*15a40*/  MUFU.EX2 R130, R130 ;  /* 0x0000008200827308 */ /* 0x000e6c0000000800 */
[----:B------:R-:W-:Y:S02]  /*15a50*/  @!P4 FMUL R134, R134, 0.5 ;  /* 0x3f0000008686c820 */ /* 0x000fe40000400000 */
        /* <DEDUP_REMOVED lines=16> */
[----:B------:R-:W-:Y:S02]  /*15b60*/  WARPGROUP.ARRIVE ;  /* 0x00000000000079c5 */ /* 0x000fe40000000000 */
[----:B------:R-:W-:Y:S01]  /*15b70*/  @!P5 FMUL R132, R132, 0.5 ;  /* 0x3f0000008484d820 */ /* 0x000fe20000400000 */
[----:B------:R-:W2:Y:S01]  /*15b80*/  MUFU.EX2 R129, R129 ;  /* 0x0000008100817308 */ /* 0x000ea20000000800 */
[----:B-1----:R-:W-:Y:S01]  /*15b90*/  @!P3 FMUL R135, R135, R135 ;  /* 0x000000878787b220 */ /* 0x002fe20000400000 */
[----:B------:R-:W-:Y:S01]  /*15ba0*/  FSETP.GEU.AND P3, PT, R138, -126, PT ;  /* 0xc2fc00008a00780b */ /* 0x000fe20003f6e000 */
[----:B------:R-:W-:Y:S04]  /*15bb0*/  HGMMA.64x32x16.F32.BF16 R168, R24, gdesc[UR24].tnspB, R168, gsb0 ;  /* 0x4060001818a87df0 */ /* 0x000fe800080018a8 */
[----:B------:R-:W-:Y:S01]  /*15bc0*/  @!P4 FMUL R133, R133, 0.5 ;  /* 0x3f0000008585c820 */ /* 0x000fe20000400000 */
[----:B------:R-:W1:Y:S01]  /*15bd0*/  MUFU.EX2 R132, R132 ;  /* 0x0000008400847308 */ /* 0x000e620000000800 */
[----:B---3--:R-:W-:Y:S01]  /*15be0*/  @!P2 FMUL R128, R128, R128 ;  /* 0x000000808080a220 */ /* 0x008fe20000400000 */
[----:B------:R-:W-:-:S05]  /*15bf0*/  FSETP.GEU.AND P2, PT, R139, -126, PT ;  /* 0xc2fc00008b00780b */ /* 0x000fca0003f4e000 */
[----:B------:R-:W-:Y:S01]  /*15c00*/  @!P3 FMUL R138, R138, 0.5 ;  /* 0x3f0000008a8ab820 */ /* 0x000fe20000400000 */
[----:B------:R-:W3:Y:S01]  /*15c10*/  MUFU.EX2 R133, R133 ;  /* 0x0000008500857308 */ /* 0x000ee20000000800 */
[----:B--2---:R-:W-:Y:S01]  /*15c20*/  @!P6 FMUL R129, R129, R129 ;  /* 0x000000818181e220 */ /* 0x004fe20000400000 */
[----:B------:R-:W-:-:S05]  /*15c30*/  FSETP.GEU.AND P6, PT, R142, -126, PT ;  /* 0xc2fc00008e00780b */ /* 0x000fca0003fce000 */
[----:B------:R-:W-:Y:S01]  /*15c40*/  @!P2 FMUL R139, R139, 0.5 ;  /* 0x3f0000008b8ba820 */ /* 0x000fe20000400000 */
        /* <DEDUP_REMOVED lines=14> */
[----:B------:R-:W-:Y:S01]  /*15d30*/  FSETP.GEU.AND P2, PT, R140, -126, PT ;  /* 0xc2fc00008c00780b */ /* 0x000fe20003f4e000 */
[----:B------:R-:W-:Y:S02]  /*15d40*/  WARPGROUP.DEPBAR.LE gsb0, 0x0 ;  /* 0x00008000000079c5 */ /* 0x000fe40000010000 */
[----:B------:R-:W-:Y:S01]  /*15d50*/  WARPGROUP.ARRIVE ;  /* 0x00000000000079c5 */ /* 0x000fe20000000000 */
[----:B---3--:R-:W-:Y:S01]  /*15d60*/  @!P6 FMUL R142, R142, R142 ;  /* 0x0000008e8e8ee220 */ /* 0x008fe20000400000 */
[----:B------:R-:W-:Y:S01]  /*15d70*/  FSETP.GEU.AND P6, PT, R141, -126, PT ;  /* 0xc2fc00008d00780b */ /* 0x000fe20003fce000 */
[----:B------:R-:W-:Y:S01]  /*15d80*/  @!P3 FMUL R137, R137, 0.5 ;  /* 0x3f0000008989b820 */ /* 0x000fe20000400000 */
[----:B------:R-:W1:Y:S02]  /*15d90*/  MUFU.EX2 R29, R136 ;  /* 0x00000088001d7308 */ /* 0x000e640000000800 */
[----:B------:R-:W-:Y:S04]  /*15da0*/  HGMMA.64x32x16.F32.BF16 R152, R24, gdesc[UR32].tnspB, R152, gsb0 ;  /* 0x4060002018987df0 */ /* 0x000fe80008001898 */
[----:B------:R-:W-:Y:S01]  /*15db0*/  @!P2 FMUL R140, R140, 0.5 ;  /* 0x3f0000008c8ca820 */ /* 0x000fe20000400000 */
[----:B--2---:R-:W-:Y:S01]  /*15dc0*/  @!P5 FMUL R143, R143, R143 ;  /* 0x0000008f8f8fd220 */ /* 0x004fe20000400000 */
        /* <DEDUP_REMOVED lines=23> */
[----:B------:R-:W-:Y:S01]  /*15f40*/  VIADD R24, R242, 0x4c0 ;  /* 0x000004c0f2187836 */ /* 0x000fe20000000000 */
[----:B------:R-:W-:Y:S01]  /*15f50*/  MOV R25, 0x80000020 ;  /* 0x8000002000197802 */ /* 0x000fe20000000f00 */
[----:B------:R-:W-:Y:S01]  /*15f60*/  @!P6 FMUL R144, R144, 0.5 ;  /* 0x3f0000009090e820 */ /* 0x000fe20000400000 */
[----:B------:R-:W-:Y:S01]  /*15f70*/  IADD3 R26, R242, 0xcc0, RZ ;  /* 0x00000cc0f21a7810 */ /* 0x000fe20007ffe0ff */
[----:B---3--:R-:W-:Y:S01]  /*15f80*/  @!P4 FMUL R147, R147, R147 ;  /* 0x000000939393c220 */ /* 0x008fe20000400000 */
[----:B------:R-:W-:Y:S01]  /*15f90*/  R2UR UR10, R24 ;  /* 0x00000000180a72ca */ /* 0x000fe200000e0000 */
[----:B------:R-:W-:Y:S01]  /*15fa0*/  VIADD R24, R242, 0x10c0 ;  /* 0x000010c0f2187836 */ /* 0x000fe20000000000 */
[----:B------:R-:W-:Y:S01]  /*15fb0*/  R2UR UR11, R25 ;  /* 0x00000000190b72ca */ /* 0x000fe200000e0000 */
[----:B------:R-:W-:Y:S01]  /*15fc0*/  IMAD.MOV.U32 R25, RZ, RZ, -0x7fffffe0 ;  /* 0x80000020ff197424 */ /* 0x000fe200078e00ff */
[----:B------:R-:W-:Y:S01]  /*15fd0*/  MOV R27, 0x80000020 ;  /* 0x80000020001b7802 */ /* 0x000fe20000000f00 */
[----:B------:R-:W-:Y:S01]  /*15fe0*/  @!P5 FMUL R145, R145, 0.5 ;  /* 0x3f0000009191d820 */ /* 0x000fe20000400000 */
[----:B------:R-:W-:Y:S01]  /*15ff0*/  R2UR UR26, R26 ;  /* 0x000000001a1a72ca */ /* 0x000fe200000e0000 */
[----:B-1----:R-:W-:Y:S01]  /*16000*/  @!P3 FMUL R150, R150, R150 ;  /* 0x000000969696b220 */ /* 0x002fe20000400000 */
[----:B------:R-:W-:Y:S01]  /*16010*/  R2UR UR27, R27 ;  /* 0x000000001b1b72ca */ /* 0x000fe200000e0000 */
[----:B------:R-:W1:Y:S01]  /*16020*/  MUFU.EX2 R151, R151 ;  /* 0x0000009700977308 */ /* 0x000e620000000800 */
[----:B------:R-:W-:-:S02]  /*16030*/  R2UR UR34, R24 ;  /* 0x00000000182272ca */ /* 0x000fc400000e0000 */
[----:B------:R-:W-:Y:S02]  /*16040*/  R2UR UR35, R25 ;  /* 0x00000000192372ca */ /* 0x000fe400000e0000 */
[----:B------:R-:W-:Y:S02]  /*16050*/  F2FP.BF16.F32.PACK_AB R25, R50, R51 ;  /* 0x000000333219723e */ /* 0x000fe400000010ff */
[----:B------:R-:W-:Y:S01]  /*16060*/  F2FP.BF16.F32.PACK_AB R27, R55, R54 ;  /* 0x00000036371b723e */ /* 0x000fe200000010ff */
[----:B------:R-:W-:Y:S01]  /*16070*/  FADD R54, R13, R54 ;  /* 0x000000360d367221 */ /* 0x000fe20000000000 */
[----:B------:R-:W-:Y:S01]  /*16080*/  F2FP.BF16.F32.PACK_AB R24, R49, R48 ;  /* 0x000000303118723e */ /* 0x000fe200000010ff */
[----:B------:R-:W-:Y:S01]  /*16090*/  IMAD.MOV.U32 R13, RZ, RZ, -0x7fffffe0 ;  /* 0x80000020ff0d7424 */ /* 0x000fe200078e00ff */
[----:B------:R-:W-:Y:S01]  /*160a0*/  F2FP.BF16.F32.PACK_AB R26, R53, R52 ;  /* 0x00000034351a723e */ /* 0x000fe200000010ff */
[----:B------:R-:W2:Y:S01]  /*160b0*/  MUFU.EX2 R33, R144 ;  /* 0x0000009000217308 */ /* 0x000ea20000000800 */
[----:B------:R-:W-:Y:S01]  /*160c0*/  FSETP.GEU.AND P4, PT, R149, -126, PT ;  /* 0xc2fc00009500780b */ /* 0x000fe20003f8e000 */
[----:B------:R-:W-:Y:S01]  /*160d0*/  FADD R48, R45, R48 ;  /* 0x000000302d307221 */ /* 0x000fe20000000000 */
[----:B------:R-:W-:Y:S01]  /*160e0*/  WARPGROUP.ARRIVE ;  /* 0x00000000000079c5 */ /* 0x000fe20000000000 */
[----:B------:R-:W-:Y:S01]  /*160f0*/  FSETP.GEU.AND P3, PT, R148, -126, PT ;  /* 0xc2fc00009400780b */ /* 0x000fe20003f6e000 */
[----:B-1----:R-:W-:Y:S01]  /*16100*/  @!P2 FMUL R151, R151, R151 ;  /* 0x000000979797a220 */ /* 0x002fe20000400000 */
[----:B------:R-:W-:Y:S01]  /*16110*/  FADD R49, R48, R49 ;  /* 0x0000003130317221 */ /* 0x000fe20000000000 */
[----:B------:R-:W-:Y:S01]  /*16120*/  FADD R55, R54, R55 ;  /* 0x0000003736377221 */ /* 0x000fe20000000000 */
[----:B------:R-:W1:Y:S01]  /*16130*/  MUFU.EX2 R145, R145 ;  /* 0x0000009100917308 */ /* 0x000e620000000800 */
[----:B------:R-:W-:Y:S01]  /*16140*/  HGMMA.64x32x16.F32.BF16 R216, R24, gdesc[UR4].tnspB, R216, gsb0 ;  /* 0x4060000418d87df0 */ /* 0x000fe200080018d8 */
[----:B------:R-:W-:Y:S01]  /*16150*/  R2UR UR6, R12 ;  /* 0x000000000c0672ca */ /* 0x000fe200000e0000 */
[----:B------:R-:W-:Y:S01]  /*16160*/  FADD R52, R49, R52 ;  /* 0x0000003431347221 */ /* 0x000fe20000000000 */
[----:B------:R-:W-:-:S02]  /*16170*/  R2UR UR7, R13 ;  /* 0x000000000d0772ca */ /* 0x000fc400000e0000 */
[----:B------:R-:W-:Y:S01]  /*16180*/  IADD3 R12, R242, 0x900, RZ ;  /* 0x00000900f20c7810 */ /* 0x000fe20007ffe0ff */
[----:B------:R-:W-:Y:S01]  /*16190*/  @!P4 FMUL R149, R149, 0.5 ;  /* 0x3f0000009595c820 */ /* 0x000fe20000400000 */
[----:B------:R-:W-:Y:S01]  /*161a0*/  MOV R13, 0x80000020 ;  /* 0x80000020000d7802 */ /* 0x000fe20000000f00 */
[----:B------:R-:W-:Y:S01]  /*161b0*/  @!P3 FMUL R148, R148, 0.5 ;  /* 0x3f0000009494b820 */ /* 0x000fe20000400000 */
[----:B--2---:R-:W-:Y:S01]  /*161c0*/  @!P6 FMUL R33, R33, R33 ;  /* 0x000000212121e220 */ /* 0x004fe20000400000 */
[----:B------:R-:W-:Y:S01]  /*161d0*/  FADD R53, R52, R53 ;  /* 0x0000003534357221 */ /* 0x000fe20000000000 */
[----:B------:R-:W-:Y:S01]  /*161e0*/  ISETP.NE.AND P2, PT, R5, 0x4, PT ;  /* 0x000000040500780c */ /* 0x000fe20003f45270 */
[----:B------:R-:W2:Y:S01]  /*161f0*/  MUFU.EX2 R149, R149 ;  /* 0x0000009500957308 */ /* 0x000ea20000000800 */
[----:B-1----:R-:W-:-:S07]  /*16200*/  @!P5 FMUL R145, R145, R145 ;  /* 0x000000919191d220 */ /* 0x002fce0000400000 */
[----:B------:R-:W1:Y:S01]  /*16210*/  MUFU.EX2 R35, R148 ;  /* 0x0000009400237308 */ /* 0x000e620000000800 */
[----:B--2---:R-:W-:Y:S01]  /*16220*/  @!P4 FMUL R149, R149, R149 ;  /* 0x000000959595c220 */ /* 0x004fe20000400000 */
[----:B-1----:R-:W-:Y:S01]  /*16230*/  @!P3 FMUL R35, R35, R35 ;  /* 0x000000232323b220 */ /* 0x002fe20000400000 */
[----:B------:R-:W-:Y:S02]  /*16240*/  WARPGROUP.DEPBAR.LE gsb0, 0x0 ;  /* 0x00008000000079c5 */ /* 0x000fe40000010000 */
[----:B------:R-:W-:-:S06]  /*16250*/  WARPGROUP.ARRIVE ;  /* 0x00000000000079c5 */ /* 0x000fcc0000000000 */
[----:B------:R-:W-:Y:S03]  /*16260*/  HGMMA.64x32x16.F32.BF16 R200, R24, gdesc[UR8].tnspB, R200, gsb0 ;  /* 0x4060000818c87df0 */ /* 0x000fe600080018c8 */
[----:B------:R-:W-:Y:S02]  /*16270*/  WARPGROUP.DEPBAR.LE gsb0, 0x0 ;  /* 0x00008000000079c5 */ /* 0x000fe40000010000 */
[----:B------:R-:W-:-:S06]  /*16280*/  WARPGROUP.ARRIVE ;  /* 0x00000000000079c5 */ /* 0x000fcc0000000000 */
[----:B------:R-:W-:Y:S01]  /*16290*/  HGMMA.64x32x16.F32.BF16 R184, R24, gdesc[UR16].tnspB, R184, gsb0 ;  /* 0x4060001018b87df0 */ /* 0x000fe200080018b8 */
[----:B------:R-:W-:Y:S02]  /*162a0*/  R2UR UR18, R12 ;  /* 0x000000000c1272ca */ /* 0x000fe400000e0000 */
[----:B------:R-:W-:Y:S02]  /*162b0*/  R2UR UR19, R13 ;  /* 0x000000000d1372ca */ /* 0x000fe400000e0000 */
[----:B------:R-:W-:Y:S02]  /*162c0*/  IADD3 R12, R242, 0x140, RZ ;  /* 0x00000140f20c7810 */ /* 0x000fe40007ffe0ff */
[----:B------:R-:W-:Y:S01]  /*162d0*/  MOV R13, 0x80000020 ;  /* 0x80000020000d7802 */ /* 0x000fe20000000f00 */
[----:B------:R-:W-:Y:S02]  /*162e0*/  WARPGROUP.DEPBAR.LE gsb0, 0x0 ;  /* 0x00008000000079c5 */ /* 0x000fe40000010000 */
[----:B------:R-:W-:-:S06]  /*162f0*/  WARPGROUP.ARRIVE ;  /* 0x00000000000079c5 */ /* 0x000fcc0000000000 */
[----:B------:R-:W-:Y:S03]  /*16300*/  HGMMA.64x32x16.F32.BF16 R168, R24, gdesc[UR24].tnspB, R168, gsb0 ;  /* 0x4060001818a87df0 */ /* 0x000fe600080018a8 */
[----:B------:R-:W-:Y:S02]  /*16310*/  WARPGROUP.DEPBAR.LE gsb0, 0x0 ;  /* 0x00008000000079c5 */ /* 0x000fe40000010000 */
[----:B------:R-:W-:-:S06]  /*16320*/  WARPGROUP.ARRIVE ;  /* 0x00000000000079c5 */ /* 0x000fcc0000000000 */
[----:B------:R-:W-:Y:S03]  /*16330*/  HGMMA.64x32x16.F32.BF16 R152, R24, gdesc[UR32].tnspB, R152, gsb0 ;  /* 0x4060002018987df0 */ /* 0x000fe60008001898 */
[----:B------:R-:W-:Y:S02]  /*16340*/  WARPGROUP.DEPBAR.LE gsb0, 0x0 ;  /* 0x00008000000079c5 */ /* 0x000fe40000010000 */
[C---:B------:R-:W-:Y:S01]  /*16350*/  IADD3 R24, R242.reuse, 0x500, RZ ;  /* 0x00000500f2187810 */ /* 0x040fe20007ffe0ff */
[----:B------:R-:W-:Y:S01]  /*16360*/  VIADD R26, R242, 0xd00 ;  /* 0x00000d00f21a7836 */ /* 0x000fe20000000000 */
[----:B------:R-:W-:Y:S01]  /*16370*/  MOV R25, 0x80000020 ;  /* 0x8000002000197802 */ /* 0x000fe20000000f00 */
[----:B------:R-:W-:Y:S01]  /*16380*/  IMAD.MOV.U32 R27, RZ, RZ, -0x7fffffe0 ;  /* 0x80000020ff1b7424 */ /* 0x000fe200078e00ff */
[----:B------:R-:W-:Y:S02]  /*16390*/  R2UR UR10, R24 ;  /* 0x00000000180a72ca */ /* 0x000fe400000e0000 */
[----:B------:R-:W-:-:S02]  /*163a0*/  R2UR UR11, R25 ;  /* 0x00000000190b72ca */ /* 0x000fc400000e0000 */
[----:B------:R-:W-:Y:S02]  /*163b0*/  IADD3 R24, R242, 0x1100, RZ ;  /* 0x00001100f2187810 */ /* 0x000fe40007ffe0ff */
[----:B------:R-:W-:Y:S02]  /*163c0*/  MOV R25, 0x80000020 ;  /* 0x8000002000197802 */ /* 0x000fe40000000f00 */
[----:B------:R-:W-:Y:S02]  /*163d0*/  R2UR UR26, R26 ;  /* 0x000000001a1a72ca */ /* 0x000fe400000e0000 */
[----:B------:R-:W-:Y:S02]  /*163e0*/  R2UR UR27, R27 ;  /* 0x000000001b1b72ca */ /* 0x000fe400000e0000 */
[----:B------:R-:W-:Y:S02]  /*163f0*/  R2UR UR34, R24 ;  /* 0x00000000182272ca */ /* 0x000fe400000e0000 */
[----:B------:R-:W-:-:S02]  /*16400*/  R2UR UR35, R25 ;  /* 0x00000000192372ca */ /* 0x000fc400000e0000 */
[----:B------:R-:W-:Y:S01]  /*16410*/  F2FP.BF16.F32.PACK_AB R25, R59, R58 ;  /* 0x0000003a3b19723e */ /* 0x000fe200000010ff */
[----:B------:R-:W-:Y:S01]  /*16420*/  FADD R58, R55, R58 ;  /* 0x0000003a373a7221 */ /* 0x000fe20000000000 */
[----:B------:R-:W-:Y:S02]  /*16430*/  F2FP.BF16.F32.PACK_AB R27, R63, R62 ;  /* 0x0000003e3f1b723e */ /* 0x000fe400000010ff */
[----:B------:R-:W-:Y:S01]  /*16440*/  F2FP.BF16.F32.PACK_AB R24, R57, R56 ;  /* 0x000000383918723e */ /* 0x000fe200000010ff */
[----:B------:R-:W-:Y:S01]  /*16450*/  FADD R56, R53, R56 ;  /* 0x0000003835387221 */ /* 0x000fe20000000000 */
[----:B------:R-:W-:Y:S01]  /*16460*/  F2FP.BF16.F32.PACK_AB R26, R61, R60 ;  /* 0x0000003c3d1a723e */ /* 0x000fe200000010ff */
[----:B------:R-:W-:Y:S02]  /*16470*/  FADD R59, R58, R59 ;  /* 0x0000003b3a3b7221 */ /* 0x000fe40000000000 */
[----:B------:R-:W-:Y:S01]  /*16480*/  FADD R57, R56, R57 ;  /* 0x0000003938397221 */ /* 0x000fe20000000000 */
[----:B------:R-:W-:Y:S01]  /*16490*/  WARPGROUP.ARRIVE ;  /* 0x00000000000079c5 */ /* 0x000fe20000000000 */
[----:B------:R-:W-:-:S02]  /*164a0*/  FADD R62, R59, R62 ;  /* 0x0000003e3b3e7221 */ /* 0x000fc40000000000 */
[----:B------:R-:W-:Y:S02]  /*164b0*/  FADD R60, R57, R60 ;  /* 0x0000003c393c7221 */ /* 0x000fe40000000000 */
[----:B------:R-:W-:Y:S01]  /*164c0*/  FADD R63, R62, R63 ;  /* 0x0000003f3e3f7221 */ /* 0x000fe20000000000 */
[----:B------:R-:W-:Y:S01]  /*164d0*/  HGMMA.64x32x16.F32.BF16 R216, R24, gdesc[UR4].tnspB, R216, gsb0 ;  /* 0x4060000418d87df0 */ /* 0x000fe200080018d8 */
[----:B------:R-:W-:Y:S01]  /*164e0*/  R2UR UR6, R12 ;  /* 0x000000000c0672ca */ /* 0x000fe200000e0000 */
[----:B------:R-:W-:Y:S01]  /*164f0*/  VIADD R12, R242, 0x940 ;  /* 0x00000940f20c7836 */ /* 0x000fe20000000000 */
[----:B------:R-:W-:Y:S01]  /*16500*/  R2UR UR7, R13 ;  /* 0x000000000d0772ca */ /* 0x000fe200000e0000 */
[----:B------:R-:W-:Y:S02]  /*16510*/  IMAD.MOV.U32 R13, RZ, RZ, -0x7fffffe0 ;  /* 0x80000020ff0d7424 */ /* 0x000fe400078e00ff */
[----:B------:R-:W-:Y:S01]  /*16520*/  FADD R61, R60, R61 ;  /* 0x0000003d3c3d7221 */ /* 0x000fe20000000000 */
[----:B------:R-:W-:-:S02]  /*16530*/  WARPGROUP.DEPBAR.LE gsb0, 0x0 ;  /* 0x00008000000079c5 */ /* 0x000fc40000010000 */
[----:B------:R-:W-:-:S06]  /*16540*/  WARPGROUP.ARRIVE ;  /* 0x00000000000079c5 */ /* 0x000fcc0000000000 */
[----:B------:R-:W-:Y:S03]  /*16550*/  HGMMA.64x32x16.F32.BF16 R200, R24, gdesc[UR8].tnspB, R200, gsb0 ;  /* 0x4060000818c87df0 */ /* 0x000fe600080018c8 */
[----:B------:R-:W-:Y:S02]  /*16560*/  WARPGROUP.DEPBAR.LE gsb0, 0x0 ;  /* 0x00008000000079c5 */ /* 0x000fe40000010000 */
[----:B------:R-:W-:-:S06]  /*16570*/  WARPGROUP.ARRIVE ;  /* 0x00000000000079c5 */ /* 0x000fcc0000000000 */
[----:B------:R-:W-:Y:S01]  /*16580*/  HGMMA.64x32x16.F32.BF16 R184, R24, gdesc[UR16].tnspB, R184, gsb0 ;  /* 0x4060001018b87df0 */ /* 0x000fe200080018b8 */
[----:B------:R-:W-:Y:S01]  /*16590*/  R2UR UR18, R12 ;  /* 0x000000000c1272ca */ /* 0x000fe200000e0000 */
[----:B------:R-:W-:Y:S01]  /*165a0*/  VIADD R12, R242, 0x180 ;  /* 0x00000180f20c7836 */ /* 0x000fe20000000000 */
[----:B------:R-:W-:Y:S02]  /*165b0*/  R2UR UR19, R13 ;  /* 0x000000000d1372ca */ /* 0x000fe400000e0000 */
        /* <DEDUP_REMOVED lines=8> */
[C---:B------:R-:W-:Y:S01]  /*16640*/  VIADD R24, R242.reuse, 0x540 ;  /* 0x00000540f2187836 */ /* 0x040fe20000000000 */
[----:B------:R-:W-:Y:S02]  /*16650*/  MOV R25, 0x80000020 ;  /* 0x8000002000197802 */ /* 0x000fe40000000f00 */
[----:B------:R-:W-:Y:S02]  /*16660*/  IADD3 R26, R242, 0xd40, RZ ;  /* 0x00000d40f21a7810 */ /* 0x000fe40007ffe0ff */
[----:B------:R-:W-:-:S02]  /*16670*/  R2UR UR10, R24 ;  /* 0x00000000180a72ca */ /* 0x000fc400000e0000 */
[----:B------:R-:W-:Y:S02]  /*16680*/  R2UR UR11, R25 ;  /* 0x00000000190b72ca */ /* 0x000fe400000e0000 */
[----:B------:R-:W-:Y:S02]  /*16690*/  IADD3 R24, R242, 0x1140, RZ ;  /* 0x00001140f2187810 */ /* 0x000fe40007ffe0ff */
[----:B------:R-:W-:Y:S02]  /*166a0*/  MOV R27, 0x80000020 ;  /* 0x80000020001b7802 */ /* 0x000fe40000000f00 */
[----:B------:R-:W-:Y:S02]  /*166b0*/  MOV R25, 0x80000020 ;  /* 0x8000002000197802 */ /* 0x000fe40000000f00 */
[----:B------:R-:W-:Y:S02]  /*166c0*/  R2UR UR26, R26 ;  /* 0x000000001a1a72ca */ /* 0x000fe400000e0000 */
[----:B------:R-:W-:-:S02]  /*166d0*/  R2UR UR27, R27 ;  /* 0x000000001b1b72ca */ /* 0x000fc400000e0000 */
[----:B------:R-:W-:Y:S02]  /*166e0*/  R2UR UR34, R24 ;  /* 0x00000000182272ca */ /* 0x000fe400000e0000 */
[----:B------:R-:W-:Y:S02]  /*166f0*/  R2UR UR35, R25 ;  /* 0x00000000192372ca */ /* 0x000fe400000e0000 */
        /* <DEDUP_REMOVED lines=13> */
[----:B------:R-:W-:Y:S01]  /*167d0*/  R2UR UR6, R12 ;  /* 0x000000000c0672ca */ /* 0x000fe200000e0000 */
[----:B------:R-:W-:Y:S01]  /*167e0*/  FADD R69, R68, R69 ;  /* 0x0000004544457221 */ /* 0x000fe20000000000 */
[----:B------:R-:W-:-:S02]  /*167f0*/  R2UR UR7, R13 ;  /* 0x000000000d0772ca */ /* 0x000fc400000e0000 */
[----:B------:R-:W-:Y:S02]  /*16800*/  IADD3 R12, R242, 0x980, RZ ;  /* 0x00000980f20c7810 */ /* 0x000fe40007ffe0ff */
[----:B------:R-:W-:Y:S01]  /*16810*/  MOV R13, 0x80000020 ;  /* 0x80000020000d7802 */ /* 0x000fe20000000f00 */
[----:B------:R-:W-:Y:S02]  /*16820*/  WARPGROUP.DEPBAR.LE gsb0, 0x0 ;  /* 0x00008000000079c5 */ /* 0x000fe40000010000 */
[----:B------:R-:W-:-:S06]  /*16830*/  WARPGROUP.ARRIVE ;  /* 0x00000000000079c5 */ /* 0x000fcc0000000000 */
[----:B------:R-:W-:Y:S03]  /*16840*/  HGMMA.64x32x16.F32.BF16 R200, R24, gdesc[UR8].tnspB, R200, gsb0 ;  /* 0x4060000818c87df0 */ /* 0x000fe600080018c8 */
[----:B------:R-:W-:Y:S02]  /*16850*/  WARPGROUP.DEPBAR.LE gsb0, 0x0 ;  /* 0x00008000000079c5 */ /* 0x000fe40000010000 */
[----:B------:R-:W-:-:S06]  /*16860*/  WARPGROUP.ARRIVE ;  /* 0x00000000000079c5 */ /* 0x000fcc0000000000 */
[----:B------:R-:W-:Y:S01]  /*16870*/  HGMMA.64x32x16.F32.BF16 R184, R24, gdesc[UR16].tnspB, R184, gsb0 ;  /* 0x4060001018b87df0 */ /* 0x000fe200080018b8 */
[----:B------:R-:W-:Y:S02]  /*16880*/  R2UR UR18, R12 ;  /* 0x000000000c1272ca */ /* 0x000fe400000e0000 */
[----:B------:R-:W-:Y:S01]  /*16890*/  R2UR UR19, R13 ;  /* 0x000000000d1372ca */ /* 0x000fe200000e0000 */
[----:B------:R-:W-:Y:S01]  /*168a0*/  IMAD.MOV.U32 R13, RZ, RZ, -0x7fffffe0 ;  /* 0x80000020ff0d7424 */ /* 0x000fe200078e00ff */
[----:B------:R-:W-:Y:S01]  /*168b0*/  IADD3 R12, R242, 0x1c0, RZ ;  /* 0x000001c0f20c7810 */ /* 0x000fe20007ffe0ff */
[----:B------:R-:W-:Y:S02]  /*168c0*/  WARPGROUP.DEPBAR.LE gsb0, 0x0 ;  /* 0x00008000000079c5 */ /* 0x000fe40000010000 */
[----:B------:R-:W-:-:S06]  /*168d0*/  WARPGROUP.ARRIVE ;  /* 0x00000000000079c5 */ /* 0x000fcc0000000000 */
[----:B------:R-:W-:Y:S03]  /*168e0*/  HGMMA.64x32x16.F32.BF16 R168, R24, gdesc[UR24].tnspB, R168, gsb0 ;  /* 0x4060001818a87df0 */ /* 0x000fe600080018a8 */
[----:B------:R-:W-:Y:S02]  /*168f0*/  WARPGROUP.DEPBAR.LE gsb0, 0x0 ;  /* 0x00008000000079c5 */ /* 0x000fe40000010000 */
[----:B------:R-:W-:-:S06]  /*16900*/  WARPGROUP.ARRIVE ;  /* 0x00000000000079c5 */ /* 0x000fcc0000000000 */
[----:B------:R-:W-:Y:S03]  /*16910*/  HGMMA.64x32x16.F32.BF16 R152, R24, gdesc[UR32].tnspB, R152, gsb0 ;  /* 0x4060002018987df0 */ /* 0x000fe60008001898 */
[----:B------:R-:W-:Y:S02]  /*16920*/  WARPGROUP.DEPBAR.LE gsb0, 0x0 ;  /* 0x00008000000079c5 */ /* 0x000fe40000010000 */
[----:B------:R-:W-:Y:S01]  /*16930*/  IMAD.MOV.U32 R25, RZ, RZ, -0x7fffffe0 ;  /* 0x80000020ff197424 */ /* 0x000fe200078e00ff */
[C---:B------:R-:W-:Y:S02]  /*16940*/  IADD3 R24, R242.reuse, 0x580, RZ ;  /* 0x00000580f2187810 */ /* 0x040fe40007ffe0ff */
[----:B------:R-:W-:Y:S02]  /*16950*/  IADD3 R26, R242, 0xd80, RZ ;  /* 0x00000d80f21a7810 */ /* 0x000fe40007ffe0ff */
[----:B------:R-:W-:Y:S01]  /*16960*/  R2UR UR10, R24 ;  /* 0x00000000180a72ca */ /* 0x000fe200000e0000 */
[----:B------:R-:W-:Y:S01]  /*16970*/  VIADD R24, R242, 0x1180 ;  /* 0x00001180f2187836 */ /* 0x000fe20000000000 */
[----:B------:R-:W-:Y:S01]  /*16980*/  R2UR UR11, R25 ;  /* 0x00000000190b72ca */ /* 0x000fe200000e0000 */
[----:B------:R-:W-:Y:S01]  /*16990*/  IMAD.MOV.U32 R25, RZ, RZ, -0x7fffffe0 ;  /* 0x80000020ff197424 */ /* 0x000fe200078e00ff */
[----:B------:R-:W-:-:S02]  /*169a0*/  MOV R27, 0x80000020 ;  /* 0x80000020001b7802 */ /* 0x000fc40000000f00 */
[----:B------:R-:W-:Y:S02]  /*169b0*/  R2UR UR26, R26 ;  /* 0x000000001a1a72ca */ /* 0x000fe400000e0000 */
[----:B------:R-:W-:Y:S02]  /*169c0*/  R2UR UR27, R27 ;  /* 0x000000001b1b72ca */ /* 0x000fe400000e0000 */
[----:B------:R-:W-:Y:S02]  /*169d0*/  R2UR UR34, R24 ;  /* 0x00000000182272ca */ /* 0x000fe400000e0000 */
[----:B------:R-:W-:Y:S02]  /*169e0*/  R2UR UR35, R25 ;  /* 0x00000000192372ca */ /* 0x000fe400000e0000 */
[----:B------:R-:W-:Y:S01]  /*169f0*/  F2FP.BF16.F32.PACK_AB R25, R75, R74 ;  /* 0x0000004a4b19723e */ /* 0x000fe200000010ff */
[----:B------:R-:W-:Y:S01]  /*16a00*/  FADD R74, R71, R74 ;  /* 0x0000004a474a7221 */ /* 0x000fe20000000000 */
[----:B------:R-:W-:-:S02]  /*16a10*/  F2FP.BF16.F32.PACK_AB R27, R79, R78 ;  /* 0x0000004e4f1b723e */ /* 0x000fc400000010ff */
[----:B------:R-:W-:Y:S01]  /*16a20*/  F2FP.BF16.F32.PACK_AB R24, R73, R72 ;  /* 0x000000484918723e */ /* 0x000fe200000010ff */
[----:B------:R-:W-:Y:S01]  /*16a30*/  FADD R72, R69, R72 ;  /* 0x0000004845487221 */ /* 0x000fe20000000000 */
[----:B------:R-:W-:Y:S01]  /*16a40*/  F2FP.BF16.F32.PACK_AB R26, R77, R76 ;  /* 0x0000004c4d1a723e */ /* 0x000fe200000010ff */
[----:B------:R-:W-:Y:S02]  /*16a50*/  FADD R75, R74, R75 ;  /* 0x0000004b4a4b7221 */ /* 0x000fe40000000000 */
        /* <DEDUP_REMOVED lines=123> */
[C---:B------:R-:W-:Y:S01]  /*17210*/  IADD3 R24, R242.reuse, 0x640, RZ ;  /* 0x00000640f2187810 */ /* 0x040fe20007ffe0ff */
[----:B------:R-:W-:Y:S02]  /*17220*/  VIADD R26, R242, 0x1240 ;  /* 0x00001240f21a7836 */ /* 0x000fe40000000000 */
[----:B------:R-:W-:Y:S01]  /*17230*/  IMAD.MOV.U32 R27, RZ, RZ, -0x7fffffe0 ;  /* 0x80000020ff1b7424 */ /* 0x000fe200078e00ff */
[----:B------:R-:W-:-:S02]  /*17240*/  R2UR UR10, R24 ;  /* 0x00000000180a72ca */ /* 0x000fc400000e0000 */
[----:B------:R-:W-:Y:S02]  /*17250*/  R2UR UR11, R25 ;  /* 0x00000000190b72ca */ /* 0x000fe400000e0000 */
[----:B------:R-:W-:Y:S02]  /*17260*/  IADD3 R24, R242, 0xe40, RZ ;  /* 0x00000e40f2187810 */ /* 0x000fe40007ffe0ff */
[----:B------:R-:W-:Y:S02]  /*17270*/  MOV R25, 0x80000020 ;  /* 0x8000002000197802 */ /* 0x000fe40000000f00 */
[----:B------:R-:W-:Y:S02]  /*17280*/  R2UR UR26, R24 ;  /* 0x00000000181a72ca */ /* 0x000fe400000e0000 */
[----:B------:R-:W-:Y:S02]  /*17290*/  R2UR UR27, R25 ;  /* 0x00000000191b72ca */ /* 0x000fe400000e0000 */
[----:B------:R-:W-:-:S02]  /*172a0*/  R2UR UR34, R26 ;  /* 0x000000001a2272ca */ /* 0x000fc400000e0000 */
[----:B------:R-:W-:Y:S02]  /*172b0*/  R2UR UR35, R27 ;  /* 0x000000001b2372ca */ /* 0x000fe400000e0000 */
        /* <DEDUP_REMOVED lines=14> */
[----:B------:R-:W-:Y:S01]  /*173a0*/  FADD R101, R100, R101 ;  /* 0x0000006564657221 */ /* 0x000fe20000000000 */
[----:B------:R-:W-:Y:S02]  /*173b0*/  R2UR UR7, R13 ;  /* 0x000000000d0772ca */ /* 0x000fe400000e0000 */
[----:B------:R-:W-:Y:S02]  /*173c0*/  IADD3 R12, R242, 0xa80, RZ ;  /* 0x00000a80f20c7810 */ /* 0x000fe40007ffe0ff */
[----:B------:R-:W-:Y:S01]  /*173d0*/  MOV R13, 0x80000020 ;  /* 0x80000020000d7802 */ /* 0x000fe20000000f00 */
[----:B------:R-:W-:-:S02]  /*173e0*/  WARPGROUP.DEPBAR.LE gsb0, 0x0 ;  /* 0x00008000000079c5 */ /* 0x000fc40000010000 */
        /* <DEDUP_REMOVED lines=16> */
[----:B------:R-:W-:Y:S02]  /*174f0*/  IADD3 R24, R242, 0x680, RZ ;  /* 0x00000680f2187810 */ /* 0x000fe40007ffe0ff */
[----:B------:R-:W-:Y:S02]  /*17500*/  MOV R25, 0x80000020 ;  /* 0x8000002000197802 */ /* 0x000fe40000000f00 */
[----:B------:R-:W-:Y:S01]  /*17510*/  R2UR UR10, R24 ;  /* 0x00000000180a72ca */ /* 0x000fe200000e0000 */
[C---:B------:R-:W-:Y:S01]  /*17520*/  VIADD R24, R242.reuse, 0xe80 ;  /* 0x00000e80f2187836 */ /* 0x040fe20000000000 */
[----:B------:R-:W-:Y:S01]  /*17530*/  R2UR UR11, R25 ;  /* 0x00000000190b72ca */ /* 0x000fe200000e0000 */
[----:B------:R-:W-:Y:S01]  /*17540*/  IMAD.MOV.U32 R25, RZ, RZ, -0x7fffffe0 ;  /* 0x80000020ff197424 */ /* 0x000fe200078e00ff */
[----:B------:R-:W-:-:S02]  /*17550*/  IADD3 R26, R242, 0x1280, RZ ;  /* 0x00001280f21a7810 */ /* 0x000fc40007ffe0ff */
[----:B------:R-:W-:Y:S02]  /*17560*/  MOV R27, 0x80000020 ;  /* 0x80000020001b7802 */ /* 0x000fe40000000f00 */
        /* <DEDUP_REMOVED lines=18> */
[----:B------:R-:W-:Y:S01]  /*17690*/  VIADD R12, R242, 0xac0 ;  /* 0x00000ac0f20c7836 */ /* 0x000fe20000000000 */
[----:B------:R-:W-:Y:S01]  /*176a0*/  R2UR UR7, R13 ;  /* 0x000000000d0772ca */ /* 0x000fe200000e0000 */
[----:B------:R-:W-:-:S02]  /*176b0*/  IMAD.MOV.U32 R13, RZ, RZ, -0x7fffffe0 ;  /* 0x80000020ff0d7424 */ /* 0x000fc400078e00ff */
[----:B------:R-:W-:Y:S01]  /*176c0*/  FADD R109, R108, R109 ;  /* 0x0000006d6c6d7221 */ /* 0x000fe20000000000 */
[----:B------:R-:W-:Y:S02]  /*176d0*/  WARPGROUP.DEPBAR.LE gsb0, 0x0 ;  /* 0x00008000000079c5 */ /* 0x000fe40000010000 */
        /* <DEDUP_REMOVED lines=138> */
[----:B------:R-:W-:Y:S01]  /*17f80*/  FADD R132, R132, R133 ;  /* 0x0000008584847221 */ /* 0x000fe20000000000 */
[----:B------:R-:W-:Y:S01]  /*17f90*/  MOV R13, 0x80000020 ;  /* 0x80000020000d7802 */ /* 0x000fe20000000f00 */
[----:B------:R-:W-:-:S02]  /*17fa0*/  FADD R135, R135, R138 ;  /* 0x0000008a87877221 */ /* 0x000fc40000000000 */
[----:B------:R-:W-:Y:S02]  /*17fb0*/  FADD R132, R132, R29 ;  /* 0x0000001d84847221 */ /* 0x000fe40000000000 */
[----:B------:R-:W-:Y:S02]  /*17fc0*/  FADD R135, R135, R139 ;  /* 0x0000008b87877221 */ /* 0x000fe40000000000 */
[----:B------:R-:W-:Y:S02]  /*17fd0*/  FADD R132, R132, R137 ;  /* 0x0000008984847221 */ /* 0x000fe40000000000 */
[----:B------:R-:W-:Y:S02]  /*17fe0*/  FADD R135, R135, R142 ;  /* 0x0000008e87877221 */ /* 0x000fe40000000000 */
[----:B------:R-:W-:Y:S02]  /*17ff0*/  FADD R132, R132, R31 ;  /* 0x0000001f84847221 */ /* 0x000fe40000000000 */
[----:B------:R-:W-:-:S02]  /*18000*/  FADD R135, R135, R143 ;  /* 0x0000008f87877221 */ /* 0x000fc40000000000 */
[----:B------:R-:W-:Y:S02]  /*18010*/  FADD R132, R132, R141 ;  /* 0x0000008d84847221 */ /* 0x000fe40000000000 */
[----:B------:R-:W-:Y:S02]  /*18020*/  FADD R135, R135, R146 ;  /* 0x0000009287877221 */ /* 0x000fe40000000000 */
[----:B------:R-:W-:Y:S02]  /*18030*/  FADD R132, R132, R33 ;  /* 0x0000002184847221 */ /* 0x000fe40000000000 */
[----:B------:R-:W-:Y:S02]  /*18040*/  FADD R135, R135, R147 ;  /* 0x0000009387877221 */ /* 0x000fe40000000000 */
[----:B------:R-:W-:Y:S02]  /*18050*/  FADD R132, R132, R145 ;  /* 0x0000009184847221 */ /* 0x000fe40000000000 */
[----:B------:R-:W-:-:S02]  /*18060*/  FADD R135, R135, R150 ;  /* 0x0000009687877221 */ /* 0x000fc40000000000 */
        /* <DEDUP_REMOVED lines=16> */
[----:B------:R-:W-:Y:S01]  /*18170*/  HGMMA.64x32x16.F32.BF16 R152, R24, gdesc[UR32].tnspB, R152, gsb0 ;  /* 0x4060002018987df0 */ /* 0x000fe20008001898 */
[----:B------:R-:W-:Y:S01]  /*18180*/  R2UR UR34, R12 ;  /* 0x000000000c2272ca */ /* 0x000fe200000e0000 */
[C---:B------:R-:W-:Y:S01]  /*18190*/  VIADD R12, R242.reuse, 0x3c0 ;  /* 0x000003c0f20c7836 */ /* 0x040fe20000000000 */
[----:B------:R-:W-:Y:S02]  /*181a0*/  R2UR UR35, R13 ;  /* 0x000000000d2372ca */ /* 0x000fe400000e0000 */
[----:B------:R-:W-:Y:S01]  /*181b0*/  MOV R13, 0x80000020 ;  /* 0x80000020000d7802 */ /* 0x000fe20000000f00 */
[----:B------:R-:W-:Y:S02]  /*181c0*/  WARPGROUP.DEPBAR.LE gsb0, 0x0 ;  /* 0x00008000000079c5 */ /* 0x000fe40000010000 */
[----:B------:R-:W-:Y:S01]  /*181d0*/  VIADD R24, R242, 0x780 ;  /* 0x00000780f2187836 */ /* 0x000fe20000000000 */
[----:B------:R-:W-:Y:S02]  /*181e0*/  MOV R25, 0x80000020 ;  /* 0x8000002000197802 */ /* 0x000fe40000000f00 */
[----:B------:R-:W-:-:S02]  /*181f0*/  F2FP.BF16.F32.PACK_AB R27, R143, R142 ;  /* 0x0000008e8f1b723e */ /* 0x000fc400000010ff */
[----:B------:R-:W-:Y:S02]  /*18200*/  R2UR UR10, R24 ;  /* 0x00000000180a72ca */ /* 0x000fe400000e0000 */
[----:B------:R-:W-:Y:S02]  /*18210*/  R2UR UR11, R25 ;  /* 0x00000000190b72ca */ /* 0x000fe400000e0000 */
[----:B------:R-:W-:Y:S02]  /*18220*/  IADD3 R24, R242, 0xf80, RZ ;  /* 0x00000f80f2187810 */ /* 0x000fe40007ffe0ff */
[----:B------:R-:W-:Y:S02]  /*18230*/  MOV R25, 0x80000020 ;  /* 0x8000002000197802 */ /* 0x000fe40000000f00 */
[----:B------:R-:W-:Y:S02]  /*18240*/  R2UR UR26, R24 ;  /* 0x00000000181a72ca */ /* 0x000fe400000e0000 */
[----:B------:R-:W-:-:S02]  /*18250*/  R2UR UR27, R25 ;  /* 0x00000000191b72ca */ /* 0x000fc400000e0000 */
[----:B------:R-:W-:Y:S02]  /*18260*/  F2FP.BF16.F32.PACK_AB R25, R139, R138 ;  /* 0x0000008a8b19723e */ /* 0x000fe400000010ff */
[----:B------:R-:W-:Y:S02]  /*18270*/  F2FP.BF16.F32.PACK_AB R24, R137, R29 ;  /* 0x0000001d8918723e */ /* 0x000fe400000010ff */
[----:B------:R-:W-:-:S04]  /*18280*/  F2FP.BF16.F32.PACK_AB R26, R141, R31 ;  /* 0x0000001f8d1a723e */ /* 0x000fc800000010ff */
        /* <DEDUP_REMOVED lines=13> */
[----:B------:R-:W-:Y:S01]  /*18360*/  FADD R12, R135, R151 ;  /* 0x00000097870c7221 */ /* 0x000fe20000000000 */
[----:B------:R-:W-:Y:S01]  /*18370*/  R2UR UR19, R13 ;  /* 0x000000000d1372ca */ /* 0x000fe200000e0000 */
[----:B------:R-:W-:Y:S01]  /*18380*/  FADD R13, R132, R149 ;  /* 0x00000095840d7221 */ /* 0x000fe20000000000 */
[----:B------:R-:W-:Y:S02]  /*18390*/  WARPGROUP.DEPBAR.LE gsb0, 0x0 ;  /* 0x00008000000079c5 */ /* 0x000fe40000010000 */
[----:B------:R-:W-:-:S06]  /*183a0*/  WARPGROUP.ARRIVE ;  /* 0x00000000000079c5 */ /* 0x000fcc0000000000 */
[----:B------:R-:W-:Y:S03]  /*183b0*/  HGMMA.64x32x16.F32.BF16 R168, R24, gdesc[UR24].tnspB, R168, gsb0 ;  /* 0x4060001818a87df0 */ /* 0x000fe600080018a8 */
[----:B------:R-:W-:Y:S02]  /*183c0*/  WARPGROUP.DEPBAR.LE gsb0, 0x0 ;  /* 0x00008000000079c5 */ /* 0x000fe40000010000 */
[----:B------:R-:W-:-:S06]  /*183d0*/  WARPGROUP.ARRIVE ;  /* 0x00000000000079c5 */ /* 0x000fcc0000000000 */
[----:B------:R-:W-:Y:S01]  /*183e0*/  HGMMA.64x32x16.F32.BF16 R152, R24, gdesc[UR32].tnspB, R152, gsb0 ;  /* 0x4060002018987df0 */ /* 0x000fe20008001898 */
[----:B------:R-:W-:Y:S02]  /*183f0*/  R2UR UR35, R243 ;  /* 0x00000000f32372ca */ /* 0x000fe400000e0000 */
[----:B------:R-:W-:Y:S02]  /*18400*/  WARPGROUP.DEPBAR.LE gsb0, 0x0 ;  /* 0x00008000000079c5 */ /* 0x000fe40000010000 */
[C---:B------:R-:W-:Y:S02]  /*18410*/  IADD3 R24, R242.reuse, 0x7c0, RZ ;  /* 0x000007c0f2187810 */ /* 0x040fe40007ffe0ff */
[C---:B------:R-:W-:Y:S01]  /*18420*/  IADD3 R26, R242.reuse, 0xfc0, RZ ;  /* 0x00000fc0f21a7810 */ /* 0x040fe20007ffe0ff */
[----:B------:R-:W-:Y:S01]  /*18430*/  VIADD R242, R242, 0x13c0 ;  /* 0x000013c0f2f27836 */ /* 0x000fe20000000000 */
[----:B------:R-:W-:Y:S02]  /*18440*/  MOV R25, 0x80000020 ;  /* 0x8000002000197802 */ /* 0x000fe40000000f00 */
[----:B------:R-:W-:-:S02]  /*18450*/  MOV R27, 0x80000020 ;  /* 0x80000020001b7802 */ /* 0x000fc40000000f00 */
[----:B------:R-:W-:Y:S02]  /*18460*/  R2UR UR10, R24 ;  /* 0x00000000180a72ca */ /* 0x000fe400000e0000 */
[----:B------:R-:W-:Y:S02]  /*18470*/  R2UR UR11, R25 ;  /* 0x00000000190b72ca */ /* 0x000fe400000e0000 */
[----:B------:R-:W-:Y:S02]  /*18480*/  R2UR UR26, R26 ;  /* 0x000000001a1a72ca */ /* 0x000fe400000e0000 */
[----:B------:R-:W-:Y:S02]  /*18490*/  R2UR UR27, R27 ;  /* 0x000000001b1b72ca */ /* 0x000fe400000e0000 */
[----:B------:R-:W-:Y:S02]  /*184a0*/  F2FP.BF16.F32.PACK_AB R25, R147, R146 ;  /* 0x000000929319723e */ /* 0x000fe400000010ff */
[----:B------:R-:W-:-:S02]  /*184b0*/  F2FP.BF16.F32.PACK_AB R27, R151, R150 ;  /* 0x00000096971b723e */ /* 0x000fc400000010ff */
[----:B------:R-:W-:Y:S02]  /*184c0*/  F2FP.BF16.F32.PACK_AB R24, R145, R33 ;  /* 0x000000219118723e */ /* 0x000fe400000010ff */
[----:B------:R-:W-:Y:S02]  /*184d0*/  F2FP.BF16.F32.PACK_AB R26, R149, R35 ;  /* 0x00000023951a723e */ /* 0x000fe400000010ff */
[----:B------:R-:W-:Y:S02]  /*184e0*/  R2UR UR34, R242 ;  /* 0x00000000f22272ca */ /* 0x000fe400000e0000 */
[----:B------:R-:W-:-:S06]  /*184f0*/  WARPGROUP.ARRIVE ;  /* 0x00000000000079c5 */ /* 0x000fcc0000000000 */
[----:B------:R-:W-:Y:S03]  /*18500*/  HGMMA.64x32x16.F32.BF16 R216, R24, gdesc[UR4].tnspB, R216, gsb0 ;  /* 0x4060000418d87df0 */ /* 0x000fe600080018d8 */
[----:B------:R-:W-:Y:S02]  /*18510*/  WARPGROUP.DEPBAR.LE gsb0, 0x0 ;  /* 0x00008000000079c5 */ /* 0x000fe40000010000 */
        /* <DEDUP_REMOVED lines=12> */
[----:B------:R-:W-:-:S04]  /*185e0*/  SEL R26, R5, RZ, P2 ;  /* 0x000000ff051a7207 */ /* 0x000fc80001000000 */
[----:B------:R-:W-:-:S04]  /*185f0*/  LEA R5, R26, R11, 0x3 ;  /* 0x0000000b1a057211 */ /* 0x000fc800078e18ff */
[----:B------:R-:W-:-:S04]  /*18600*/  PRMT R5, RZ, 0x654, R5 ;  /* 0x00000654ff057816 */ /* 0x000fc80000000005 */
[----:B------:R1:W-:Y:S01]  /*18610*/  SYNCS.ARRIVE.TRANS64.RED.A1T0 RZ, [R5+URZ], RZ ;  /* 0x000000ff05ff79a7 */ /* 0x0003e2000810043f */
[----:B------:R-:W-:Y:S05]  /*18620*/  @P1 BRA `(.L_x_44) ;  /* 0x0000000400041947 */ /* 0x000fea0003800000 */
[----:B------:R-:W-:Y:S01]  /*18630*/  ISETP.LT.OR P1, PT, R6, 0x1, !P0 ;  /* 0x000000010600780c */ /* 0x000fe20004721670 */
[----:B------:R-:W-:-:S12]  /*18640*/  BSSY B0, `(.L_x_45) ;  /* 0x000003e000007945 */ /* 0x000fd80003800000 */
[----:B------:R-:W-:Y:S05]  /*18650*/  @P1 BRA `(.L_x_46) ;  /* 0x0000000000f01947 */ /* 0x000fea0003800000 */
[----:B-1----:R-:W-:Y:S01]  /*18660*/  IMAD R5, R3, 0x8, R2 ;  /* 0x0000000803057824 */ /* 0x002fe200078e0202 */
[----:B------:R-:W-:Y:S02]  /*18670*/  SHF.L.U32 R24, R4, 0x1f, RZ ;  /* 0x0000001f04187819 */ /* 0x000fe400000006ff */
[----:B------:R-:W-:Y:S02]  /*18680*/  ISETP.NE.AND P2, PT, R0, RZ, PT ;  /* 0x000000ff0000720c */ /* 0x000fe40003f45270 */
[----:B------:R-:W1:Y:S02]  /*18690*/  SYNCS.PHASECHK.TRANS64.TRYWAIT P1, [R5+URZ+0x55020], R24 ;  /* 0x05502018050075a7 */ /* 0x000e64000802017f */
[----:B-1----:R-:W-:Y:S09]  /*186a0*/  @!P1 BRA `(.L_x_47) ;  /* 0x0000002800189947 */ /* 0x002ff20003800000 */
.L_x_92:
[----:B------:R-:W-:Y:S05]  /*186b0*/  @P2 BRA `(.L_x_48) ;  /* 0x0000000000142947 */ /* 0x000fea0003800000 */
[----:B------:R-:W-:Y:S02]  /*186c0*/  ISETP.NE.AND P1, PT, R238, RZ, PT ;  /* 0x000000ffee00720c */ /* 0x000fe40003f25270 */
[----:B-1----:R-:W-:-:S04]  /*186d0*/  MOV R24, 0x14000 ;  /* 0x0001400000187802 */ /* 0x002fc80000000f00 */
[----:B------:R2:W-:Y:S07]  /*186e0*/  SYNCS.ARRIVE.TRANS64 RZ, [R5+URZ+0x55000], R24 ;  /* 0x0550001805ff79a7 */ /* 0x0005ee000800003f */
[----:B------:R-:W-:Y:S05]  /*186f0*/  @!P1 BRA `(.L_x_48) ;  /* 0x0000000000049947 */ /* 0x000fea0003800000 */
[----:B------:R-:W-:Y:S01]  /*18700*/  BPT.TRAP 0x1 ;  /* 0x000000040000795c */ /* 0x000fe20000300000 */
.L_x_48:
[----:B-12---:R-:W-:Y:S01]  /*18710*/  IMAD R24, R3, 0x14000, R2 ;  /* 0x0001400003187824 */ /* 0x006fe200078e0202 */
        /* <DEDUP_REMOVED lines=8> */
[----:B------:R-:W-:Y:S01]  /*187a0*/  IADD3 R3, R3, 0x1, RZ ;  /* 0x0000000103037810 */ /* 0x000fe20007ffe0ff */
[----:B------:R-:W-:Y:S01]  /*187b0*/  UMOV UR42, URZ ;  /* 0x0000003f002a7c82 */ /* 0x000fe20008000000 */
[----:B------:R-:W-:Y:S01]  /*187c0*/  UMOV UR34, 0x20 ;  /* 0x0000002000227882 */ /* 0x000fe20000000000 */
[----:B------:R-:W-:Y:S01]  /*187d0*/  UMOV UR36, UR44 ;  /* 0x0000002c00247c82 */ /* 0x000fe20008000000 */
[----:B------:R-:W-:Y:S01]  /*187e0*/  UMOV UR37, UR45 ;  /* 0x0000002d00257c82 */ /* 0x000fe20008000000 */
        /* <DEDUP_REMOVED lines=34> */
[----:B--2---:R-:W-:Y:S01]  /*18a10*/  NOP ;  /* 0x0000000000007918 */ /* 0x004fe20000000000 */
.L_x_46:
[----:B------:R-:W-:Y:S05]  /*18a20*/  BSYNC B0 ;  /* 0x0000000000007941 */ /* 0x000fea0003800000 */
.L_x_45:
[----:B------:R-:W-:-:S07]  /*18a30*/  IADD3 R6, R6, -0x1, RZ ;  /* 0xffffffff06067810 */ /* 0x000fce0007ffe0ff */
.L_x_44:
[C---:B------:R-:W-:Y:S01]  /*18a40*/  ISETP.GT.AND P3, PT, R241.reuse, 0x1, PT ;  /* 0x00000001f100780c */ /* 0x040fe20003f64270 */
[----:B-1----:R-:W-:Y:S01]  /*18a50*/  VIADD R5, R26, 0x1 ;  /* 0x000000011a057836 */ /* 0x002fe20000000000 */
[----:B------:R-:W-:Y:S01]  /*18a60*/  IADD3 R14, R14, 0x1, RZ ;  /* 0x000000010e0e7810 */ /* 0x000fe20007ffe0ff */
[----:B------:R-:W-:Y:S01]  /*18a70*/  IMAD.MOV.U32 R240, RZ, RZ, R17 ;  /* 0x000000fffff07224 */ /* 0x000fe200078e0011 */
[----:B------:R-:W-:Y:S02]  /*18a80*/  IADD3 R241, R241, -0x1, RZ ;  /* 0xfffffffff1f17810 */ /* 0x000fe40007ffe0ff */
[----:B------:R-:W-:Y:S02]  /*18a90*/  ISETP.NE.AND P1, PT, R14, 0x4, PT ;  /* 0x000000040e00780c */ /* 0x000fe40003f25270 */
[----:B------:R-:W-:Y:S02]  /*18aa0*/  ISETP.NE.AND P2, PT, R5, 0x4, PT ;  /* 0x000000040500780c */ /* 0x000fe40003f45270 */
[----:B------:R-:W-:-:S02]  /*18ab0*/  SEL R24, RZ, 0x1, P1 ;  /* 0x00000001ff187807 */ /* 0x000fc40000800000 */
[----:B------:R-:W-:Y:S02]  /*18ac0*/  IADD3 R10, R10, 0x100, RZ ;  /* 0x000001000a0a7810 */ /* 0x000fe40007ffe0ff */
[----:B------:R-:W-:Y:S02]  /*18ad0*/  LOP3.LUT R9, R9, R24, RZ, 0x3c, !PT ;  /* 0x0000001809097212 */ /* 0x000fe400078e3cff */
[----:B------:R-:W-:Y:S02]  /*18ae0*/  MOV R239, R15 ;  /* 0x0000000f00ef7202 */ /* 0x000fe40000000f00 */
[----:B------:R-:W-:Y:S02]  /*18af0*/  SEL R14, R14, RZ, P1 ;  /* 0x000000ff0e0e7207 */ /* 0x000fe40000800000 */
[----:B------:R-:W-:Y:S01]  /*18b00*/  SEL R5, R5, RZ, P2 ;  /* 0x000000ff05057207 */ /* 0x000fe20001000000 */
[----:B------:R-:W-:Y:S06]  /*18b10*/  @P3 BRA `(.L_x_49) ;  /* 0xffffff7800883947 */ /* 0x000fec000383ffff */
.L_x_37:
[----:B------:R-:W-:Y:S05]  /*18b20*/  WARPSYNC.ALL ;  /* 0x0000000000007948 */ /* 0x000fea0003800000 */
[----:B------:R-:W1:Y:S01]  /*18b30*/  SHFL.BFLY PT, R0, R13, 0x1, 0x1f ;  /* 0x0c201f000d007f89 */ /* 0x000e6200000e0000 */
[----:B------:R-:W-:Y:S01]  /*18b40*/  BSSY B0, `(.L_x_50) ;  /* 0x0000023000007945 */ /* 0x000fe20003800000 */
[----:B------:R-:W-:Y:S01]  /*18b50*/  MOV R7, 0x7f800000 ;  /* 0x7f80000000077802 */ /* 0x000fe20000000f00 */
[----:B------:R-:W-:Y:S01]  /*18b60*/  IMAD.MOV.U32 R8, RZ, RZ, 0x3f800000 ;  /* 0x3f800000ff087424 */ /* 0x000fe200078e00ff */
[----:B------:R-:W2:Y:S01]  /*18b70*/  SHFL.BFLY PT, R3, R12, 0x1, 0x1f ;  /* 0x0c201f000c037f89 */ /* 0x000ea200000e0000 */
[----:B------:R-:W-:-:S02]  /*18b80*/  MOV R4, 0x3f800000 ;  /* 0x3f80000000047802 */ /* 0x000fc40000000f00 */
[----:B------:R-:W-:Y:S01]  /*18b90*/  MOV R9, 0x7f800000 ;  /* 0x7f80000000097802 */ /* 0x000fe20000000f00 */
[----:B-1----:R-:W-:Y:S01]  /*18ba0*/  FADD R0, R0, R13 ;  /* 0x0000000d00007221 */ /* 0x002fe20000000000 */
[----:B--2---:R-:W-:-:S04]  /*18bb0*/  FADD R14, R3, R12 ;  /* 0x0000000c030e7221 */ /* 0x004fc80000000000 */
[----:B------:R-:W1:Y:S04]  /*18bc0*/  SHFL.BFLY PT, R5, R0, 0x2, 0x1f ;  /* 0x0c401f0000057f89 */ /* 0x000e6800000e0000 */
[----:B------:R-:W2:Y:S01]  /*18bd0*/  SHFL.BFLY PT, R25, R14, 0x2, 0x1f ;  /* 0x0c401f000e197f89 */ /* 0x000ea200000e0000 */
[C---:B-1----:R-:W-:Y:S01]  /*18be0*/  FSETP.NE.AND P0, PT, R0.reuse, -R5, PT ;  /* 0x800000050000720b */ /* 0x042fe20003f05000 */
[----:B------:R-:W-:Y:S01]  /*18bf0*/  FADD R3, R0, R5 ;  /* 0x0000000500037221 */ /* 0x000fe20000000000 */
[----:B--2---:R-:W-:-:S11]  /*18c00*/  FADD R6, R14, R25 ;  /* 0x000000190e067221 */ /* 0x004fd60000000000 */
[----:B------:R-:W-:Y:S05]  /*18c10*/  @!P0 BRA `(.L_x_51) ;  /* 0x0000000000548947 */ /* 0x000fea0003800000 */
[----:B------:R-:W-:Y:S01]  /*18c20*/  VIADD R0, R3, 0x1800000 ;  /* 0x0180000003007836 */ /* 0x000fe20000000000 */
[----:B------:R-:W-:Y:S04]  /*18c30*/  BSSY B1, `(.L_x_52) ;  /* 0x000000c000017945 */ /* 0x000fe80003800000 */
[----:B------:R-:W-:-:S04]  /*18c40*/  LOP3.LUT R0, R0, 0x7f800000, RZ, 0xc0, !PT ;  /* 0x7f80000000007812 */ /* 0x000fc800078ec0ff */
[----:B------:R-:W-:-:S13]  /*18c50*/  ISETP.GT.U32.AND P0, PT, R0, 0x1ffffff, PT ;  /* 0x01ffffff0000780c */ /* 0x000fda0003f04070 */
[----:B------:R-:W-:Y:S05]  /*18c60*/  @P0 BRA `(.L_x_53) ;  /* 0x0000000000100947 */ /* 0x000fea0003800000 */
[----:B------:R-:W-:-:S07]  /*18c70*/  MOV R12, 0x18c90 ;  /* 0x00018c90000c7802 */ /* 0x000fce0000000f00 */
[----:B------:R-:W-:Y:S05]  /*18c80*/  CALL.REL.NOINC `($__internal_0_$__cuda_sm20_rcp_rn_f32_slowpath) ;  /* 0x0000002000b47944 */ /* 0x000fea0003c00000 */
[----:B------:R-:W-:Y:S01]  /*18c90*/  MOV R4, R0 ;  /* 0x0000000000047202 */ /* 0x000fe20000000f00 */
[----:B------:R-:W-:Y:S06]  /*18ca0*/  BRA `(.L_x_54) ;  /* 0x0000000000107947 */ /* 0x000fec0003800000 */
.L_x_53:
[----:B------:R-:W1:Y:S02]  /*18cb0*/  MUFU.RCP R4, R3 ;  /* 0x0000000300047308 */ /* 0x000e640000001000 */
[----:B-1----:R-:W-:-:S04]  /*18cc0*/  FFMA R0, R3, R4, -1 ;  /* 0xbf80000003007423 */ /* 0x002fc80000000004 */
[----:B------:R-:W-:-:S04]  /*18cd0*/  FADD.FTZ R5, -R0, -RZ ;  /* 0x800000ff00057221 */ /* 0x000fc80000010100 */
[----:B------:R-:W-:-:S07]  /*18ce0*/  FFMA R4, R4, R5, R4 ;  /* 0x0000000504047223 */ /* 0x000fce0000000004 */
.L_x_54:
[----:B------:R-:W-:Y:S05]  /*18cf0*/  BSYNC B1 ;  /* 0x0000000000017941 */ /* 0x000fea0003800000 */
.L_x_52:
[----:B------:R-:W-:Y:S01]  /*18d00*/  FSETP.GEU.AND P0, PT, |R3|, 1.175494350822287508e-38, PT ;  /* 0x008000000300780b */ /* 0x000fe20003f0e200 */
[----:B------:R-:W-:-:S12]  /*18d10*/  ULDC UR6, c[0x0][0x600] ;  /* 0x0001800000067ab9 */ /* 0x000fd80000000800 */
[----:B------:R-:W-:-:S04]  /*18d20*/  @!P0 FMUL R3, R3, 16777216 ;  /* 0x4b80000003038820 */ /* 0x000fc80000400000 */
[----:B------:R-:W1:Y:S02]  /*18d30*/  MUFU.LG2 R0, R3 ;  /* 0x0000000300007308 */ /* 0x000e640000000c00 */
[----:B-1----:R-:W-:-:S04]  /*18d40*/  @!P0 FADD R0, R0, -24 ;  /* 0xc1c0000000008421 */ /* 0x002fc80000000000 */
[----:B------:R-:W-:-:S04]  /*18d50*/  FMUL R0, R0, 0.69314718246459960938 ;  /* 0x3f31721800007820 */ /* 0x000fc80000400000 */
[----:B------:R-:W-:-:S07]  /*18d60*/  FFMA R9, R17, UR6, R0 ;  /* 0x0000000611097c23 */ /* 0x000fce0008000000 */
.L_x_51:
[----:B------:R-:W-:Y:S05]  /*18d70*/  BSYNC B0 ;  /* 0x0000000000007941 */ /* 0x000fea0003800000 */
.L_x_50:
[----:B------:R-:W-:Y:S01]  /*18d80*/  FSETP.NE.AND P0, PT, R14, -R25, PT ;  /* 0x800000190e00720b */ /* 0x000fe20003f05000 */
[----:B------:R-:W-:Y:S01]  /*18d90*/  ULDC UR4, c[0x0][0x608] ;  /* 0x0001820000047ab9 */ /* 0x000fe20000000800 */
[----:B------:R-:W-:Y:S01]  /*18da0*/  BSSY B0, `(.L_x_55) ;  /* 0x0000041000007945 */ /* 0x000fe20003800000 */
[----:B------:R-:W-:-:S04]  /*18db0*/  FMUL R4, R4, UR4 ;  /* 0x0000000404047c20 */ /* 0x000fc80008400000 */
[-C--:B------:R-:W-:Y:S01]  /*18dc0*/  FMUL R216, R216, R4.reuse ;  /* 0x00000004d8d87220 */ /* 0x080fe20000400000 */
        /* <DEDUP_REMOVED lines=39> */
[----:B------:R-:W-:Y:S06]  /*19040*/  @!P0 BRA `(.L_x_56) ;  /* 0x0000000000588947 */ /* 0x000fec0003800000 */
[----:B------:R-:W-:Y:S01]  /*19050*/  IADD3 R0, R6, 0x1800000, RZ ;  /* 0x0180000006007810 */ /* 0x000fe20007ffe0ff */
[----:B------:R-:W-:Y:S03]  /*19060*/  BSSY B1, `(.L_x_57) ;  /* 0x000000d000017945 */ /* 0x000fe60003800000 */
[----:B------:R-:W-:-:S04]  /*19070*/  LOP3.LUT R0, R0, 0x7f800000, RZ, 0xc0, !PT ;  /* 0x7f80000000007812 */ /* 0x000fc800078ec0ff */
[----:B------:R-:W-:-:S13]  /*19080*/  ISETP.GT.U32.AND P0, PT, R0, 0x1ffffff, PT ;  /* 0x01ffffff0000780c */ /* 0x000fda0003f04070 */
[----:B------:R-:W-:Y:S05]  /*19090*/  @P0 BRA `(.L_x_58) ;  /* 0x0000000000140947 */ /* 0x000fea0003800000 */
[----:B------:R-:W-:Y:S01]  /*190a0*/  IMAD.MOV.U32 R3, RZ, RZ, R6 ;  /* 0x000000ffff037224 */ /* 0x000fe200078e0006 */
[----:B------:R-:W-:-:S07]  /*190b0*/  MOV R12, 0x190d0 ;  /* 0x000190d0000c7802 */ /* 0x000fce0000000f00 */
[----:B------:R-:W-:Y:S05]  /*190c0*/  CALL.REL.NOINC `($__internal_0_$__cuda_sm20_rcp_rn_f32_slowpath) ;  /* 0x0000001c00a47944 */ /* 0x000fea0003c00000 */
[----:B------:R-:W-:Y:S01]  /*190d0*/  MOV R8, R0 ;  /* 0x0000000000087202 */ /* 0x000fe20000000f00 */
[----:B------:R-:W-:Y:S06]  /*190e0*/  BRA `(.L_x_59) ;  /* 0x0000000000107947 */ /* 0x000fec0003800000 */
.L_x_58:
[----:B------:R-:W1:Y:S02]  /*190f0*/  MUFU.RCP R3, R6 ;  /* 0x0000000600037308 */ /* 0x000e640000001000 */
[----:B-1----:R-:W-:-:S04]  /*19100*/  FFMA R0, R6, R3, -1 ;  /* 0xbf80000006007423 */ /* 0x002fc80000000003 */
[----:B------:R-:W-:-:S04]  /*19110*/  FADD.FTZ R0, -R0, -RZ ;  /* 0x800000ff00007221 */ /* 0x000fc80000010100 */
[----:B------:R-:W-:-:S07]  /*19120*/  FFMA R8, R3, R0, R3 ;  /* 0x0000000003087223 */ /* 0x000fce0000000003 */
.L_x_59:
[----:B------:R-:W-:Y:S05]  /*19130*/  BSYNC B1 ;  /* 0x0000000000017941 */ /* 0x000fea0003800000 */
.L_x_57:
[----:B------:R-:W-:Y:S01]  /*19140*/  FSETP.GEU.AND P0, PT, |R6|, 1.175494350822287508e-38, PT ;  /* 0x008000000600780b */ /* 0x000fe20003f0e200 */
[----:B------:R-:W-:-:S12]  /*19150*/  ULDC UR4, c[0x0][0x600] ;  /* 0x0001800000047ab9 */ /* 0x000fd80000000800 */
[----:B------:R-:W-:-:S04]  /*19160*/  @!P0 FMUL R6, R6, 16777216 ;  /* 0x4b80000006068820 */ /* 0x000fc80000400000 */
[----:B------:R-:W1:Y:S02]  /*19170*/  MUFU.LG2 R0, R6 ;  /* 0x0000000600007308 */ /* 0x000e640000000c00 */
[----:B-1----:R-:W-:-:S04]  /*19180*/  @!P0 FADD R0, R0, -24 ;  /* 0xc1c0000000008421 */ /* 0x002fc80000000000 */
[----:B------:R-:W-:-:S04]  /*19190*/  FMUL R0, R0, 0.69314718246459960938 ;  /* 0x3f31721800007820 */ /* 0x000fc80000400000 */
[----:B------:R-:W-:-:S07]  /*191a0*/  FFMA R7, R15, UR4, R0 ;  /* 0x000000040f077c23 */ /* 0x000fce0008000000 */
.L_x_56:
[----:B------:R-:W-:Y:S05]  /*191b0*/  BSYNC B0 ;  /* 0x0000000000007941 */ /* 0x000fea0003800000 */
.L_x_55:
[C---:B------:R-:W-:Y:S01]  /*191c0*/  LOP3.LUT P0, RZ, R16.reuse, 0x3, RZ, 0xc0, !PT ;  /* 0x0000000310ff7812 */ /* 0x040fe2000780c0ff */
[----:B------:R-:W-:Y:S01]  /*191d0*/  ULDC UR4, c[0x0][0x608] ;  /* 0x0001820000047ab9 */ /* 0x000fe20000000800 */
[----:B------:R-:W-:Y:S01]  /*191e0*/  LOP3.LUT R17, R16, 0x7f, RZ, 0xc0, !PT ;  /* 0x0000007f10117812 */ /* 0x000fe200078ec0ff */
[----:B------:R-:W-:Y:S01]  /*191f0*/  FMUL R8, R8, UR4 ;  /* 0x0000000408087c20 */ /* 0x000fe20008400000 */
[----:B------:R-:W-:Y:S01]  /*19200*/  ULDC.64 UR8, c[0x0][0x208] ;  /* 0x0000820000087ab9 */ /* 0x000fe20000000a00 */
[----:B------:R-:W-:Y:S01]  /*19210*/  BSSY B0, `(.L_x_60) ;  /* 0x0000030000007945 */ /* 0x000fe20003800000 */
[----:B------:R-:W-:Y:S01]  /*19220*/  SHF.R.U32.HI R18, RZ, 0x5, R17 ;  /* 0x00000005ff127819 */ /* 0x000fe20000011611 */
        /* <DEDUP_REMOVED lines=24> */
[----:B------:R-:W-:Y:S06]  /*193b0*/  @P0 BRA `(.L_x_61) ;  /* 0x0000000000540947 */ /* 0x000fec0003800000 */
[----:B------:R-:W1:Y:S01]  /*193c0*/  S2UR UR4, SR_CTAID.X ;  /* 0x00000000000479c3 */ /* 0x000e620000002500 */
[----:B------:R-:W-:Y:S02]  /*193d0*/  SHF.R.U32.HI R0, RZ, 0x2, R16 ;  /* 0x00000002ff007819 */ /* 0x000fe40000011610 */
[----:B------:R-:W-:Y:S02]  /*193e0*/  SHF.L.U32 R3, R18, 0x4, RZ ;  /* 0x0000000412037819 */ /* 0x000fe400000006ff */
[----:B------:R-:W-:-:S04]  /*193f0*/  LOP3.LUT R0, R0, 0x7, RZ, 0xc0, !PT ;  /* 0x0000000700007812 */ /* 0x000fc800078ec0ff */
[----:B------:R-:W-:Y:S01]  /*19400*/  LOP3.LUT R0, R3, 0xfffffff0, R0, 0xe2, !PT ;  /* 0xfffffff003007812 */ /* 0x000fe200078ee200 */
[----:B-1----:R-:W-:-:S03]  /*19410*/  USHF.L.U32 UR6, UR4, 0x6, URZ ;  /* 0x0000000604067899 */ /* 0x002fc6000800063f */
[----:B------:R-:W-:Y:S02]  /*19420*/  ULDC.64 UR4, c[0x0][0x688] ;  /* 0x0001a20000047ab9 */ /* 0x000fe40000000a00 */
[----:B------:R-:W-:Y:S02]  /*19430*/  UIMAD UR4, UR44, UR4, UR6 ;  /* 0x000000042c0472a4 */ /* 0x000fe4000f8e0206 */
[----:B------:R-:W-:Y:S02]  /*19440*/  LOP3.LUT R3, R0, UR6, RZ, 0xfc, !PT ;  /* 0x0000000600037c12 */ /* 0x000fe4000f8efcff */
[----:B------:R-:W-:-:S03]  /*19450*/  UIMAD UR4, UR45, UR5, UR4 ;  /* 0x000000052d0472a4 */ /* 0x000fc6000f8e0204 */
[C---:B------:R-:W-:Y:S01]  /*19460*/  VIADD R4, R3.reuse, 0x8 ;  /* 0x0000000803047836 */ /* 0x040fe20000000000 */
[----:B------:R-:W-:Y:S02]  /*19470*/  ULDC UR5, c[0x0][0x288] ;  /* 0x0000a20000057ab9 */ /* 0x000fe40000000800 */
[----:B------:R-:W-:Y:S02]  /*19480*/  ISETP.GE.U32.AND P0, PT, R3, UR5, PT ;  /* 0x0000000503007c0c */ /* 0x000fe4000bf06070 */
[----:B------:R-:W-:Y:S02]  /*19490*/  IADD3 R0, P2, R0, UR4, RZ ;  /* 0x0000000400007c10 */ /* 0x000fe4000ff5e0ff */
[----:B------:R-:W-:Y:S01]  /*194a0*/  ISETP.GE.U32.AND P1, PT, R4, UR5, PT ;  /* 0x0000000504007c0c */ /* 0x000fe2000bf26070 */
[----:B------:R-:W-:Y:S01]  /*194b0*/  ULDC.64 UR4, c[0x0][0x680] ;  /* 0x0001a00000047ab9 */ /* 0x000fe20000000a00 */
[----:B------:R-:W-:Y:S02]  /*194c0*/  IADD3.X R3, RZ, RZ, RZ, P2, !PT ;  /* 0x000000ffff037210 */ /* 0x000fe400017fe4ff */
[----:B------:R-:W-:-:S04]  /*194d0*/  LEA R4, P2, R0, UR4, 0x2 ;  /* 0x0000000400047c11 */ /* 0x000fc8000f8410ff */
[----:B------:R-:W-:-:S05]  /*194e0*/  LEA.HI.X R5, R0, UR5, R3, 0x2, P2 ;  /* 0x0000000500057c11 */ /* 0x000fca00090f1403 */
[----:B------:R1:W-:Y:S04]  /*194f0*/  @!P0 STG.E desc[UR8][R4.64], R9 ;  /* 0x0000000904008986 */ /* 0x0003e8000c101908 */
[----:B------:R1:W-:Y:S02]  /*19500*/  @!P1 STG.E desc[UR8][R4.64+0x20], R7 ;  /* 0x0000200704009986 */ /* 0x0003e4000c101908 */
.L_x_61:
[----:B------:R-:W-:Y:S05]  /*19510*/  BSYNC B0 ;  /* 0x0000000000007941 */ /* 0x000fea0003800000 */
.L_x_60:
[----:B------:R-:W-:Y:S01]  /*19520*/  ULDC.64 UR4, c[0x0][0x730] ;  /* 0x0001cc0000047ab9 */ /* 0x000fe20000000a00 */
[-C--:B------:R-:W-:Y:S01]  /*19530*/  FMUL R170, R170, R8.reuse ;  /* 0x00000008aaaa7220 */ /* 0x080fe20000400000 */
[----:B------:R-:W-:Y:S01]  /*19540*/  ISETP.NE.U32.AND P0, PT, RZ, UR4, PT ;  /* 0x00000004ff007c0c */ /* 0x000fe2000bf05070 */
[-C--:B------:R-:W-:Y:S01]  /*19550*/  FMUL R46, R171, R8.reuse ;  /* 0x00000008ab2e7220 */ /* 0x080fe20000400000 */
[-C--:B------:R-:W-:Y:S01]  /*19560*/  FMUL R174, R174, R8.reuse ;  /* 0x00000008aeae7220 */ /* 0x080fe20000400000 */
[-C--:B------:R-:W-:Y:S01]  /*19570*/  FMUL R48, R175, R8.reuse ;  /* 0x00000008af307220 */ /* 0x080fe20000400000 */
[----:B------:R-:W-:Y:S01]  /*19580*/  ISETP.NE.AND.EX P0, PT, RZ, UR5, PT, P0 ;  /* 0x00000005ff007c0c */ /* 0x000fe2000bf05300 */
        /* <DEDUP_REMOVED lines=13> */
[----:B------:R-:W-:Y:S02]  /*19660*/  ULDC.64 UR4, c[0x0][0x728] ;  /* 0x0001ca0000047ab9 */ /* 0x000fe40000000a00 */
[----:B------:R-:W-:-:S04]  /*19670*/  ISETP.NE.U32.AND P0, PT, RZ, UR4, PT ;  /* 0x00000004ff007c0c */ /* 0x000fc8000bf05070 */
[----:B------:R-:W-:-:S13]  /*19680*/  ISETP.NE.AND.EX P0, PT, RZ, UR5, PT, P0 ;  /* 0x00000005ff007c0c */ /* 0x000fda000bf05300 */
[----:B------:R-:W-:Y:S05]  /*19690*/  @!P0 BRA `(.L_x_63) ;  /* 0x00000000000c8947 */ /* 0x000fea0003800000 */
[----:B-1----:R-:W1:Y:S02]  /*196a0*/  LDC.64 R4, c[0x0][0x728] ;  /* 0x0001ca00ff047b82 */ /* 0x002e640000000a00 */
[----:B-1----:R2:W5:Y:S01]  /*196b0*/  LDG.E R4, desc[UR8][R4.64] ;  /* 0x0000000804047981 */ /* 0x002562000c1e1900 */
[----:B------:R-:W-:Y:S05]  /*196c0*/  BRA `(.L_x_62) ;  /* 0x0000000000047947 */ /* 0x000fea0003800000 */
.L_x_63:
[----:B-1----:R-:W3:Y:S02]  /*196d0*/  LDC R4, c[0x0][0x720] ;  /* 0x0001c800ff047b82 */ /* 0x002ee40000000800 */
.L_x_62:
[----:B------:R-:W-:Y:S02]  /*196e0*/  MOV R0, RZ ;  /* 0x000000ff00007202 */ /* 0x000fe40000000f00 */
[----:B---3-5:R-:W-:Y:S02]  /*196f0*/  MOV R45, R4 ;  /* 0x00000004002d7202 */ /* 0x028fe40000000f00 */
[----:B------:R-:W-:-:S13]  /*19700*/  LOP3.LUT P0, RZ, R0, 0x1bf, RZ, 0xc0, !PT ;  /* 0x000001bf00ff7812 */ /* 0x000fda000780c0ff */
[----:B------:R-:W-:Y:S05]  /*19710*/  @!P0 BRA `(.L_x_64) ;  /* 0x0000000000408947 */ /* 0x000fea0003800000 */
[----:B------:R-:W-:Y:S01]  /*19720*/  MOV R0, 0x0 ;  /* 0x0000000000007802 */ /* 0x000fe20000000f00 */
[----:B------:R-:W-:Y:S01]  /*19730*/  ULDC.64 UR4, c[0x4][0x70] ;  /* 0x01001c0000047ab9 */ /* 0x000fe20000000a00 */
[----:B------:R-:W-:Y:S01]  /*19740*/  ULDC.64 UR6, c[0x4][0x8] ;  /* 0x0100020000067ab9 */ /* 0x000fe20000000a00 */
[----:B-1----:R-:W-:Y:S01]  /*19750*/  IMAD.U32 R4, RZ, RZ, UR4 ;  /* 0x00000004ff047e24 */ /* 0x002fe2000f8e00ff */
[----:B------:R1:W3:Y:S01]  /*19760*/  LDC.64 R14, c[0x4][R0] ;  /* 0x01000000000e7b82 */ /* 0x0002e20000000a00 */
[----:B--2---:R-:W-:Y:S01]  /*19770*/  MOV R5, UR5 ;  /* 0x0000000500057c02 */ /* 0x004fe20008000f00 */
[----:B------:R-:W-:Y:S01]  /*19780*/  ULDC.64 UR4, c[0x4][0x78] ;  /* 0x01001e0000047ab9 */ /* 0x000fe20000000a00 */
[----:B------:R-:W-:Y:S01]  /*19790*/  MOV R10, UR6 ;  /* 0x00000006000a7c02 */ /* 0x000fe20008000f00 */
[----:B------:R-:W-:Y:S01]  /*197a0*/  IMAD.U32 R7, RZ, RZ, UR5 ;  /* 0x00000005ff077e24 */ /* 0x000fe2000f8e00ff */
[----:B------:R-:W-:Y:S01]  /*197b0*/  MOV R6, UR4 ;  /* 0x0000000400067c02 */ /* 0x000fe20008000f00 */
[----:B------:R-:W-:Y:S01]  /*197c0*/  IMAD.MOV.U32 R8, RZ, RZ, 0x70 ;  /* 0x00000070ff087424 */ /* 0x000fe200078e00ff */
[----:B------:R-:W-:-:S02]  /*197d0*/  MOV R11, UR7 ;  /* 0x00000007000b7c02 */ /* 0x000fc40008000f00 */
[----:B------:R-:W-:Y:S02]  /*197e0*/  MOV R12, 0x1 ;  /* 0x00000001000c7802 */ /* 0x000fe40000000f00 */
[----:B-1----:R-:W-:-:S07]  /*197f0*/  MOV R13, RZ ;  /* 0x000000ff000d7202 */ /* 0x002fce0000000f00 */
[----:B------:R-:W-:-:S07]  /*19800*/  LEPC R20, `(.L_x_64) ;  /* 0x000000001014794e */ /* 0x000fce0000000000 */
[----:B---3--:R-:W-:Y:S05]  /*19810*/  CALL.ABS.NOINC R14 ;  /* 0x000000000e007343 */ /* 0x008fea0003c00000 */
.L_x_64:
        /* <DEDUP_REMOVED lines=18> */
.L_x_65:
[----:B------:R-:W-:Y:S01]  /*19940*/  ULDC.64 UR4, c[0x0][0x730] ;  /* 0x0001cc0000047ab9 */ /* 0x000fe20000000a00 */
[----:B------:R-:W-:Y:S01]  /*19950*/  IMAD.SHL.U32 R0, R16, 0x20, RZ ;  /* 0x0000002010007824 */ /* 0x000fe200078e00ff */
[----:B------:R-:W-:Y:S01]  /*19960*/  ISETP.NE.U32.AND P0, PT, RZ, UR4, PT ;  /* 0x00000004ff007c0c */ /* 0x000fe2000bf05070 */
[----:B------:R-:W-:Y:S01]  /*19970*/  VIADD R17, R17, 0x1f ;  /* 0x0000001f11117836 */ /* 0x000fe20000000000 */
[----:B-1----:R-:W-:Y:S02]  /*19980*/  SHF.R.U32.HI R4, RZ, 0x1, R16 ;  /* 0x00000001ff047819 */ /* 0x002fe40000011610 */
[----:B------:R-:W-:Y:S02]  /*19990*/  ISETP.NE.AND.EX P0, PT, RZ, UR5, PT, P0 ;  /* 0x00000005ff007c0c */ /* 0x000fe4000bf05300 */
[C---:B------:R-:W-:Y:S02]  /*199a0*/  LOP3.LUT R3, R0.reuse, 0xc0, RZ, 0xc0, !PT ;  /* 0x000000c000037812 */ /* 0x040fe400078ec0ff */
[----:B--2---:R-:W-:-:S02]  /*199b0*/  LOP3.LUT R5, R0, 0x20, RZ, 0xc0, !PT ;  /* 0x0000002000057812 */ /* 0x004fc400078ec0ff */
[----:B------:R-:W-:Y:S02]  /*199c0*/  LOP3.LUT R3, R3, 0x8, R4, 0xf8, !PT ;  /* 0x0000000803037812 */ /* 0x000fe400078ef804 */
[----:B------:R-:W-:Y:S02]  /*199d0*/  SHF.L.U32 R4, R16, 0x2, RZ ;  /* 0x0000000210047819 */ /* 0x000fe400000006ff */
[----:B------:R-:W-:Y:S02]  /*199e0*/  LEA R5, R18, R5, 0x9 ;  /* 0x0000000512057211 */ /* 0x000fe400078e48ff */
[----:B------:R-:W-:Y:S01]  /*199f0*/  LOP3.LUT R3, R3, 0x18, R4, 0x78, !PT ;  /* 0x0000001803037812 */ /* 0x000fe200078e7804 */
[----:B------:R-:W1:Y:S01]  /*19a00*/  @P0 LDC R45, c[0x0][0x720] ;  /* 0x0001c800ff2d0b82 */ /* 0x000e620000000800 */
[----:B------:R-:W-:Y:S02]  /*19a10*/  LOP3.LUT R0, R0, 0x100, RZ, 0xc0, !PT ;  /* 0x0000010000007812 */ /* 0x000fe400078ec0ff */
[----:B------:R-:W-:-:S02]  /*19a20*/  ISETP.GT.U32.AND P1, PT, R17, 0x3e, PT ;  /* 0x0000003e1100780c */ /* 0x000fc40003f24070 */
[----:B------:R-:W-:Y:S02]  /*19a30*/  IADD3 R3, R3, R5, R0 ;  /* 0x0000000503037210 */ /* 0x000fe40007ffe000 */
[----:B------:R-:W-:Y:S02]  /*19a40*/  LOP3.LUT P0, RZ, R16, 0x4, RZ, 0xc0, !PT ;  /* 0x0000000410ff7812 */ /* 0x000fe4000780c0ff */
[----:B------:R-:W-:-:S05]  /*19a50*/  LEA R3, R3, R2, 0x1 ;  /* 0x0000000203037211 */ /* 0x000fca00078e08ff */
[----:B------:R-:W-:Y:S02]  /*19a60*/  VIADD R21, R3, 0x1000 ;  /* 0x0000100003157836 */ /* 0x000fe40000000000 */
[-C--:B-1----:R-:W-:Y:S01]  /*19a70*/  FMUL R5, R218, R45.reuse ;  /* 0x0000002dda057220 */ /* 0x082fe20000400000 */
        /* <DEDUP_REMOVED lines=15> */
[----:B------:R-:W-:Y:S01]  /*19b70*/  F2FP.BF16.F32.PACK_AB R5, R0, R5 ;  /* 0x000000050005723e */ /* 0x000fe200000010ff */
[-C--:B------:R-:W-:Y:S01]  /*19b80*/  FMUL R13, R30, R45.reuse ;  /* 0x0000002d1e0d7220 */ /* 0x080fe20000400000 */
[----:B------:R-:W-:Y:S01]  /*19b90*/  MOV R0, 0x10 ;  /* 0x0000001000007802 */ /* 0x000fe20000000f00 */
        /* <DEDUP_REMOVED lines=63> */
[----:B------:R-:W-:Y:S01]  /*19f90*/  FMUL R45, R166, R45 ;  /* 0x0000002da62d7220 */ /* 0x000fe20000400000 */
[----:B------:R-:W-:-:S02]  /*19fa0*/  F2FP.BF16.F32.PACK_AB R9, R10, R9 ;  /* 0x000000090a09723e */ /* 0x000fc400000010ff */
[----:B------:R-:W-:Y:S02]  /*19fb0*/  F2FP.BF16.F32.PACK_AB R4, R217, R4 ;  /* 0x00000004d904723e */ /* 0x000fe400000010ff */
[----:B------:R-:W-:Y:S02]  /*19fc0*/  F2FP.BF16.F32.PACK_AB R6, R221, R6 ;  /* 0x00000006dd06723e */ /* 0x000fe400000010ff */
[----:B------:R-:W-:Y:S02]  /*19fd0*/  F2FP.BF16.F32.PACK_AB R8, R225, R224 ;  /* 0x000000e0e108723e */ /* 0x000fe400000010ff */
[----:B------:R-:W-:Y:S02]  /*19fe0*/  F2FP.BF16.F32.PACK_AB R10, R229, R228 ;  /* 0x000000e4e50a723e */ /* 0x000fe400000010ff */
[----:B------:R-:W-:Y:S02]  /*19ff0*/  F2FP.BF16.F32.PACK_AB R11, R12, R11 ;  /* 0x0000000b0c0b723e */ /* 0x000fe400000010ff */
[----:B------:R-:W-:Y:S01]  /*1a000*/  SEL R0, R0, 0xfffffff0, !P0 ;  /* 0xfffffff000007807 */ /* 0x000fe20004000000 */
[----:B------:R-:W-:Y:S06]  /*1a010*/  @P1 BRA `(.L_x_66) ;  /* 0x0000000000041947 */ /* 0x000fec0003800000 */
[----:B------:R-:W-:-:S04]  /*1a020*/  DEPBAR.LE SB0, 0x1 ;  /* 0x000080400000791a */ /* 0x000fc80000000000 */
.L_x_66:
[----:B------:R-:W-:Y:S05]  /*1a030*/  WARPSYNC.ALL ;  /* 0x0000000000007948 */ /* 0x000fea0003800000 */
[----:B------:R-:W-:Y:S01]  /*1a040*/  BAR.SYNC.DEFER_BLOCKING 0x1, 0x80 ;  /* 0x0042000000007b1d */ /* 0x000fe20000010000 */
[C---:B------:R-:W-:Y:S02]  /*1a050*/  LEA R21, R0.reuse, R21, 0x1 ;  /* 0x0000001500157211 */ /* 0x040fe400078e08ff */
[----:B------:R-:W-:Y:S02]  /*1a060*/  LEA R0, R0, R3, 0x1 ;  /* 0x0000000300007211 */ /* 0x000fe400078e08ff */
[----:B------:R-:W-:Y:S01]  /*1a070*/  F2FP.BF16.F32.PACK_AB R13, R13, R14 ;  /* 0x0000000e0d0d723e */ /* 0x000fe200000010ff */
[----:B------:R-:W-:Y:S01]  /*1a080*/  BSSY B0, `(.L_x_67) ;  /* 0x000001e000007945 */ /* 0x000fe20003800000 */
[----:B------:R-:W-:-:S02]  /*1a090*/  F2FP.BF16.F32.PACK_AB R15, R15, R16 ;  /* 0x000000100f0f723e */ /* 0x000fc400000010ff */
[----:B------:R-:W-:Y:S02]  /*1a0a0*/  F2FP.BF16.F32.PACK_AB R17, R17, R18 ;  /* 0x000000121111723e */ /* 0x000fe400000010ff */
[----:B------:R-:W-:Y:S02]  /*1a0b0*/  F2FP.BF16.F32.PACK_AB R12, R201, R200 ;  /* 0x000000c8c90c723e */ /* 0x000fe400000010ff */
[----:B------:R-:W-:Y:S02]  /*1a0c0*/  F2FP.BF16.F32.PACK_AB R14, R205, R204 ;  /* 0x000000cccd0e723e */ /* 0x000fe400000010ff */
[----:B------:R-:W-:Y:S02]  /*1a0d0*/  F2FP.BF16.F32.PACK_AB R16, R209, R208 ;  /* 0x000000d0d110723e */ /* 0x000fe400000010ff */
[----:B------:R-:W-:Y:S02]  /*1a0e0*/  F2FP.BF16.F32.PACK_AB R18, R213, R212 ;  /* 0x000000d4d512723e */ /* 0x000fe400000010ff */
[----:B------:R-:W-:Y:S01]  /*1a0f0*/  F2FP.BF16.F32.PACK_AB R19, R19, R20 ;  /* 0x000000141313723e */ /* 0x000fe200000010ff */
[----:B------:R1:W-:Y:S04]  /*1a100*/  STSM.16.M88.4 [R3], R4 ;  /* 0x0000000403007844 */ /* 0x0003e80000000200 */
[----:B------:R1:W-:Y:S01]  /*1a110*/  STSM.16.M88.4 [R0], R8 ;  /* 0x0000000800007844 */ /* 0x0003e20000000200 */
[----:B------:R-:W-:Y:S01]  /*1a120*/  @!PT LDS RZ, [RZ] ;  /* 0x00000000fffff984 */ /* 0x000fe20000000800 */
[----:B------:R-:W-:Y:S01]  /*1a130*/  @!PT LDS RZ, [RZ] ;  /* 0x00000000fffff984 */ /* 0x000fe20000000800 */
[----:B------:R-:W-:Y:S01]  /*1a140*/  @!PT LDS RZ, [RZ] ;  /* 0x00000000fffff984 */ /* 0x000fe20000000800 */
[----:B------:R-:W-:Y:S01]  /*1a150*/  @!PT LDS RZ, [RZ] ;  /* 0x00000000fffff984 */ /* 0x000fe20000000800 */
[----:B------:R2:W-:Y:S06]  /*1a160*/  MEMBAR.ALL.CTA ;  /* 0x0000000000007992 */ /* 0x0005ec0000008000 */
[----:B--2---:R-:W2:Y:S02]  /*1a170*/  FENCE.VIEW.ASYNC.S ;  /* 0x00000000000073c6 */ /* 0x004ea40000000000 */
[----:B--2---:R-:W-:Y:S06]  /*1a180*/  BAR.SYNC.DEFER_BLOCKING 0x1, 0x80 ;  /* 0x0042000000007b1d */ /* 0x004fec0000010000 */
[----:B------:R-:W-:Y:S05]  /*1a190*/  @P1 BRA `(.L_x_68) ;  /* 0x0000000000301947 */ /* 0x000fea0003800000 */
[----:B------:R-:W2:Y:S01]  /*1a1a0*/  S2UR UR10, SR_CTAID.X ;  /* 0x00000000000a79c3 */ /* 0x000ea20000002500 */
[----:B------:R-:W-:Y:S01]  /*1a1b0*/  ULDC.64 UR4, c[0x0][0x198] ;  /* 0x0000660000047ab9 */ /* 0x000fe20000000a00 */
[----:B------:R-:W-:Y:S01]  /*1a1c0*/  R2UR UR8, R2 ;  /* 0x00000000020872ca */ /* 0x000fe200000e0000 */
[----:B------:R-:W-:Y:S01]  /*1a1d0*/  UIADD3 UR4, UP0, UR4, 0x670, URZ ;  /* 0x0000067004047890 */ /* 0x000fe2000ff1e03f */
[----:B------:R-:W-:Y:S01]  /*1a1e0*/  UMOV UR9, URZ ;  /* 0x0000003f00097c82 */ /* 0x000fe20008000000 */
[----:B------:R-:W-:Y:S02]  /*1a1f0*/  UMOV UR11, UR44 ;  /* 0x0000002c000b7c82 */ /* 0x000fe40008000000 */
[----:B------:R-:W-:Y:S01]  /*1a200*/  UIADD3.X UR5, URZ, UR5, URZ, UP0, !UPT ;  /* 0x000000053f057290 */ /* 0x000fe200087fe43f */
[----:B------:R-:W-:Y:S01]  /*1a210*/  UMOV UR12, UR45 ;  /* 0x0000002d000c7c82 */ /* 0x000fe20008000000 */
[----:B--2---:R-:W-:-:S09]  /*1a220*/  USHF.L.U32 UR10, UR10, 0x6, URZ ;  /* 0x000000060a0a7899 */ /* 0x004fd2000800063f */
[----:B------:R2:W-:Y:S01]  /*1a230*/  UTMASTG.4D [UR8], [UR4] ;  /* 0x00000008040073b5 */ /* 0x0005e20008018000 */
[----:B------:R0:W-:Y:S01]  /*1a240*/  UTMACMDFLUSH ;  /* 0x00000000000079b7 */ /* 0x0001e20000000000 */
[----:B--2---:R-:W-:-:S04]  /*1a250*/  DEPBAR.LE SB0, 0x1 ;  /* 0x000080400000791a */ /* 0x004fc80000000000 */
.L_x_68:
[----:B------:R-:W-:Y:S05]  /*1a260*/  BSYNC B0 ;  /* 0x0000000000007941 */ /* 0x000fea0003800000 */
.L_x_67:
[----:B------:R-:W-:Y:S01]  /*1a270*/  BAR.SYNC.DEFER_BLOCKING 0x1, 0x80 ;  /* 0x0042000000007b1d */ /* 0x000fe20000010000 */
[----:B------:R-:W-:Y:S02]  /*1a280*/  F2FP.BF16.F32.PACK_AB R184, R185, R184 ;  /* 0x000000b8b9b8723e */ /* 0x000fe400000010ff */
[----:B------:R-:W-:Y:S02]  /*1a290*/  F2FP.BF16.F32.PACK_AB R192, R193, R192 ;  /* 0x000000c0c1c0723e */ /* 0x000fe400000010ff */
[----:B------:R-:W-:Y:S01]  /*1a2a0*/  F2FP.BF16.F32.PACK_AB R185, R22, R23 ;  /* 0x0000001716b9723e */ /* 0x000fe200000010ff */
[----:B------:R-:W-:Y:S01]  /*1a2b0*/  BSSY B0, `(.L_x_69) ;  /* 0x000001d000007945 */ /* 0x000fe20003800000 */
[----:B------:R-:W-:Y:S02]  /*1a2c0*/  F2FP.BF16.F32.PACK_AB R186, R189, R188 ;  /* 0x000000bcbdba723e */ /* 0x000fe400000010ff */
[----:B------:R-:W-:Y:S02]  /*1a2d0*/  F2FP.BF16.F32.PACK_AB R187, R24, R25 ;  /* 0x0000001918bb723e */ /* 0x000fe400000010ff */
[----:B------:R-:W-:-:S02]  /*1a2e0*/  F2FP.BF16.F32.PACK_AB R193, R26, R27 ;  /* 0x0000001b1ac1723e */ /* 0x000fc400000010ff */
[----:B------:R-:W-:Y:S02]  /*1a2f0*/  F2FP.BF16.F32.PACK_AB R194, R197, R196 ;  /* 0x000000c4c5c2723e */ /* 0x000fe400000010ff */
[----:B------:R-:W-:Y:S01]  /*1a300*/  F2FP.BF16.F32.PACK_AB R195, R28, R29 ;  /* 0x0000001d1cc3723e */ /* 0x000fe200000010ff */
[----:B------:R2:W-:Y:S04]  /*1a310*/  STSM.16.M88.4 [R3+0x1000], R12 ;  /* 0x0010000c03007844 */ /* 0x0005e80000000200 */
[----:B------:R2:W-:Y:S01]  /*1a320*/  STSM.16.M88.4 [R0+0x1000], R16 ;  /* 0x0010001000007844 */ /* 0x0005e20000000200 */
[----:B------:R-:W-:Y:S01]  /*1a330*/  @!PT LDS RZ, [RZ] ;  /* 0x00000000fffff984 */ /* 0x000fe20000000800 */
[----:B------:R-:W-:Y:S01]  /*1a340*/  @!PT LDS RZ, [RZ] ;  /* 0x00000000fffff984 */ /* 0x000fe20000000800 */
[----:B------:R-:W-:Y:S01]  /*1a350*/  @!PT LDS RZ, [RZ] ;  /* 0x00000000fffff984 */ /* 0x000fe20000000800 */
[----:B------:R-:W-:Y:S01]  /*1a360*/  @!PT LDS RZ, [RZ] ;  /* 0x00000000fffff984 */ /* 0x000fe20000000800 */
[----:B------:R3:W-:Y:S06]  /*1a370*/  MEMBAR.ALL.CTA ;  /* 0x0000000000007992 */ /* 0x0007ec0000008000 */
[----:B---3--:R-:W3:Y:S02]  /*1a380*/  FENCE.VIEW.ASYNC.S ;  /* 0x00000000000073c6 */ /* 0x008ee40000000000 */
[----:B---3--:R-:W-:Y:S06]  /*1a390*/  BAR.SYNC.DEFER_BLOCKING 0x1, 0x80 ;  /* 0x0042000000007b1d */ /* 0x008fec0000010000 */
[----:B------:R-:W-:Y:S05]  /*1a3a0*/  @P1 BRA `(.L_x_70) ;  /* 0x0000000000341947 */ /* 0x000fea0003800000 */
[----:B------:R-:W3:Y:S01]  /*1a3b0*/  S2UR UR10, SR_CTAID.X ;  /* 0x00000000000a79c3 */ /* 0x000ee20000002500 */
[----:B------:R-:W-:Y:S01]  /*1a3c0*/  R2UR UR8, R2 ;  /* 0x00000000020872ca */ /* 0x000fe200000e0000 */
[----:B------:R-:W-:Y:S01]  /*1a3d0*/  ULDC.64 UR4, c[0x0][0x198] ;  /* 0x0000660000047ab9 */ /* 0x000fe20000000a00 */
[----:B------:R-:W-:Y:S01]  /*1a3e0*/  UMOV UR9, 0x20 ;  /* 0x0000002000097882 */ /* 0x000fe20000000000 */
[----:B------:R-:W-:Y:S01]  /*1a3f0*/  UIADD3 UR4, UP0, UR4, 0x670, URZ ;  /* 0x0000067004047890 */ /* 0x000fe2000ff1e03f */
[----:B------:R-:W-:Y:S01]  /*1a400*/  UMOV UR11, UR44 ;  /* 0x0000002c000b7c82 */ /* 0x000fe20008000000 */
[----:B------:R-:W-:Y:S02]  /*1a410*/  UMOV UR12, UR45 ;  /* 0x0000002d000c7c82 */ /* 0x000fe40008000000 */
[----:B------:R-:W-:-:S06]  /*1a420*/  UIADD3.X UR5, URZ, UR5, URZ, UP0, !UPT ;  /* 0x000000053f057290 */ /* 0x000fcc00087fe43f */
[----:B------:R-:W-:Y:S02]  /*1a430*/  UIADD3 UR8, UR8, 0x1000, URZ ;  /* 0x0000100008087890 */ /* 0x000fe4000fffe03f */
[----:B---3--:R-:W-:-:S09]  /*1a440*/  USHF.L.U32 UR10, UR10, 0x6, URZ ;  /* 0x000000060a0a7899 */ /* 0x008fd2000800063f */
[----:B------:R3:W-:Y:S01]  /*1a450*/  UTMASTG.4D [UR8], [UR4] ;  /* 0x00000008040073b5 */ /* 0x0007e20008018000 */
[----:B------:R0:W-:Y:S01]  /*1a460*/  UTMACMDFLUSH ;  /* 0x00000000000079b7 */ /* 0x0001e20000000000 */
[----:B---3--:R-:W-:-:S04]  /*1a470*/  DEPBAR.LE SB0, 0x1 ;  /* 0x000080400000791a */ /* 0x008fc80000000000 */
.L_x_70:
[----:B------:R-:W-:Y:S05]  /*1a480*/  BSYNC B0 ;  /* 0x0000000000007941 */ /* 0x000fea0003800000 */
.L_x_69:
        /* <DEDUP_REMOVED lines=17> */
[----:B----4-:R-:W4:Y:S02]  /*1a5a0*/  FENCE.VIEW.ASYNC.S ;  /* 0x00000000000073c6 */ /* 0x010f240000000000 */
[----:B----4-:R-:W-:Y:S06]  /*1a5b0*/  BAR.SYNC.DEFER_BLOCKING 0x1, 0x80 ;  /* 0x0042000000007b1d */ /* 0x010fec0000010000 */
[----:B------:R-:W-:Y:S05]  /*1a5c0*/  @P1 BRA `(.L_x_72) ;  /* 0x0000000000301947 */ /* 0x000fea0003800000 */
[----:B------:R-:W4:Y:S01]  /*1a5d0*/  S2UR UR10, SR_CTAID.X ;  /* 0x00000000000a79c3 */ /* 0x000f220000002500 */
[----:B------:R-:W-:Y:S01]  /*1a5e0*/  ULDC.64 UR4, c[0x0][0x198] ;  /* 0x0000660000047ab9 */ /* 0x000fe20000000a00 */
[----:B------:R-:W-:Y:S01]  /*1a5f0*/  R2UR UR8, R2 ;  /* 0x00000000020872ca */ /* 0x000fe200000e0000 */
[----:B------:R-:W-:Y:S01]  /*1a600*/  UIADD3 UR4, UP0, UR4, 0x670, URZ ;  /* 0x0000067004047890 */ /* 0x000fe2000ff1e03f */
[----:B------:R-:W-:Y:S01]  /*1a610*/  UMOV UR9, 0x40 ;  /* 0x0000004000097882 */ /* 0x000fe20000000000 */
[----:B------:R-:W-:Y:S02]  /*1a620*/  UMOV UR11, UR44 ;  /* 0x0000002c000b7c82 */ /* 0x000fe40008000000 */
[----:B------:R-:W-:Y:S01]  /*1a630*/  UIADD3.X UR5, URZ, UR5, URZ, UP0, !UPT ;  /* 0x000000053f057290 */ /* 0x000fe200087fe43f */
[----:B------:R-:W-:Y:S01]  /*1a640*/  UMOV UR12, UR45 ;  /* 0x0000002d000c7c82 */ /* 0x000fe20008000000 */
[----:B----4-:R-:W-:-:S09]  /*1a650*/  USHF.L.U32 UR10, UR10, 0x6, URZ ;  /* 0x000000060a0a7899 */ /* 0x010fd2000800063f */
[----:B------:R4:W-:Y:S01]  /*1a660*/  UTMASTG.4D [UR8], [UR4] ;  /* 0x00000008040073b5 */ /* 0x0009e20008018000 */
[----:B------:R0:W-:Y:S01]  /*1a670*/  UTMACMDFLUSH ;  /* 0x00000000000079b7 */ /* 0x0001e20000000000 */
[----:B----4-:R-:W-:-:S04]  /*1a680*/  DEPBAR.LE SB0, 0x1 ;  /* 0x000080400000791a */ /* 0x010fc80000000000 */
.L_x_72:
[----:B------:R-:W-:Y:S05]  /*1a690*/  BSYNC B0 ;  /* 0x0000000000007941 */ /* 0x000fea0003800000 */
.L_x_71:
        /* <DEDUP_REMOVED lines=11> */
[----:B------:R4:W-:Y:S01]  /*1a750*/  STSM.16.M88.4 [R21], R176 ;  /* 0x000000b015007844 */ /* 0x0009e20000000200 */
[----:B------:R-:W-:Y:S01]  /*1a760*/  @!PT LDS RZ, [RZ] ;  /* 0x00000000fffff984 */ /* 0x000fe20000000800 */
[----:B------:R-:W-:Y:S01]  /*1a770*/  @!PT LDS RZ, [RZ] ;  /* 0x00000000fffff984 */ /* 0x000fe20000000800 */
[----:B------:R-:W-:Y:S01]  /*1a780*/  @!PT LDS RZ, [RZ] ;  /* 0x00000000fffff984 */ /* 0x000fe20000000800 */
[----:B------:R-:W-:Y:S01]  /*1a790*/  @!PT LDS RZ, [RZ] ;  /* 0x00000000fffff984 */ /* 0x000fe20000000800 */
[----:B------:R5:W-:Y:S06]  /*1a7a0*/  MEMBAR.ALL.CTA ;  /* 0x0000000000007992 */ /* 0x000bec0000008000 */
[----:B-----5:R-:W5:Y:S02]  /*1a7b0*/  FENCE.VIEW.ASYNC.S ;  /* 0x00000000000073c6 */ /* 0x020f640000000000 */
[----:B-----5:R-:W-:Y:S06]  /*1a7c0*/  BAR.SYNC.DEFER_BLOCKING 0x1, 0x80 ;  /* 0x0042000000007b1d */ /* 0x020fec0000010000 */
[----:B------:R-:W-:Y:S05]  /*1a7d0*/  @P1 BRA `(.L_x_74) ;  /* 0x0000000000341947 */ /* 0x000fea0003800000 */
[----:B------:R-:W5:Y:S01]  /*1a7e0*/  S2UR UR10, SR_CTAID.X ;  /* 0x00000000000a79c3 */ /* 0x000f620000002500 */
        /* <DEDUP_REMOVED lines=8> */
[----:B-----5:R-:W-:-:S09]  /*1a870*/  USHF.L.U32 UR10, UR10, 0x6, URZ ;  /* 0x000000060a0a7899 */ /* 0x020fd2000800063f */
[----:B------:R1:W-:Y:S01]  /*1a880*/  UTMASTG.4D [UR8], [UR4] ;  /* 0x00000008040073b5 */ /* 0x0003e20008018000 */
[----:B------:R0:W-:Y:S01]  /*1a890*/  UTMACMDFLUSH ;  /* 0x00000000000079b7 */ /* 0x0001e20000000000 */
[----:B-1----:R-:W-:-:S04]  /*1a8a0*/  DEPBAR.LE SB0, 0x1 ;  /* 0x000080400000791a */ /* 0x002fc80000000000 */
.L_x_74:
[----:B------:R-:W-:Y:S05]  /*1a8b0*/  BSYNC B0 ;  /* 0x0000000000007941 */ /* 0x000fea0003800000 */
.L_x_73:
[----:B------:R-:W-:Y:S06]  /*1a8c0*/  BAR.SYNC.DEFER_BLOCKING 0x1, 0x80 ;  /* 0x0042000000007b1d */ /* 0x000fec0000010000 */
[----:B------:R-:W-:Y:S01]  /*1a8d0*/  BSSY B0, `(.L_x_75) ;  /* 0x0000016000007945 */ /* 0x000fe20003800000 */
[----:B------:R1:W-:Y:S04]  /*1a8e0*/  STSM.16.M88.4 [R3], R152 ;  /* 0x0000009803007844 */ /* 0x0003e80000000200 */
        /* <DEDUP_REMOVED lines=10> */
[----:B------:R-:W-:Y:S01]  /*1a990*/  ULDC.64 UR4, c[0x0][0x198] ;  /* 0x0000660000047ab9 */ /* 0x000fe20000000a00 */
[----:B------:R-:W-:Y:S01]  /*1a9a0*/  R2UR UR8, R2 ;  /* 0x00000000020872ca */ /* 0x000fe200000e0000 */
[----:B------:R-:W-:Y:S01]  /*1a9b0*/  UIADD3 UR4, UP0, UR4, 0x670, URZ ;  /* 0x0000067004047890 */ /* 0x000fe2000ff1e03f */
[----:B------:R-:W-:Y:S01]  /*1a9c0*/  UMOV UR9, 0x80 ;  /* 0x0000008000097882 */ /* 0x000fe20000000000 */
[----:B------:R-:W-:Y:S02]  /*1a9d0*/  UMOV UR11, UR44 ;  /* 0x0000002c000b7c82 */ /* 0x000fe40008000000 */
[----:B------:R-:W-:Y:S01]  /*1a9e0*/  UIADD3.X UR5, URZ, UR5, URZ, UP0, !UPT ;  /* 0x000000053f057290 */ /* 0x000fe200087fe43f */
[----:B------:R-:W-:Y:S01]  /*1a9f0*/  UMOV UR12, UR45 ;  /* 0x0000002d000c7c82 */ /* 0x000fe20008000000 */
[----:B-----5:R-:W-:-:S09]  /*1aa00*/  USHF.L.U32 UR10, UR10, 0x6, URZ ;  /* 0x000000060a0a7899 */ /* 0x020fd2000800063f */
[----:B------:R1:W-:Y:S02]  /*1aa10*/  UTMASTG.4D [UR8], [UR4] ;  /* 0x00000008040073b5 */ /* 0x0003e40008018000 */
[----:B-1----:R0:W-:Y:S02]  /*1aa20*/  UTMACMDFLUSH ;  /* 0x00000000000079b7 */ /* 0x0021e40000000000 */
.L_x_76:
[----:B------:R-:W-:Y:S05]  /*1aa30*/  BSYNC B0 ;  /* 0x0000000000007941 */ /* 0x000fea0003800000 */
.L_x_75:
[----:B------:R-:W-:-:S04]  /*1aa40*/  DEPBAR.LE SB0, 0x0 ;  /* 0x000080000000791a */ /* 0x000fc80000000000 */
[----:B------:R-:W-:Y:S05]  /*1aa50*/  EXIT ;  /* 0x000000000000794d */ /* 0x000fea0003800000 */
.L_x_7:
[----:B-1----:R1:W2:Y:S02]  /*1aa60*/  SYNCS.PHASECHK.TRANS64.TRYWAIT P2, [R3+URZ+0x55048], R2 ;  /* 0x05504802030075a7 */ /* 0x0022a4000804017f */
[----:B--2---:R-:W-:Y:S05]  /*1aa70*/  @!P2 NANOSLEEP.SYNCS 0x989680 ;  /* 0x009896800000a95d */ /* 0x004fea0003900000 */
[----:B------:R-:W2:Y:S02]  /*1aa80*/  @!P2 SYNCS.PHASECHK.TRANS64 P2, [R3+URZ+0x55048], R2 ;  /* 0x055048020300a5a7 */ /* 0x000ea4000804007f */
[----:B--2---:R-:W-:Y:S05]  /*1aa90*/  @!P2 BRA `(.L_x_7) ;  /* 0xfffffffc00f0a947 */ /* 0x004fea000383ffff */
[----:B------:R-:W-:Y:S05]  /*1aaa0*/  BRA `(.L_x_77) ;  /* 0xfffffe5c00187947 */ /* 0x000fea000383ffff */
.L_x_12:
[----:B-1----:R1:W2:Y:S02]  /*1aab0*/  SYNCS.PHASECHK.TRANS64.TRYWAIT P1, [R7+URZ+0x55020], R2 ;  /* 0x05502002070075a7 */ /* 0x0022a4000802017f */
[----:B--2---:R-:W-:Y:S05]  /*1aac0*/  @!P1 NANOSLEEP.SYNCS 0x989680 ;  /* 0x009896800000995d */ /* 0x004fea0003900000 */
[----:B------:R-:W2:Y:S02]  /*1aad0*/  @!P1 SYNCS.PHASECHK.TRANS64 P1, [R7+URZ+0x55020], R2 ;  /* 0x05502002070095a7 */ /* 0x000ea4000802007f */
[----:B--2---:R-:W-:Y:S05]  /*1aae0*/  @!P1 BRA `(.L_x_12) ;  /* 0xfffffffc00f09947 */ /* 0x004fea000383ffff */
[----:B------:R-:W-:Y:S05]  /*1aaf0*/  BRA `(.L_x_78) ;  /* 0xfffffe6000207947 */ /* 0x000fea000383ffff */
.L_x_14:
[----:B-1----:R1:W2:Y:S02]  /*1ab00*/  SYNCS.PHASECHK.TRANS64.TRYWAIT P1, [R2+URZ+0x55020], R7 ;  /* 0x05502007020075a7 */ /* 0x0022a4000802017f */
[----:B--2---:R-:W-:Y:S05]  /*1ab10*/  @!P1 NANOSLEEP.SYNCS 0x989680 ;  /* 0x009896800000995d */ /* 0x004fea0003900000 */
[----:B------:R-:W2:Y:S02]  /*1ab20*/  @!P1 SYNCS.PHASECHK.TRANS64 P1, [R2+URZ+0x55020], R7 ;  /* 0x05502007020095a7 */ /* 0x000ea4000802007f */
[----:B--2---:R-:W-:Y:S05]  /*1ab30*/  @!P1 BRA `(.L_x_14) ;  /* 0xfffffffc00f09947 */ /* 0x004fea000383ffff */
[----:B------:R-:W-:Y:S05]  /*1ab40*/  BRA `(.L_x_79) ;  /* 0xfffffe6000d87947 */ /* 0x000fea000383ffff */
.L_x_17:
[----:B-1----:R1:W2:Y:S02]  /*1ab50*/  SYNCS.PHASECHK.TRANS64.TRYWAIT P1, [R4+URZ+0x55020], R9 ;  /* 0x05502009040075a7 */ /* 0x0022a4000802017f */
[----:B--2---:R-:W-:Y:S05]  /*1ab60*/  @!P1 NANOSLEEP.SYNCS 0x989680 ;  /* 0x009896800000995d */ /* 0x004fea0003900000 */
[----:B------:R-:W2:Y:S02]  /*1ab70*/  @!P1 SYNCS.PHASECHK.TRANS64 P1, [R4+URZ+0x55020], R9 ;  /* 0x05502009040095a7 */ /* 0x000ea4000802007f */
[----:B--2---:R-:W-:Y:S05]  /*1ab80*/  @!P1 BRA `(.L_x_17) ;  /* 0xfffffffc00f09947 */ /* 0x004fea000383ffff */
[----:B------:R-:W-:Y:S05]  /*1ab90*/  BRA `(.L_x_80) ;  /* 0xfffffe6400bc7947 */ /* 0x000fea000383ffff */
.L_x_19:
[----:B-1----:R1:W2:Y:S02]  /*1aba0*/  SYNCS.PHASECHK.TRANS64.TRYWAIT P1, [R9+URZ+0x55020], R2 ;  /* 0x05502002090075a7 */ /* 0x0022a4000802017f */
[----:B--2---:R-:W-:Y:S05]  /*1abb0*/  @!P1 NANOSLEEP.SYNCS 0x989680 ;  /* 0x009896800000995d */ /* 0x004fea0003900000 */
[----:B------:R-:W2:Y:S02]  /*1abc0*/  @!P1 SYNCS.PHASECHK.TRANS64 P1, [R9+URZ+0x55020], R2 ;  /* 0x05502002090095a7 */ /* 0x000ea4000802007f */
[----:B--2---:R-:W-:Y:S05]  /*1abd0*/  @!P1 BRA `(.L_x_19) ;  /* 0xfffffffc00f09947 */ /* 0x004fea000383ffff */
[----:B------:R-:W-:Y:S05]  /*1abe0*/  BRA `(.L_x_81) ;  /* 0xfffffe68008c7947 */ /* 0x000fea000383ffff */
.L_x_21:
[----:B-1----:R1:W2:Y:S02]  /*1abf0*/  SYNCS.PHASECHK.TRANS64.TRYWAIT P1, [R2+URZ+0x55040], R152 ;  /* 0x05504098020075a7 */ /* 0x0022a4000802017f */
[----:B--2---:R-:W-:Y:S05]  /*1ac00*/  @!P1 NANOSLEEP.SYNCS 0x989680 ;  /* 0x009896800000995d */ /* 0x004fea0003900000 */
[----:B------:R-:W2:Y:S02]  /*1ac10*/  @!P1 SYNCS.PHASECHK.TRANS64 P1, [R2+URZ+0x55040], R152 ;  /* 0x05504098020095a7 */ /* 0x000ea4000802007f */
[----:B--2---:R-:W-:Y:S05]  /*1ac20*/  @!P1 BRA `(.L_x_21) ;  /* 0xfffffffc00f09947 */ /* 0x004fea000383ffff */
[----:B------:R-:W-:Y:S05]  /*1ac30*/  BRA `(.L_x_82) ;  /* 0xfffffe6c00747947 */ /* 0x000fea000383ffff */
.L_x_22:
[----:B--2---:R2:W3:Y:S02]  /*1ac40*/  SYNCS.PHASECHK.TRANS64.TRYWAIT P1, [R2+URZ+0x55000], R152 ;  /* 0x05500098020075a7 */ /* 0x0044e4000802017f */
[----:B---3--:R-:W-:Y:S05]  /*1ac50*/  @!P1 NANOSLEEP.SYNCS 0x989680 ;  /* 0x009896800000995d */ /* 0x008fea0003900000 */
[----:B------:R-:W3:Y:S02]  /*1ac60*/  @!P1 SYNCS.PHASECHK.TRANS64 P1, [R2+URZ+0x55000], R152 ;  /* 0x05500098020095a7 */ /* 0x000ee4000802007f */
[----:B---3--:R-:W-:Y:S05]  /*1ac70*/  @!P1 BRA `(.L_x_22) ;  /* 0xfffffffc00f09947 */ /* 0x008fea000383ffff */
[----:B------:R-:W-:Y:S05]  /*1ac80*/  BRA `(.L_x_83) ;  /* 0xfffffe6c00807947 */ /* 0x000fea000383ffff */
.L_x_23:
[----:B-1----:R1:W3:Y:S02]  /*1ac90*/  SYNCS.PHASECHK.TRANS64.TRYWAIT P6, [R2+URZ+0x55008], R152 ;  /* 0x05500898020075a7 */ /* 0x0022e400080c017f */
[----:B---3--:R-:W-:Y:S05]  /*1aca0*/  @!P6 NANOSLEEP.SYNCS 0x989680 ;  /* 0x009896800000e95d */ /* 0x008fea0003900000 */
[----:B------:R-:W3:Y:S02]  /*1acb0*/  @!P6 SYNCS.PHASECHK.TRANS64 P6, [R2+URZ+0x55008], R152 ;  /* 0x055008980200e5a7 */ /* 0x000ee400080c007f */
[----:B---3--:R-:W-:Y:S05]  /*1acc0*/  @!P6 BRA `(.L_x_23) ;  /* 0xfffffffc00f0e947 */ /* 0x008fea000383ffff */
[----:B------:R-:W-:Y:S05]  /*1acd0*/  BRA `(.L_x_84) ;  /* 0xfffffeac00547947 */ /* 0x000fea000383ffff */
.L_x_25:
[----:B-1----:R1:W2:Y:S02]  /*1ace0*/  SYNCS.PHASECHK.TRANS64.TRYWAIT P2, [R24+URZ+0x55000], R15 ;  /* 0x0550000f180075a7 */ /* 0x0022a4000804017f */
[----:B--2---:R-:W-:Y:S05]  /*1acf0*/  @!P2 NANOSLEEP.SYNCS 0x989680 ;  /* 0x009896800000a95d */ /* 0x004fea0003900000 */
[----:B------:R-:W2:Y:S02]  /*1ad00*/  @!P2 SYNCS.PHASECHK.TRANS64 P2, [R24+URZ+0x55000], R15 ;  /* 0x0550000f1800a5a7 */ /* 0x000ea4000804007f */
[----:B--2---:R-:W-:Y:S05]  /*1ad10*/  @!P2 BRA `(.L_x_25) ;  /* 0xfffffffc00f0a947 */ /* 0x004fea000383ffff */
[----:B------:R-:W-:Y:S05]  /*1ad20*/  BRA `(.L_x_85) ;  /* 0xfffffee800807947 */ /* 0x000fea000383ffff */
.L_x_28:
[----:B-1----:R1:W2:Y:S02]  /*1ad30*/  SYNCS.PHASECHK.TRANS64.TRYWAIT P3, [R15+URZ+0x55020], R238 ;  /* 0x055020ee0f0075a7 */ /* 0x0022a4000806017f */
[----:B--2---:R-:W-:Y:S05]  /*1ad40*/  @!P3 NANOSLEEP.SYNCS 0x989680 ;  /* 0x009896800000b95d */ /* 0x004fea0003900000 */
[----:B------:R-:W2:Y:S02]  /*1ad50*/  @!P3 SYNCS.PHASECHK.TRANS64 P3, [R15+URZ+0x55020], R238 ;  /* 0x055020ee0f00b5a7 */ /* 0x000ea4000806007f */
[----:B--2---:R-:W-:Y:S05]  /*1ad60*/  @!P3 BRA `(.L_x_28) ;  /* 0xfffffffc00f0b947 */ /* 0x004fea000383ffff */
[----:B------:R-:W-:Y:S05]  /*1ad70*/  BRA `(.L_x_86) ;  /* 0xfffffeec00d87947 */ /* 0x000fea000383ffff */
.L_x_30:
[----:B-1----:R1:W2:Y:S02]  /*1ad80*/  SYNCS.PHASECHK.TRANS64.TRYWAIT P6, [R245+URZ+0x55000], R240 ;  /* 0x055000f0f50075a7 */ /* 0x0022a400080c017f */
[----:B--2---:R-:W-:Y:S05]  /*1ad90*/  @!P6 NANOSLEEP.SYNCS 0x989680 ;  /* 0x009896800000e95d */ /* 0x004fea0003900000 */
[----:B------:R-:W2:Y:S02]  /*1ada0*/  @!P6 SYNCS.PHASECHK.TRANS64 P6, [R245+URZ+0x55000], R240 ;  /* 0x055000f0f500e5a7 */ /* 0x000ea400080c007f */
[----:B--2---:R-:W-:Y:S05]  /*1adb0*/  @!P6 BRA `(.L_x_30) ;  /* 0xfffffffc00f0e947 */ /* 0x004fea000383ffff */
[----:B------:R-:W-:Y:S05]  /*1adc0*/  BRA `(.L_x_87) ;  /* 0xfffffefc00387947 */ /* 0x000fea000383ffff */
.L_x_34:
[----:B-1----:R1:W2:Y:S02]  /*1add0*/  SYNCS.PHASECHK.TRANS64.TRYWAIT P2, [R24+URZ+0x55020], R25 ;  /* 0x05502019180075a7 */ /* 0x0022a4000804017f */
[----:B--2---:R-:W-:Y:S05]  /*1ade0*/  @!P2 NANOSLEEP.SYNCS 0x989680 ;  /* 0x009896800000a95d */ /* 0x004fea0003900000 */
[----:B------:R-:W2:Y:S02]  /*1adf0*/  @!P2 SYNCS.PHASECHK.TRANS64 P2, [R24+URZ+0x55020], R25 ;  /* 0x055020191800a5a7 */ /* 0x000ea4000804007f */
[----:B--2---:R-:W-:Y:S05]  /*1ae00*/  @!P2 BRA `(.L_x_34) ;  /* 0xfffffffc00f0a947 */ /* 0x004fea000383ffff */
[----:B------:R-:W-:Y:S05]  /*1ae10*/  BRA `(.L_x_88) ;  /* 0xffffff5000c47947 */ /* 0x000fea000383ffff */
.L_x_38:
[----:B-1----:R1:W2:Y:S02]  /*1ae20*/  SYNCS.PHASECHK.TRANS64.TRYWAIT P1, [R24+URZ+0x55000], R15 ;  /* 0x0550000f180075a7 */ /* 0x0022a4000802017f */
[----:B--2---:R-:W-:Y:S05]  /*1ae30*/  @!P1 NANOSLEEP.SYNCS 0x989680 ;  /* 0x009896800000995d */ /* 0x004fea0003900000 */
[----:B------:R-:W2:Y:S02]  /*1ae40*/  @!P1 SYNCS.PHASECHK.TRANS64 P1, [R24+URZ+0x55000], R15 ;  /* 0x0550000f180095a7 */ /* 0x000ea4000802007f */
[----:B--2---:R-:W-:Y:S05]  /*1ae50*/  @!P1 BRA `(.L_x_38) ;  /* 0xfffffffc00f09947 */ /* 0x004fea000383ffff */
[----:B------:R-:W-:Y:S05]  /*1ae60*/  BRA `(.L_x_89) ;  /* 0xffffff5400c87947 */ /* 0x000fea000383ffff */
.L_x_41:
[----:B-1----:R1:W2:Y:S02]  /*1ae70*/  SYNCS.PHASECHK.TRANS64.TRYWAIT P2, [R15+URZ+0x55020], R242 ;  /* 0x055020f20f0075a7 */ /* 0x0022a4000804017f */
[----:B--2---:R-:W-:Y:S05]  /*1ae80*/  @!P2 NANOSLEEP.SYNCS 0x989680 ;  /* 0x009896800000a95d */ /* 0x004fea0003900000 */
[----:B------:R-:W2:Y:S02]  /*1ae90*/  @!P2 SYNCS.PHASECHK.TRANS64 P2, [R15+URZ+0x55020], R242 ;  /* 0x055020f20f00a5a7 */ /* 0x000ea4000804007f */
[----:B--2---:R-:W-:Y:S05]  /*1aea0*/  @!P2 BRA `(.L_x_41) ;  /* 0xfffffffc00f0a947 */ /* 0x004fea000383ffff */
[----:B------:R-:W-:Y:S05]  /*1aeb0*/  BRA `(.L_x_90) ;  /* 0xffffff5c00487947 */ /* 0x000fea000383ffff */
.L_x_43:
[----:B-1----:R1:W2:Y:S02]  /*1aec0*/  SYNCS.PHASECHK.TRANS64.TRYWAIT P3, [R243+URZ+0x55000], R242 ;  /* 0x055000f2f30075a7 */ /* 0x0022a4000806017f */
[----:B--2---:R-:W-:Y:S05]  /*1aed0*/  @!P3 NANOSLEEP.SYNCS 0x989680 ;  /* 0x009896800000b95d */ /* 0x004fea0003900000 */
[----:B------:R-:W2:Y:S02]  /*1aee0*/  @!P3 SYNCS.PHASECHK.TRANS64 P3, [R243+URZ+0x55000], R242 ;  /* 0x055000f2f300b5a7 */ /* 0x000ea4000806007f */
[----:B--2---:R-:W-:Y:S05]  /*1aef0*/  @!P3 BRA `(.L_x_43) ;  /* 0xfffffffc00f0b947 */ /* 0x004fea000383ffff */
[----:B------:R-:W-:Y:S05]  /*1af00*/  BRA `(.L_x_91) ;  /* 0xffffff78009c7947 */ /* 0x000fea000383ffff */
.L_x_47:
[----:B-1----:R1:W2:Y:S02]  /*1af10*/  SYNCS.PHASECHK.TRANS64.TRYWAIT P1, [R5+URZ+0x55020], R24 ;  /* 0x05502018050075a7 */ /* 0x0022a4000802017f */
[----:B--2---:R-:W-:Y:S05]  /*1af20*/  @!P1 NANOSLEEP.SYNCS 0x989680 ;  /* 0x009896800000995d */ /* 0x004fea0003900000 */
[----:B------:R-:W2:Y:S02]  /*1af30*/  @!P1 SYNCS.PHASECHK.TRANS64 P1, [R5+URZ+0x55020], R24 ;  /* 0x05502018050095a7 */ /* 0x000ea4000802007f */
[----:B--2---:R-:W-:Y:S05]  /*1af40*/  @!P1 BRA `(.L_x_47) ;  /* 0xfffffffc00f09947 */ /* 0x004fea000383ffff */
[----:B------:R-:W-:Y:S05]  /*1af50*/  BRA `(.L_x_92) ;  /* 0xffffffd400d47947 */ /* 0x000fea000383ffff */
        .weak           $__internal_0_$__cuda_sm20_rcp_rn_f32_slowpath
        .type           $__internal_0_$__cuda_sm20_rcp_rn_f32_slowpath,@function
        .size           $__internal_0_$__cuda_sm20_rcp_rn_f32_slowpath,(.L_x_98 - $__internal_0_$__cuda_sm20_rcp_rn_f32_slowpath)
$__internal_0_$__cuda_sm20_rcp_rn_f32_slowpath:
[----:B------:R-:W-:Y:S01]  /*1af60*/  IMAD.SHL.U32 R0, R3, 0x2, RZ ;  /* 0x0000000203007824 */ /* 0x000fe200078e00ff */
[----:B------:R-:W-:Y:S04]  /*1af70*/  BSSY B2, `(.L_x_93) ;  /* 0x0000030000027945 */ /* 0x000fe80003800000 */
[----:B------:R-:W-:-:S04]  /*1af80*/  SHF.R.U32.HI R13, RZ, 0x18, R0 ;  /* 0x00000018ff0d7819 */ /* 0x000fc80000011600 */
[----:B------:R-:W-:-:S13]  /*1af90*/  ISETP.NE.U32.AND P0, PT, R13, RZ, PT ;  /* 0x000000ff0d00720c */ /* 0x000fda0003f05070 */
[----:B------:R-:W-:Y:S05]  /*1afa0*/  @P0 BRA `(.L_x_94) ;  /* 0x0000000000280947 */ /* 0x000fea0003800000 */
[----:B------:R-:W-:-:S04]  /*1afb0*/  SHF.L.U32 R0, R3, 0x1, RZ ;  /* 0x0000000103007819 */ /* 0x000fc800000006ff */
[----:B------:R-:W-:-:S13]  /*1afc0*/  ISETP.NE.AND P0, PT, R0, RZ, PT ;  /* 0x000000ff0000720c */ /* 0x000fda0003f05270 */
[----:B------:R-:W-:Y:S01]  /*1afd0*/  @P0 FFMA R5, R3, 1.84467440737095516160e+19, RZ ;  /* 0x5f80000003050823 */ /* 0x000fe200000000ff */
[----:B------:R-:W-:Y:S08]  /*1afe0*/  @!P0 MUFU.RCP R4, R3 ;  /* 0x0000000300048308 */ /* 0x000ff00000001000 */
[----:B------:R-:W1:Y:S02]  /*1aff0*/  @P0 MUFU.RCP R0, R5 ;  /* 0x0000000500000308 */ /* 0x000e640000001000 */
[----:B-1----:R-:W-:-:S04]  /*1b000*/  @P0 FFMA R10, R5, R0, -1 ;  /* 0xbf800000050a0423 */ /* 0x002fc80000000000 */
[----:B------:R-:W-:-:S04]  /*1b010*/  @P0 FADD.FTZ R11, -R10, -RZ ;  /* 0x800000ff0a0b0221 */ /* 0x000fc80000010100 */
[----:B------:R-:W-:-:S04]  /*1b020*/  @P0 FFMA R0, R0, R11, R0 ;  /* 0x0000000b00000223 */ /* 0x000fc80000000000 */
[----:B------:R-:W-:Y:S01]  /*1b030*/  @P0 FFMA R4, R0, 1.84467440737095516160e+19, RZ ;  /* 0x5f80000000040823 */ /* 0x000fe200000000ff */
[----:B------:R-:W-:Y:S06]  /*1b040*/  BRA `(.L_x_95) ;  /* 0x0000000000887947 */ /* 0x000fec0003800000 */
.L_x_94:
[----:B------:R-:W-:-:S04]  /*1b050*/  IADD3 R24, R13, -0xfd, RZ ;  /* 0xffffff030d187810 */ /* 0x000fc80007ffe0ff */
[----:B------:R-:W-:-:S13]  /*1b060*/  ISETP.GT.U32.AND P0, PT, R24, 0x1, PT ;  /* 0x000000011800780c */ /* 0x000fda0003f04070 */
[----:B------:R-:W-:Y:S05]  /*1b070*/  @P0 BRA `(.L_x_96) ;  /* 0x0000000000780947 */ /* 0x000fea0003800000 */
[----:B------:R-:W-:Y:S01]  /*1b080*/  LOP3.LUT R0, R3, 0x7fffff, RZ, 0xc0, !PT ;  /* 0x007fffff03007812 */ /* 0x000fe200078ec0ff */
[----:B------:R-:W-:-:S03]  /*1b090*/  IMAD.MOV.U32 R11, RZ, RZ, 0x3 ;  /* 0x00000003ff0b7424 */ /* 0x000fc600078e00ff */
[----:B------:R-:W-:Y:S02]  /*1b0a0*/  LOP3.LUT R0, R0, 0x3f800000, RZ, 0xfc, !PT ;  /* 0x3f80000000007812 */ /* 0x000fe400078efcff */
[----:B------:R-:W-:Y:S02]  /*1b0b0*/  SHF.L.U32 R11, R11, R24, RZ ;  /* 0x000000180b0b7219 */ /* 0x000fe400000006ff */
[----:B------:R-:W1:Y:S02]  /*1b0c0*/  MUFU.RCP R5, R0 ;  /* 0x0000000000057308 */ /* 0x000e640000001000 */
[----:B-1----:R-:W-:-:S04]  /*1b0d0*/  FFMA R4, R0, R5, -1 ;  /* 0xbf80000000047423 */ /* 0x002fc80000000005 */
[----:B------:R-:W-:-:S04]  /*1b0e0*/  FADD.FTZ R4, -R4, -RZ ;  /* 0x800000ff04047221 */ /* 0x000fc80000010100 */
[CCC-:B------:R-:W-:Y:S01]  /*1b0f0*/  FFMA.RM R10, R5.reuse, R4.reuse, R5.reuse ;  /* 0x00000004050a7223 */ /* 0x1c0fe20000004005 */
[----:B------:R-:W-:-:S04]  /*1b100*/  FFMA.RP R5, R5, R4, R5 ;  /* 0x0000000405057223 */ /* 0x000fc80000008005 */
[C---:B------:R-:W-:Y:S02]  /*1b110*/  LOP3.LUT R4, R10.reuse, 0x7fffff, RZ, 0xc0, !PT ;  /* 0x007fffff0a047812 */ /* 0x040fe400078ec0ff */
[----:B------:R-:W-:Y:S02]  /*1b120*/  FSETP.NEU.FTZ.AND P0, PT, R10, R5, PT ;  /* 0x000000050a00720b */ /* 0x000fe40003f1d000 */
[----:B------:R-:W-:Y:S02]  /*1b130*/  LOP3.LUT R4, R4, 0x800000, RZ, 0xfc, !PT ;  /* 0x0080000004047812 */ /* 0x000fe400078efcff */
[----:B------:R-:W-:Y:S02]  /*1b140*/  SEL R5, RZ, 0xffffffff, !P0 ;  /* 0xffffffffff057807 */ /* 0x000fe40004000000 */
[----:B------:R-:W-:Y:S02]  /*1b150*/  LOP3.LUT R11, R11, R4, RZ, 0xc0, !PT ;  /* 0x000000040b0b7212 */ /* 0x000fe400078ec0ff */
[----:B------:R-:W-:-:S02]  /*1b160*/  IADD3 R5, -R5, RZ, RZ ;  /* 0x000000ff05057210 */ /* 0x000fc40007ffe1ff */
[-C--:B------:R-:W-:Y:S02]  /*1b170*/  SHF.R.U32.HI R11, RZ, R24.reuse, R11 ;  /* 0x00000018ff0b7219 */ /* 0x080fe4000001160b */
[--C-:B------:R-:W-:Y:S01]  /*1b180*/  LOP3.LUT P1, RZ, R5, R24, R4.reuse, 0xf8, !PT ;  /* 0x0000001805ff7212 */ /* 0x100fe2000782f804 */
[----:B------:R-:W-:Y:S01]  /*1b190*/  VIADD R5, R13, 0xffffff04 ;  /* 0xffffff040d057836 */ /* 0x000fe20000000000 */
[C---:B------:R-:W-:Y:S02]  /*1b1a0*/  LOP3.LUT P0, RZ, R11.reuse, 0x1, RZ, 0xc0, !PT ;  /* 0x000000010bff7812 */ /* 0x040fe4000780c0ff */
[----:B------:R-:W-:Y:S02]  /*1b1b0*/  LOP3.LUT P2, RZ, R11, 0x2, RZ, 0xc0, !PT ;  /* 0x000000020bff7812 */ /* 0x000fe4000784c0ff */
[----:B------:R-:W-:Y:S02]  /*1b1c0*/  SHF.R.U32.HI R4, RZ, R5, R4 ;  /* 0x00000005ff047219 */ /* 0x000fe40000011604 */
[----:B------:R-:W-:-:S02]  /*1b1d0*/  PLOP3.LUT P0, PT, P0, P1, P2, 0xe0, 0x0 ;  /* 0x000000000000781c */ /* 0x000fc40000703c20 */
[----:B------:R-:W-:Y:S02]  /*1b1e0*/  LOP3.LUT P1, RZ, R3, 0x7fffff, RZ, 0xc0, !PT ;  /* 0x007fffff03ff7812 */ /* 0x000fe4000782c0ff */
[----:B------:R-:W-:-:S04]  /*1b1f0*/  SEL R0, RZ, 0x1, !P0 ;  /* 0x00000001ff007807 */ /* 0x000fc80004000000 */
[----:B------:R-:W-:-:S04]  /*1b200*/  IADD3 R0, -R0, RZ, RZ ;  /* 0x000000ff00007210 */ /* 0x000fc80007ffe1ff */
[----:B------:R-:W-:-:S13]  /*1b210*/  ISETP.GE.AND P0, PT, R0, RZ, PT ;  /* 0x000000ff0000720c */ /* 0x000fda0003f06270 */
[----:B------:R-:W-:-:S04]  /*1b220*/  @!P0 IADD3 R4, R4, 0x1, RZ ;  /* 0x0000000104048810 */ /* 0x000fc80007ffe0ff */
[----:B------:R-:W-:-:S04]  /*1b230*/  @!P1 SHF.L.U32 R4, R4, 0x1, RZ ;  /* 0x0000000104049819 */ /* 0x000fc800000006ff */
[----:B------:R-:W-:Y:S01]  /*1b240*/  LOP3.LUT R4, R4, 0x80000000, R3, 0xf8, !PT ;  /* 0x8000000004047812 */ /* 0x000fe200078ef803 */
[----:B------:R-:W-:Y:S06]  /*1b250*/  BRA `(.L_x_95) ;  /* 0x0000000000047947 */ /* 0x000fec0003800000 */
.L_x_96:
[----:B------:R1:W2:Y:S02]  /*1b260*/  MUFU.RCP R4, R3 ;  /* 0x0000000300047308 */ /* 0x0002a40000001000 */
.L_x_95:
[----:B------:R-:W-:Y:S05]  /*1b270*/  BSYNC B2 ;  /* 0x0000000000027941 */ /* 0x000fea0003800000 */
.L_x_93:
[----:B--2---:R-:W-:Y:S01]  /*1b280*/  IMAD.MOV.U32 R0, RZ, RZ, R4 ;  /* 0x000000ffff007224 */ /* 0x004fe200078e0004 */
[----:B------:R-:W-:Y:S02]  /*1b290*/  MOV R4, R12 ;  /* 0x0000000c00047202 */ /* 0x000fe40000000f00 */
[----:B------:R-:W-:-:S04]  /*1b2a0*/  MOV R5, 0x0 ;  /* 0x0000000000057802 */ /* 0x000fc80000000f00 */
[----:B-1----:R-:W-:Y:S05]  /*1b2b0*/  RET.REL.NODEC R4 `(_ZN7cutlass13device_kernelINS_4fmha6kernel13FmhaKernelTmaINS1_10collective15FmhaMainloopTmaINS_10bfloat16_tEfN4cute5tupleIJNS7_1CILi64EEENS9_ILi256EEENS9_ILi160EEEEEENS4_14ResidualFusionEJEEENS4_15FmhaFwdEpilogueIS6_fNS8_IJSA_SC_SB_EEEEEJEEEEEvNT_6ParamsE) ;  /* 0xfffffe4c04507950 */ /* 0x002fea0003c3ffff */
.L_x_97:
[----:B------:R-:W-:-:S00]  /*1b2c0*/  BRA `(.L_x_97) ;  /* 0xfffffffc00fc7947 */ /* 0x000fc0000383ffff */
[----:B------:R-:W-:-:S00]  /*1b2d0*/  NOP ;  /* 0x0000000000007918 */ /* 0x000fc00000000000 */
        /* <DEDUP_REMOVED lines=10> */
.L_x_98:


//--------------------- .nv.global.init           --------------------------
	.section	.nv.global.init,"aw",@progbits
.nv.global.init:
	.type		$str$23,@object
	.size		$str$23,($str$24 - $str$23)
$str$23:
        /*0000*/ 	.byte	0x28, 0x61, 0x64, 0x64, 0x72, 0x65, 0x73, 0x73, 0x20, 0x26, 0x20, 0x6d, 0x61, 0x73, 0x6b, 0x29
        /*0010*/ 	.byte	0x20, 0x3d, 0x3d, 0x20, 0x30, 0x00
	.type		$str$24,@object
	.size		$str$24,(__unnamed_1 - $str$24)
$str$24:
        /*0016*/ 	.byte	0x2f, 0x74, 0x6d, 0x70, 0x2f, 0x63, 0x75, 0x74, 0x6c, 0x61, 0x73, 0x73, 0x5f, 0x73, 0x77, 0x65
        /*0026*/ 	.byte	0x65, 0x70, 0x5f, 0x73, 0x72, 0x63, 0x2f, 0x69, 0x6e, 0x63, 0x6c, 0x75, 0x64, 0x65, 0x2f, 0x63
        /*0036*/ 	.byte	0x75, 0x74, 0x65, 0x2f, 0x70, 0x6f, 0x69, 0x6e, 0x74, 0x65, 0x72, 0x5f, 0x66, 0x6c, 0x61, 0x67
        /*0046*/ 	.byte	0x67, 0x65, 0x64, 0x2e, 0x68, 0x70, 0x70, 0x00
	.type		__unnamed_1,@object
	.size		__unnamed_1,(__unnamed_2 - __unnamed_1)
__unnamed_1:
        /*004e*/ 	.byte	0x61, 0x75, 0x74, 0x6f, 0x20, 0x63, 0x75, 0x74, 0x65, 0x3a, 0x3a, 0x61, 0x73, 0x5f, 0x70, 0x6f
        /* <DEDUP_REMOVED lines=27> */
        /*020e*/ 	.byte	0x32, 0x30, 0x34, 0x38, 0x3e, 0x3e, 0x3e, 0x3e, 0x3e, 0x5d, 0x00
	.type		__unnamed_2,@object
	.size		__unnamed_2,(.L_1 - __unnamed_2)
__unnamed_2:
        /* <DEDUP_REMOVED lines=29> */
.L_1:


//--------------------- .nv.shared._ZN7cutlass13device_kernelINS_4fmha6kernel13FmhaKernelTmaINS1_10collective15FmhaMainloopTmaINS_10bfloat16_tEfN4cute5tupleIJNS7_1CILi64EEENS9_ILi256EEENS9_ILi160EEEEEENS4_14ResidualFusionEJEEENS4_15FmhaFwdEpilogueIS6_fNS8_IJSA_SC_SB_EEEEEJEEEEEvNT_6ParamsE --------------------------
	.section	.nv.shared._ZN7cutlass13device_kernelINS_4fmha6kernel13FmhaKernelTmaINS1_10collective15FmhaMainloopTmaINS_10bfloat16_tEfN4cute5tupleIJNS7_1CILi64EEENS9_ILi256EEENS9_ILi160EEEEEENS4_14ResidualFusionEJEEENS4_15FmhaFwdEpilogueIS6_fNS8_IJSA_SC_SB_EEEEEJEEEEEvNT_6ParamsE,"aw",@nobits
	.sectionflags	@""
	.align	16
	.zero		1024


//--------------------- .nv.shared.reserved.0     --------------------------
	.section	.nv.shared.reserved.0,"aw",@nobits
	.weak		__nv_reservedSMEM_offset_0_alias
	.size		__nv_reservedSMEM_offset_0_alias, 0, 0
	.other		__nv_reservedSMEM_offset_0_alias,@"STO_CUDA_RESERVED_SHARED STV_DEFAULT"
__nv_reservedSMEM_offset_0_alias:
	.zero		0


//--------------------- .nv.global                --------------------------
	.section	.nv.global,"aw",@nobits
.nv.global:
	.type		_ZN39_INTERNAL_c59e5c67_4_k_cu_341ce15d_29574cute1_E,@object
	.size		_ZN39_INTERNAL_c59e5c67_4_k_cu_341ce15d_29574cute1_E,(_ZN39_INTERNAL_c59e5c67_4_k_cu_341ce15d_29574cuda3std3__45__cpo6cbeginE - _ZN39_INTERNAL_c59e5c67_4_k_cu_341ce15d_29574cute1_E)
_ZN39_INTERNAL_c59e5c67_4_k_cu_341ce15d_29574cute1_E:
	.zero		1
	.type		_ZN39_INTERNAL_c59e5c67_4_k_cu_341ce15d_29574cuda3std3__45__cpo6cbeginE,@object
	.size		_ZN39_INTERNAL_c59e5c67_4_k_cu_341ce15d_29574cuda3std3__45__cpo6cbeginE,(_ZN39_INTERNAL_c59e5c67_4_k_cu_341ce15d_29574cuda3std3__48in_placeE - _ZN39_INTERNAL_c59e5c67_4_k_cu_341ce15d_29574cuda3std3__45__cpo6cbeginE)
_ZN39_INTERNAL_c59e5c67_4_k_cu_341ce15d_29574cuda3std3__45__cpo6cbeginE:
	.zero		1
	.type		_ZN39_INTERNAL_c59e5c67_4_k_cu_341ce15d_29574cuda3std3__48in_placeE,@object
	.size		_ZN39_INTERNAL_c59e5c67_4_k_cu_341ce15d_29574cuda3std3__48in_placeE,(_ZN39_INTERNAL_c59e5c67_4_k_cu_341ce15d_29574cuda3std6ranges3__45__cpo9iter_moveE - _ZN39_INTERNAL_c59e5c67_4_k_cu_341ce15d_29574cuda3std3__48in_placeE)
_ZN39_INTERNAL_c59e5c67_4_k_cu_341ce15d_29574cuda3std3__48in_placeE:
	.zero		1
	.type		_ZN39_INTERNAL_c59e5c67_4_k_cu_341ce15d_29574cuda3std6ranges3__45__cpo9iter_moveE,@object
	.size		_ZN39_INTERNAL_c59e5c67_4_k_cu_341ce15d_29574cuda3std6ranges3__45__cpo9iter_moveE,(_ZN39_INTERNAL_c59e5c67_4_k_cu_341ce15d_29574cuda3std3__45__cpo5beginE - _ZN39_INTERNAL_c59e5c67_4_k_cu_341ce15d_29574cuda3std6ranges3__45__cpo9iter_moveE)
_ZN39_INTERNAL_c59e5c67_4_k_cu_341ce15d_29574cuda3std6ranges3__45__cpo9iter_moveE:
	.zero		1
	.type		_ZN39_INTERNAL_c59e5c67_4_k_cu_341ce15d_29574cuda3std3__45__cpo5beginE,@object
	.size		_ZN39_INTERNAL_c59e5c67_4_k_cu_341ce15d_29574cuda3std3__45__cpo5beginE,(_ZN39_INTERNAL_c59e5c67_4_k_cu_341ce15d_29574cuda3std3__441_GLOBAL__N__c59e5c67_4_k_cu_341ce15d_29576ignoreE - _ZN39_INTERNAL_c59e5c67_4_k_cu_341ce15d_29574cuda3std3__45__cpo5beginE)
_ZN39_INTERNAL_c59e5c67_4_k_cu_341ce15d_29574cuda3std3__45__cpo5beginE:
	.zero		1
	.type		_ZN39_INTERNAL_c59e5c67_4_k_cu_341ce15d_29574cuda3std3__441_GLOBAL__N__c59e5c67_4_k_cu_341ce15d_29576ignoreE,@object
	.size		_ZN39_INTERNAL_c59e5c67_4_k_cu_341ce15d_29574cuda3std3__441_GLOBAL__N__c59e5c67_4_k_cu_341ce15d_29576ignoreE,(_ZN39_INTERNAL_c59e5c67_4_k_cu_341ce15d_29574cute7productE - _ZN39_INTERNAL_c59e5c67_4_k_cu_341ce15d_29574cuda3std3__441_GLOBAL__N__c59e5c67_4_k_cu_341ce15d_29576ignoreE)
_ZN39_INTERNAL_c59e5c67_4_k_cu_341ce15d_29574cuda3std3__441_GLOBAL__N__c59e5c67_4_k_cu_341ce15d_29576ignoreE:
	.zero		1
	.type		_ZN39_INTERNAL_c59e5c67_4_k_cu_341ce15d_29574cute7productE,@object
	.size		_ZN39_INTERNAL_c59e5c67_4_k_cu_341ce15d_29574cute7productE,(_ZN39_INTERNAL_c59e5c67_4_k_cu_341ce15d_29574cuda3std3__45__cpo3endE - _ZN39_INTERNAL_c59e5c67_4_k_cu_341ce15d_29574cute7productE)
_ZN39_INTERNAL_c59e5c67_4_k_cu_341ce15d_29574cute7productE:
	.zero		1
	.type		_ZN39_INTERNAL_c59e5c67_4_k_cu_341ce15d_29574cuda3std3__45__cpo3endE,@object
	.size		_ZN39_INTERNAL_c59e5c67_4_k_cu_341ce15d_29574cuda3std3__45__cpo3endE,(_ZN39_INTERNAL_c59e5c67_4_k_cu_341ce15d_29574cuda3std3__419piecewise_constructE - _ZN39_INTERNAL_c59e5c67_4_k_cu_341ce15d_29574cuda3std3__45__cpo3endE)
_ZN39_INTERNAL_c59e5c67_4_k_cu_341ce15d_29574cuda3std3__45__cpo3endE:
	.zero		1
	.type		_ZN39_INTERNAL_c59e5c67_4_k_cu_341ce15d_29574cuda3std3__419piecewise_constructE,@object
	.size		_ZN39_INTERNAL_c59e5c67_4_k_cu_341ce15d_29574cuda3std3__419piecewise_constructE,(_ZN39_INTERNAL_c59e5c67_4_k_cu_341ce15d_29574cuda3std3__45__cpo4cendE - _ZN39_INTERNAL_c59e5c67_4_k_cu_341ce15d_29574cuda3std3__419piecewise_constructE)
_ZN39_INTERNAL_c59e5c67_4_k_cu_341ce15d_29574cuda3std3__419piecewise_constructE:
	.zero		1
	.type		_ZN39_INTERNAL_c59e5c67_4_k_cu_341ce15d_29574cuda3std3__45__cpo4cendE,@object
	.size		_ZN39_INTERNAL_c59e5c67_4_k_cu_341ce15d_29574cuda3std3__45__cpo4cendE,(_ZN39_INTERNAL_c59e5c67_4_k_cu_341ce15d_29574cuda3std6ranges3__45__cpo4swapE - _ZN39_INTERNAL_c59e5c67_4_k_cu_341ce15d_29574cuda3std3__45__cpo4cendE)
_ZN39_INTERNAL_c59e5c67_4_k_cu_341ce15d_29574cuda3std3__45__cpo4cendE:
	.zero		1
	.type		_ZN39_INTERNAL_c59e5c67_4_k_cu_341ce15d_29574cuda3std6ranges3__45__cpo4swapE,@object
	.size		_ZN39_INTERNAL_c59e5c67_4_k_cu_341ce15d_29574cuda3std6ranges3__45__cpo4swapE,(.L_9 - _ZN39_INTERNAL_c59e5c67_4_k_cu_341ce15d_29574cuda3std6ranges3__45__cpo4swapE)
_ZN39_INTERNAL_c59e5c67_4_k_cu_341ce15d_29574cuda3std6ranges3__45__cpo4swapE:
	.zero		1
.L_9:


//--------------------- .nv.constant0._ZN7cutlass13device_kernelINS_4fmha6kernel13FmhaKernelTmaINS1_10collective15FmhaMainloopTmaINS_10bfloat16_tEfN4cute5tupleIJNS7_1CILi64EEENS9_ILi256EEENS9_ILi160EEEEEENS4_14ResidualFusionEJEEENS4_15FmhaFwdEpilogueIS6_fNS8_IJSA_SC_SB_EEEEEJEEEEEvNT_6ParamsE --------------------------
	.section	.nv.constant0._ZN7cutlass13device_kernelINS_4fmha6kernel13FmhaKernelTmaINS1_10collective15FmhaMainloopTmaINS_10bfloat16_tEfN4cute5tupleIJNS7_1CILi64EEENS9_ILi256EEENS9_ILi160EEEEEENS4_14ResidualFusionEJEEENS4_15FmhaFwdEpilogueIS6_fNS8_IJSA_SC_SB_EEEEEJEEEEEvNT_6ParamsE,"a",@progbits
	.sectionflags	@""
	.align	4
.nv.constant0._ZN7cutlass13device_kernelINS_4fmha6kernel13FmhaKernelTmaINS1_10collective15FmhaMainloopTmaINS_10bfloat16_tEfN4cute5tupleIJNS7_1CILi64EEENS9_ILi256EEENS9_ILi160EEEEEENS4_14ResidualFusionEJEEENS4_15FmhaFwdEpilogueIS6_fNS8_IJSA_SC_SB_EEEEEJEEEEEvNT_6ParamsE:
	.zero		2688


//--------------------- SYMBOLS --------------------------

	.type		.nv.reservedSmem.offset0,@object
	.size		.nv.reservedSmem.offset0,0x4
	.type		__assertfail,@function
